// auto-generated by cutlass_sweep.gemm — config: {"arch": "sm_100", "cluster_m": 2, "cluster_n": 1, "dtype": "nvfp4", "dtype_b": "nvfp4", "layout": "nt", "stages": 0, "tile_k": 64, "tile_m": 256, "tile_n": 256}
#include "cutlass/cutlass.h"
#include "cutlass/gemm/collective/collective_builder.hpp"
#include "cutlass/gemm/device/gemm_universal_adapter.h"
#include "cutlass/gemm/kernel/gemm_universal.hpp"
#include "cutlass/epilogue/collective/collective_builder.hpp"

using ElemA = cutlass::nv_float4_t<cutlass::float_e2m1_t>;
using ElemB = cutlass::nv_float4_t<cutlass::float_e2m1_t>;
using ElemCD = cutlass::bfloat16_t;
using Acc  = float;
using TileShape    = cute::Shape<cute::_256, cute::_256, cute::_64>;
using ClusterShape = cute::Shape<cute::_2, cute::_1, cute::_1>;

using CollectiveEpilogue = typename cutlass::epilogue::collective::CollectiveBuilder<
    cutlass::arch::Sm100, cutlass::arch::OpClassTensorOp,
    TileShape, ClusterShape,
    cutlass::epilogue::collective::EpilogueTileAuto,
    Acc, Acc,
    ElemCD, cutlass::layout::RowMajor, 128 / cutlass::sizeof_bits<ElemCD>::value,
    ElemCD, cutlass::layout::RowMajor, 128 / cutlass::sizeof_bits<ElemCD>::value,
    cutlass::epilogue::collective::EpilogueScheduleAuto
  >::CollectiveOp;

using CollectiveMainloop = typename cutlass::gemm::collective::CollectiveBuilder<
    cutlass::arch::Sm100, cutlass::arch::OpClassBlockScaledTensorOp,
    ElemA, cutlass::layout::RowMajor, 32,
    ElemB, cutlass::layout::ColumnMajor, 32,
    Acc,
    TileShape, ClusterShape,
    cutlass::gemm::collective::StageCountAutoCarveout<static_cast<int>(sizeof(typename CollectiveEpilogue::SharedStorage))>,
    cutlass::gemm::collective::KernelScheduleAuto
  >::CollectiveOp;

using GemmKernel = cutlass::gemm::kernel::GemmUniversal<
    cute::Shape<int,int,int,int>,
    CollectiveMainloop,
    CollectiveEpilogue
>;
using Gemm = cutlass::gemm::device::GemmUniversalAdapter<GemmKernel>;

// Force the device kernel symbol into the cubin without needing a host main.
auto* _anchor = &cutlass::device_kernel<GemmKernel>;


// ===== COMPILED SASS (sm_100a) =====

	.target	sm_100a

	.elftype	@"ET_EXEC"


//--------------------- .note.nv.tkinfo           --------------------------
	.section	.note.nv.tkinfo,"",@"SHT_NOTE"
	.sectionflags	@"SHF_NOTE_NV_TKINFO"
	.tkinfo
        /*0018*/ 	.word	0x00000002
        /*0030*/ 	.string	""
        /*0030*/ 	.string	"ptxas"
        /*0030*/ 	.string	"Cuda compilation tools, release 13.0, V13.0.88"
        /*0030*/ 	.string	"Build cuda_13.0.r13.0/compiler.36424714_0"
        /*0030*/ 	.string	"-arch sm_100a -m 64 "



//--------------------- .note.nv.cuinfo           --------------------------
	.section	.note.nv.cuinfo,"",@"SHT_NOTE"
	.sectionflags	@"SHF_NOTE_NV_CUINFO"
        /*0018*/ 	.short	0x0002
        /*001a*/ 	.short	0x0064
        /*001c*/ 	.short	0x0082
	.zero		2


//--------------------- .nv.info                  --------------------------
	.section	.nv.info,"",@"SHT_CUDA_INFO"
	.align	4


	//----- nvinfo : EIATTR_REGCOUNT
	.align		4
        /*0000*/ 	.byte	0x04, 0x2f
        /*0002*/ 	.short	(.L_19 - .L_18)
	.align		4
.L_18:
        /*0004*/ 	.word	index@(_ZN7cutlass13device_kernelINS_4gemm6kernel13GemmUniversalIN4cute5tupleIJiiiiEEENS1_10collective13CollectiveMmaINS1_46MainloopSm100TmaUmmaWarpSpecializedBlockScaledILi16ELi2ELi1ENS5_IJNS4_1CILi2EEENSA_ILi1EEESC_EEEEENS5_IJNSA_ILi256EEESF_NSA_ILi64EEEEEENS5_IJNS_12float_e2m1_tENS_13float_ue4m3_tEEEENS5_IJNS5_IJlSC_lEEENS4_6LayoutINS5_IJNS5_IJNS5_IJNSA_ILi32EEENSA_ILi4EEEEEEiEEENS5_IJNS5_IJNSA_ILi16EEESO_EEEiEEENS5_IJSC_iEEEEEENS5_IJST_NS5_IJNS5_IJNSA_ILi0EEESC_EEENSA_ILi512EEEEEENS5_IJSW_iEEEEEEEEEEESK_S13_NS4_8TiledMMAINS4_8MMA_AtomIJNS4_23SM100_MMA_MXF4_2x1SM_SSISI_SI_fSJ_Li256ELi256ELi16ELNS4_4UMMA5MajorE0ELS18_0ELNS17_7ScaleInE0ELS19_0EEEEEENSM_INS5_IJSC_SC_SC_EEENS5_IJSW_SW_SW_EEEEENS5_IJNS4_10UnderscoreES1F_S1F_EEEEENS5_IJNS4_18SM100_TMA_2SM_LOADES1I_EEENS5_IJNS4_14ComposedLayoutINS4_7SwizzleILi1ELi4ELi3EEENS4_18smem_ptr_flag_bitsILi4EEENSM_INS5_IJNSA_ILi8EEESG_EEENS5_IJSG_SC_EEEEEEENSM_INS5_IJNS5_IJNS5_IJSP_SC_EEESS_EEESC_NS5_IJSC_SC_EEEEEENS5_IJNS5_IJNS5_IJSS_SY_EEESX_EEESW_NS5_IJSO_SY_EEEEEEEEEEEvNS4_8identityENS5_IJS1I_NS4_28SM100_TMA_2SM_LOAD_MULTICASTEEEENS5_IJS1T_NSM_INS5_IJNS5_IJNS5_IJSP_SB_EEESS_EEESC_S1W_EEENS5_IJS1Z_SW_NS5_IJSO_NSA_ILi1024EEEEEEEEEEEEEEvS24_EENS_8epilogue10collective18CollectiveEpilogueINS2G_23Sm100TmaWarpSpecializedILi4ELi2ELi64ELb1ELb0EEEJNS5_IJNSA_ILi128EEESF_SG_EEENS5_IJNSM_IS2L_SC_EENSM_ISG_SC_EEEEENS_10bfloat16_tESL_S2Q_SL_NS2G_6fusion15FusionCallbacksIS2K_NS2R_17LinearCombinationIS2Q_fS2Q_fLNS_15FloatRoundStyleE2EEES2M_S2P_JEEENS4_5SM1004TMEM4LOAD26SM100_TMEM_LOAD_32dp32b64xENS4_13SM90_TMA_LOADENS1K_INS1L_ILi3ELi4ELi3EEENS1N_ILi16EEES1S_EENS4_39AutoVectorizingCopyWithAssumedAlignmentILi128EEENS4_14SM90_TMA_STOREES34_S36_S36_EEEvvEEEEvNT_6ParamsE)
        /*0008*/ 	.word	0x000000a8


	//----- nvinfo : EIATTR_FRAME_SIZE
	.align		4
.L_19:
        /*000c*/ 	.byte	0x04, 0x11
        /*000e*/ 	.short	(.L_21 - .L_20)
	.align		4
.L_20:
        /*0010*/ 	.word	index@($__internal_2_$__cuda_sm10x_tcgen05_guardrail_trap_unallocated_columns_being_dealloced)
        /*0014*/ 	.word	0x00000000


	//----- nvinfo : EIATTR_FRAME_SIZE
	.align		4
.L_21:
        /*0018*/ 	.byte	0x04, 0x11
        /*001a*/ 	.short	(.L_23 - .L_22)
	.align		4
.L_22:
        /*001c*/ 	.word	index@($__internal_1_$__cuda_sm10x_tcgen05_guardrail_trap_phase_invalid_during_alloc)
        /*0020*/ 	.word	0x00000000


	//----- nvinfo : EIATTR_FRAME_SIZE
	.align		4
.L_23:
        /*0024*/ 	.byte	0x04, 0x11
        /*0026*/ 	.short	(.L_25 - .L_24)
	.align		4
.L_24:
        /*0028*/ 	.word	index@($__internal_0_$__cuda_sm10x_tcgen05_guardrail_trap_col_being_dealloced_not_returned_by_alloc)
        /*002c*/ 	.word	0x00000000


	//----- nvinfo : EIATTR_FRAME_SIZE
	.align		4
.L_25:
        /*0030*/ 	.byte	0x04, 0x11
        /*0032*/ 	.short	(.L_27 - .L_26)
	.align		4
.L_26:
        /*0034*/ 	.word	index@(_ZN7cutlass13device_kernelINS_4gemm6kernel13GemmUniversalIN4cute5tupleIJiiiiEEENS1_10collective13CollectiveMmaINS1_46MainloopSm100TmaUmmaWarpSpecializedBlockScaledILi16ELi2ELi1ENS5_IJNS4_1CILi2EEENSA_ILi1EEESC_EEEEENS5_IJNSA_ILi256EEESF_NSA_ILi64EEEEEENS5_IJNS_12float_e2m1_tENS_13float_ue4m3_tEEEENS5_IJNS5_IJlSC_lEEENS4_6LayoutINS5_IJNS5_IJNS5_IJNSA_ILi32EEENSA_ILi4EEEEEEiEEENS5_IJNS5_IJNSA_ILi16EEESO_EEEiEEENS5_IJSC_iEEEEEENS5_IJST_NS5_IJNS5_IJNSA_ILi0EEESC_EEENSA_ILi512EEEEEENS5_IJSW_iEEEEEEEEEEESK_S13_NS4_8TiledMMAINS4_8MMA_AtomIJNS4_23SM100_MMA_MXF4_2x1SM_SSISI_SI_fSJ_Li256ELi256ELi16ELNS4_4UMMA5MajorE0ELS18_0ELNS17_7ScaleInE0ELS19_0EEEEEENSM_INS5_IJSC_SC_SC_EEENS5_IJSW_SW_SW_EEEEENS5_IJNS4_10UnderscoreES1F_S1F_EEEEENS5_IJNS4_18SM100_TMA_2SM_LOADES1I_EEENS5_IJNS4_14ComposedLayoutINS4_7SwizzleILi1ELi4ELi3EEENS4_18smem_ptr_flag_bitsILi4EEENSM_INS5_IJNSA_ILi8EEESG_EEENS5_IJSG_SC_EEEEEEENSM_INS5_IJNS5_IJNS5_IJSP_SC_EEESS_EEESC_NS5_IJSC_SC_EEEEEENS5_IJNS5_IJNS5_IJSS_SY_EEESX_EEESW_NS5_IJSO_SY_EEEEEEEEEEEvNS4_8identityENS5_IJS1I_NS4_28SM100_TMA_2SM_LOAD_MULTICASTEEEENS5_IJS1T_NSM_INS5_IJNS5_IJNS5_IJSP_SB_EEESS_EEESC_S1W_EEENS5_IJS1Z_SW_NS5_IJSO_NSA_ILi1024EEEEEEEEEEEEEEvS24_EENS_8epilogue10collective18CollectiveEpilogueINS2G_23Sm100TmaWarpSpecializedILi4ELi2ELi64ELb1ELb0EEEJNS5_IJNSA_ILi128EEESF_SG_EEENS5_IJNSM_IS2L_SC_EENSM_ISG_SC_EEEEENS_10bfloat16_tESL_S2Q_SL_NS2G_6fusion15FusionCallbacksIS2K_NS2R_17LinearCombinationIS2Q_fS2Q_fLNS_15FloatRoundStyleE2EEES2M_S2P_JEEENS4_5SM1004TMEM4LOAD26SM100_TMEM_LOAD_32dp32b64xENS4_13SM90_TMA_LOADENS1K_INS1L_ILi3ELi4ELi3EEENS1N_ILi16EEES1S_EENS4_39AutoVectorizingCopyWithAssumedAlignmentILi128EEENS4_14SM90_TMA_STOREES34_S36_S36_EEEvvEEEEvNT_6ParamsE)
        /*0038*/ 	.word	0x00000000


	//----- nvinfo : EIATTR_MIN_STACK_SIZE
	.align		4
.L_27:
        /*003c*/ 	.byte	0x04, 0x12
        /*003e*/ 	.short	(.L_29 - .L_28)
	.align		4
.L_28:
        /*0040*/ 	.word	index@(_ZN7cutlass13device_kernelINS_4gemm6kernel13GemmUniversalIN4cute5tupleIJiiiiEEENS1_10collective13CollectiveMmaINS1_46MainloopSm100TmaUmmaWarpSpecializedBlockScaledILi16ELi2ELi1ENS5_IJNS4_1CILi2EEENSA_ILi1EEESC_EEEEENS5_IJNSA_ILi256EEESF_NSA_ILi64EEEEEENS5_IJNS_12float_e2m1_tENS_13float_ue4m3_tEEEENS5_IJNS5_IJlSC_lEEENS4_6LayoutINS5_IJNS5_IJNS5_IJNSA_ILi32EEENSA_ILi4EEEEEEiEEENS5_IJNS5_IJNSA_ILi16EEESO_EEEiEEENS5_IJSC_iEEEEEENS5_IJST_NS5_IJNS5_IJNSA_ILi0EEESC_EEENSA_ILi512EEEEEENS5_IJSW_iEEEEEEEEEEESK_S13_NS4_8TiledMMAINS4_8MMA_AtomIJNS4_23SM100_MMA_MXF4_2x1SM_SSISI_SI_fSJ_Li256ELi256ELi16ELNS4_4UMMA5MajorE0ELS18_0ELNS17_7ScaleInE0ELS19_0EEEEEENSM_INS5_IJSC_SC_SC_EEENS5_IJSW_SW_SW_EEEEENS5_IJNS4_10UnderscoreES1F_S1F_EEEEENS5_IJNS4_18SM100_TMA_2SM_LOADES1I_EEENS5_IJNS4_14ComposedLayoutINS4_7SwizzleILi1ELi4ELi3EEENS4_18smem_ptr_flag_bitsILi4EEENSM_INS5_IJNSA_ILi8EEESG_EEENS5_IJSG_SC_EEEEEEENSM_INS5_IJNS5_IJNS5_IJSP_SC_EEESS_EEESC_NS5_IJSC_SC_EEEEEENS5_IJNS5_IJNS5_IJSS_SY_EEESX_EEESW_NS5_IJSO_SY_EEEEEEEEEEEvNS4_8identityENS5_IJS1I_NS4_28SM100_TMA_2SM_LOAD_MULTICASTEEEENS5_IJS1T_NSM_INS5_IJNS5_IJNS5_IJSP_SB_EEESS_EEESC_S1W_EEENS5_IJS1Z_SW_NS5_IJSO_NSA_ILi1024EEEEEEEEEEEEEEvS24_EENS_8epilogue10collective18CollectiveEpilogueINS2G_23Sm100TmaWarpSpecializedILi4ELi2ELi64ELb1ELb0EEEJNS5_IJNSA_ILi128EEESF_SG_EEENS5_IJNSM_IS2L_SC_EENSM_ISG_SC_EEEEENS_10bfloat16_tESL_S2Q_SL_NS2G_6fusion15FusionCallbacksIS2K_NS2R_17LinearCombinationIS2Q_fS2Q_fLNS_15FloatRoundStyleE2EEES2M_S2P_JEEENS4_5SM1004TMEM4LOAD26SM100_TMEM_LOAD_32dp32b64xENS4_13SM90_TMA_LOADENS1K_INS1L_ILi3ELi4ELi3EEENS1N_ILi16EEES1S_EENS4_39AutoVectorizingCopyWithAssumedAlignmentILi128EEENS4_14SM90_TMA_STOREES34_S36_S36_EEEvvEEEEvNT_6ParamsE)
        /*0044*/ 	.word	0x00000000
.L_29:


//--------------------- .nv.compat                --------------------------
	.section	.nv.compat,"",@"SHT_CUDA_COMPAT_INFO"
	.align	4
        /*0000*/ 	.byte	0x02, 0x09, 0x01, 0x00, 0x02, 0x02, 0x02, 0x00, 0x02, 0x05, 0x05, 0x00, 0x03, 0x07, 0x01, 0x01
        /*0010*/ 	.byte	0x02, 0x03, 0x01, 0x00, 0x02, 0x06, 0x01, 0x00, 0x04, 0x0b, 0x08, 0x00, 0x09, 0x00, 0x00, 0x00
        /*0020*/ 	.byte	0x00, 0x00, 0x00, 0x00


//--------------------- .nv.info._ZN7cutlass13device_kernelINS_4gemm6kernel13GemmUniversalIN4cute5tupleIJiiiiEEENS1_10collective13CollectiveMmaINS1_46MainloopSm100TmaUmmaWarpSpecializedBlockScaledILi16ELi2ELi1ENS5_IJNS4_1CILi2EEENSA_ILi1EEESC_EEEEENS5_IJNSA_ILi256EEESF_NSA_ILi64EEEEEENS5_IJNS_12float_e2m1_tENS_13float_ue4m3_tEEEENS5_IJNS5_IJlSC_lEEENS4_6LayoutINS5_IJNS5_IJNS5_IJNSA_ILi32EEENSA_ILi4EEEEEEiEEENS5_IJNS5_IJNSA_ILi16EEESO_EEEiEEENS5_IJSC_iEEEEEENS5_IJST_NS5_IJNS5_IJNSA_ILi0EEESC_EEENSA_ILi512EEEEEENS5_IJSW_iEEEEEEEEEEESK_S13_NS4_8TiledMMAINS4_8MMA_AtomIJNS4_23SM100_MMA_MXF4_2x1SM_SSISI_SI_fSJ_Li256ELi256ELi16ELNS4_4UMMA5MajorE0ELS18_0ELNS17_7ScaleInE0ELS19_0EEEEEENSM_INS5_IJSC_SC_SC_EEENS5_IJSW_SW_SW_EEEEENS5_IJNS4_10UnderscoreES1F_S1F_EEEEENS5_IJNS4_18SM100_TMA_2SM_LOADES1I_EEENS5_IJNS4_14ComposedLayoutINS4_7SwizzleILi1ELi4ELi3EEENS4_18smem_ptr_flag_bitsILi4EEENSM_INS5_IJNSA_ILi8EEESG_EEENS5_IJSG_SC_EEEEEEENSM_INS5_IJNS5_IJNS5_IJSP_SC_EEESS_EEESC_NS5_IJSC_SC_EEEEEENS5_IJNS5_IJNS5_IJSS_SY_EEESX_EEESW_NS5_IJSO_SY_EEEEEEEEEEEvNS4_8identityENS5_IJS1I_NS4_28SM100_TMA_2SM_LOAD_MULTICASTEEEENS5_IJS1T_NSM_INS5_IJNS5_IJNS5_IJSP_SB_EEESS_EEESC_S1W_EEENS5_IJS1Z_SW_NS5_IJSO_NSA_ILi1024EEEEEEEEEEEEEEvS24_EENS_8epilogue10collective18CollectiveEpilogueINS2G_23Sm100TmaWarpSpecializedILi4ELi2ELi64ELb1ELb0EEEJNS5_IJNSA_ILi128EEESF_SG_EEENS5_IJNSM_IS2L_SC_EENSM_ISG_SC_EEEEENS_10bfloat16_tESL_S2Q_SL_NS2G_6fusion15FusionCallbacksIS2K_NS2R_17LinearCombinationIS2Q_fS2Q_fLNS_15FloatRoundStyleE2EEES2M_S2P_JEEENS4_5SM1004TMEM4LOAD26SM100_TMEM_LOAD_32dp32b64xENS4_13SM90_TMA_LOADENS1K_INS1L_ILi3ELi4ELi3EEENS1N_ILi16EEES1S_EENS4_39AutoVectorizingCopyWithAssumedAlignmentILi128EEENS4_14SM90_TMA_STOREES34_S36_S36_EEEvvEEEEvNT_6ParamsE --------------------------
	.section	.nv.info._ZN7cutlass13device_kernelINS_4gemm6kernel13GemmUniversalIN4cute5tupleIJiiiiEEENS1_10collective13CollectiveMmaINS1_46MainloopSm100TmaUmmaWarpSpecializedBlockScaledILi16ELi2ELi1ENS5_IJNS4_1CILi2EEENSA_ILi1EEESC_EEEEENS5_IJNSA_ILi256EEESF_NSA_ILi64EEEEEENS5_IJNS_12float_e2m1_tENS_13float_ue4m3_tEEEENS5_IJNS5_IJlSC_lEEENS4_6LayoutINS5_IJNS5_IJNS5_IJNSA_ILi32EEENSA_ILi4EEEEEEiEEENS5_IJNS5_IJNSA_ILi16EEESO_EEEiEEENS5_IJSC_iEEEEEENS5_IJST_NS5_IJNS5_IJNSA_ILi0EEESC_EEENSA_ILi512EEEEEENS5_IJSW_iEEEEEEEEEEESK_S13_NS4_8TiledMMAINS4_8MMA_AtomIJNS4_23SM100_MMA_MXF4_2x1SM_SSISI_SI_fSJ_Li256ELi256ELi16ELNS4_4UMMA5MajorE0ELS18_0ELNS17_7ScaleInE0ELS19_0EEEEEENSM_INS5_IJSC_SC_SC_EEENS5_IJSW_SW_SW_EEEEENS5_IJNS4_10UnderscoreES1F_S1F_EEEEENS5_IJNS4_18SM100_TMA_2SM_LOADES1I_EEENS5_IJNS4_14ComposedLayoutINS4_7SwizzleILi1ELi4ELi3EEENS4_18smem_ptr_flag_bitsILi4EEENSM_INS5_IJNSA_ILi8EEESG_EEENS5_IJSG_SC_EEEEEEENSM_INS5_IJNS5_IJNS5_IJSP_SC_EEESS_EEESC_NS5_IJSC_SC_EEEEEENS5_IJNS5_IJNS5_IJSS_SY_EEESX_EEESW_NS5_IJSO_SY_EEEEEEEEEEEvNS4_8identityENS5_IJS1I_NS4_28SM100_TMA_2SM_LOAD_MULTICASTEEEENS5_IJS1T_NSM_INS5_IJNS5_IJNS5_IJSP_SB_EEESS_EEESC_S1W_EEENS5_IJS1Z_SW_NS5_IJSO_NSA_ILi1024EEEEEEEEEEEEEEvS24_EENS_8epilogue10collective18CollectiveEpilogueINS2G_23Sm100TmaWarpSpecializedILi4ELi2ELi64ELb1ELb0EEEJNS5_IJNSA_ILi128EEESF_SG_EEENS5_IJNSM_IS2L_SC_EENSM_ISG_SC_EEEEENS_10bfloat16_tESL_S2Q_SL_NS2G_6fusion15FusionCallbacksIS2K_NS2R_17LinearCombinationIS2Q_fS2Q_fLNS_15FloatRoundStyleE2EEES2M_S2P_JEEENS4_5SM1004TMEM4LOAD26SM100_TMEM_LOAD_32dp32b64xENS4_13SM90_TMA_LOADENS1K_INS1L_ILi3ELi4ELi3EEENS1N_ILi16EEES1S_EENS4_39AutoVectorizingCopyWithAssumedAlignmentILi128EEENS4_14SM90_TMA_STOREES34_S36_S36_EEEvvEEEEvNT_6ParamsE,"",@"SHT_CUDA_INFO"
	.sectionflags	@""
	.align	4


	//----- nvinfo : EIATTR_CUDA_API_VERSION
	.align		4
        /*0000*/ 	.byte	0x04, 0x37
        /*0002*/ 	.short	(.L_31 - .L_30)
.L_30:
        /*0004*/ 	.word	0x00000082


	//----- nvinfo : EIATTR_KPARAM_INFO
	.align		4
.L_31:
        /*0008*/ 	.byte	0x04, 0x17
        /*000a*/ 	.short	(.L_33 - .L_32)
.L_32:
        /*000c*/ 	.word	0x00000000
        /*0010*/ 	.short	0x0000
        /*0012*/ 	.short	0x0000
        /*0014*/ 	.byte	0x00, 0xf0, 0x01, 0x30


	//----- nvinfo : EIATTR_AT_ENTRY_FRAGMENTS
	.align		4
.L_33:
        /*0018*/ 	.byte	0x04, 0x4f
        /*001a*/ 	.short	(.L_35 - .L_34)


	//   ....[0]....
.L_34:
        /*001c*/ 	.word	0x00000007


	//----- nvinfo : EIATTR_RESERVED_SMEM_USED
	.align		4
.L_35:
        /*0020*/ 	.byte	0x01, 0x41
	.zero		2


	//----- nvinfo : EIATTR_SPARSE_MMA_MASK
	.align		4
        /*0024*/ 	.byte	0x03, 0x50
        /*0026*/ 	.short	0x0000


	//----- nvinfo : EIATTR_TCGEN05_2CTA_USED
	.align		4
        /*0028*/ 	.byte	0x01, 0x52
	.zero		2


	//----- nvinfo : EIATTR_MAXREG_COUNT
	.align		4
        /*002c*/ 	.byte	0x03, 0x1b
        /*002e*/ 	.short	0x00ff


	//----- nvinfo : EIATTR_NUM_BARRIERS
	.align		4
        /*0030*/ 	.byte	0x02, 0x4c
        /*0032*/ 	.byte	0x07
	.zero		1


	//----- nvinfo : EIATTR_EXTERNS
	.align		4
        /*0034*/ 	.byte	0x04, 0x0f
        /*0036*/ 	.short	(.L_37 - .L_36)


	//   ....[0]....
	.align		4
.L_36:
        /*0038*/ 	.word	index@(__assertfail)


	//----- nvinfo : EIATTR_MERCURY_ISA_VERSION
	.align		4
.L_37:
        /*003c*/ 	.byte	0x03, 0x5f
        /*003e*/ 	.short	0x0101


	//----- nvinfo : EIATTR_INT_WARP_WIDE_INSTR_OFFSETS
	.align		4
        /*0040*/ 	.byte	0x04, 0x31
        /*0042*/ 	.short	(.L_39 - .L_38)


	//   ....[0]....
.L_38:
        /*0044*/ 	.word	0x00000f40


	//   ....[1]....
        /*0048*/ 	.word	0x00000ff0


	//   ....[2]....
        /*004c*/ 	.word	0x00004d70


	//   ....[3]....
        /*0050*/ 	.word	0x00004d90


	//   ....[4]....
        /*0054*/ 	.word	0x00004dc0


	//   ....[5]....
        /*0058*/ 	.word	0x000059e0


	//   ....[6]....
        /*005c*/ 	.word	0x00005a60


	//   ....[7]....
        /*0060*/ 	.word	0x00005b80


	//   ....[8]....
        /*0064*/ 	.word	0x00005c30


	//   ....[9]....
        /*0068*/ 	.word	0x00005d00


	//   ....[10]....
        /*006c*/ 	.word	0x00005db0


	//   ....[11]....
        /*0070*/ 	.word	0x00005ef0


	//   ....[12]....
        /*0074*/ 	.word	0x00005f90


	//----- nvinfo : EIATTR_COOP_GROUP_MASK_REGIDS
	.align		4
.L_39:
        /*0078*/ 	.byte	0x04, 0x29
        /*007a*/ 	.short	(.L_41 - .L_40)


	//   ....[0]....
.L_40:
        /*007c*/ 	.word	0xffffffff


	//   ....[1]....
        /*0080*/ 	.word	0xffffffff


	//   ....[2]....
        /*0084*/ 	.word	0xffffffff


	//   ....[3]....
        /*0088*/ 	.word	0xffffffff


	//   ....[4]....
        /*008c*/ 	.word	0xffffffff


	//   ....[5]....
        /*0090*/ 	.word	0xffffffff


	//   ....[6]....
        /*0094*/ 	.word	0xffffffff


	//   ....[7]....
        /*0098*/ 	.word	0xffffffff


	//   ....[8]....
        /*009c*/ 	.word	0xffffffff


	//   ....[9]....
        /*00a0*/ 	.word	0xffffffff


	//   ....[10]....
        /*00a4*/ 	.word	0xffffffff


	//   ....[11]....
        /*00a8*/ 	.word	0xffffffff


	//   ....[12]....
        /*00ac*/ 	.word	0xffffffff


	//   ....[13]....
        /*00b0*/ 	.word	0xffffffff


	//----- nvinfo : EIATTR_COOP_GROUP_INSTR_OFFSETS
	.align		4
.L_41:
        /*00b4*/ 	.byte	0x04, 0x28
        /*00b6*/ 	.short	(.L_43 - .L_42)


	//   ....[0]....
.L_42:
        /*00b8*/ 	.word	0x000000a0


	//   ....[1]....
        /*00bc*/ 	.word	0x00000570


	//   ....[2]....
        /*00c0*/ 	.word	0x000008b0


	//   ....[3]....
        /*00c4*/ 	.word	0x00000a50


	//   ....[4]....
        /*00c8*/ 	.word	0x00000b50


	//   ....[5]....
        /*00cc*/ 	.word	0x00000cc0


	//   ....[6]....
        /*00d0*/ 	.word	0x00000e00


	//   ....[7]....
        /*00d4*/ 	.word	0x00001060


	//   ....[8]....
        /*00d8*/ 	.word	0x000025f0


	//   ....[9]....
        /*00dc*/ 	.word	0x00003ba0


	//   ....[10]....
        /*00e0*/ 	.word	0x00004090


	//   ....[11]....
        /*00e4*/ 	.word	0x000040c0


	//   ....[12]....
        /*00e8*/ 	.word	0x00004c50


	//   ....[13]....
        /*00ec*/ 	.word	0x00004e80


	//----- nvinfo : EIATTR_VRC_CTA_INIT_COUNT
	.align		4
.L_43:
        /*00f0*/ 	.byte	0x02, 0x4a
        /*00f2*/ 	.byte	0x80
	.zero		1


	//----- nvinfo : EIATTR_SYSCALL_OFFSETS
	.align		4
        /*00f4*/ 	.byte	0x04, 0x46
        /*00f6*/ 	.short	(.L_45 - .L_44)


	//   ....[0]....
.L_44:
        /*00f8*/ 	.word	0x00006c80


	//   ....[1]....
        /*00fc*/ 	.word	0x00006d70


	//   ....[2]....
        /*0100*/ 	.word	0x00007790


	//   ....[3]....
        /*0104*/ 	.word	0x00008c60


	//   ....[4]....
        /*0108*/ 	.word	0x0000a0c0


	//   ....[5]....
        /*010c*/ 	.word	0x0000b500


	//----- nvinfo : EIATTR_MBARRIER_INSTR_OFFSETS
	.align		4
.L_45:
        /*0110*/ 	.byte	0x04, 0x39
        /*0112*/ 	.short	(.L_47 - .L_46)


	//   ....[0]....
.L_46:
        /*0114*/ 	.word	0x00000690
        /*0118*/ 	.word	0x000000ff
        /*011c*/ 	.word	0x00000000
        /*0120*/ 	.short	0x0100
        /*0122*/ 	.byte	0x04
	.zero		1


	//   ....[1]....
        /*0124*/ 	.word	0x000006a0
        /*0128*/ 	.word	0x000000ff
        /*012c*/ 	.word	0x00000080
        /*0130*/ 	.short	0x0100
        /*0132*/ 	.byte	0x04
	.zero		1


	//   ....[2]....
        /*0134*/ 	.word	0x000006b0
        /*0138*/ 	.word	0x000000ff
        /*013c*/ 	.word	0x00000008
        /*0140*/ 	.short	0x0100
        /*0142*/ 	.byte	0x04
	.zero		1


	//   ....[3]....
        /*0144*/ 	.word	0x000006c0
        /*0148*/ 	.word	0x000000ff
        /*014c*/ 	.word	0x00000088
        /*0150*/ 	.short	0x0100
        /*0152*/ 	.byte	0x04
	.zero		1


	//   ....[4]....
        /*0154*/ 	.word	0x000006d0
        /*0158*/ 	.word	0x000000ff
        /*015c*/ 	.word	0x00000010
        /*0160*/ 	.short	0x0100
        /*0162*/ 	.byte	0x04
	.zero		1


	//   ....[5]....
        /*0164*/ 	.word	0x000006e0
        /*0168*/ 	.word	0x000000ff
        /*016c*/ 	.word	0x00000090
        /*0170*/ 	.short	0x0100
        /*0172*/ 	.byte	0x04
	.zero		1


	//   ....[6]....
        /*0174*/ 	.word	0x000006f0
        /*0178*/ 	.word	0x000000ff
        /*017c*/ 	.word	0x00000018
        /*0180*/ 	.short	0x0100
        /*0182*/ 	.byte	0x04
	.zero		1


	//   ....[7]....
        /*0184*/ 	.word	0x00000700
        /*0188*/ 	.word	0x000000ff
        /*018c*/ 	.word	0x00000098
        /*0190*/ 	.short	0x0100
        /*0192*/ 	.byte	0x04
	.zero		1


	//   ....[8]....
        /*0194*/ 	.word	0x00000710
        /*0198*/ 	.word	0x000000ff
        /*019c*/ 	.word	0x00000020
        /*01a0*/ 	.short	0x0100
        /*01a2*/ 	.byte	0x04
	.zero		1


	//   ....[9]....
        /*01a4*/ 	.word	0x00000720
        /*01a8*/ 	.word	0x000000ff
        /*01ac*/ 	.word	0x000000a0
        /*01b0*/ 	.short	0x0100
        /*01b2*/ 	.byte	0x04
	.zero		1


	//   ....[10]....
        /*01b4*/ 	.word	0x00000730
        /*01b8*/ 	.word	0x000000ff
        /*01bc*/ 	.word	0x00000028
        /*01c0*/ 	.short	0x0100
        /*01c2*/ 	.byte	0x04
	.zero		1


	//   ....[11]....
        /*01c4*/ 	.word	0x00000740
        /*01c8*/ 	.word	0x000000ff
        /*01cc*/ 	.word	0x000000a8
        /*01d0*/ 	.short	0x0100
        /*01d2*/ 	.byte	0x04
	.zero		1


	//   ....[12]....
        /*01d4*/ 	.word	0x00000750
        /*01d8*/ 	.word	0x000000ff
        /*01dc*/ 	.word	0x00000030
        /*01e0*/ 	.short	0x0100
        /*01e2*/ 	.byte	0x04
	.zero		1


	//   ....[13]....
        /*01e4*/ 	.word	0x00000760
        /*01e8*/ 	.word	0x000000ff
        /*01ec*/ 	.word	0x000000b0
        /*01f0*/ 	.short	0x0100
        /*01f2*/ 	.byte	0x04
	.zero		1


	//   ....[14]....
        /*01f4*/ 	.word	0x00000770
        /*01f8*/ 	.word	0x000000ff
        /*01fc*/ 	.word	0x00000038
        /*0200*/ 	.short	0x0100
        /*0202*/ 	.byte	0x04
	.zero		1


	//   ....[15]....
        /*0204*/ 	.word	0x00000780
        /*0208*/ 	.word	0x000000ff
        /*020c*/ 	.word	0x000000b8
        /*0210*/ 	.short	0x0100
        /*0212*/ 	.byte	0x04
	.zero		1


	//   ....[16]....
        /*0214*/ 	.word	0x00000790
        /*0218*/ 	.word	0x000000ff
        /*021c*/ 	.word	0x00000040
        /*0220*/ 	.short	0x0100
        /*0222*/ 	.byte	0x04
	.zero		1


	//   ....[17]....
        /*0224*/ 	.word	0x000007a0
        /*0228*/ 	.word	0x000000ff
        /*022c*/ 	.word	0x000000c0
        /*0230*/ 	.short	0x0100
        /*0232*/ 	.byte	0x04
	.zero		1


	//   ....[18]....
        /*0234*/ 	.word	0x000007b0
        /*0238*/ 	.word	0x000000ff
        /*023c*/ 	.word	0x00000048
        /*0240*/ 	.short	0x0100
        /*0242*/ 	.byte	0x04
	.zero		1


	//   ....[19]....
        /*0244*/ 	.word	0x000007c0
        /*0248*/ 	.word	0x000000ff
        /*024c*/ 	.word	0x000000c8
        /*0250*/ 	.short	0x0100
        /*0252*/ 	.byte	0x04
	.zero		1


	//   ....[20]....
        /*0254*/ 	.word	0x000007d0
        /*0258*/ 	.word	0x000000ff
        /*025c*/ 	.word	0x00000050
        /*0260*/ 	.short	0x0100
        /*0262*/ 	.byte	0x04
	.zero		1


	//   ....[21]....
        /*0264*/ 	.word	0x000007e0
        /*0268*/ 	.word	0x000000ff
        /*026c*/ 	.word	0x000000d0
        /*0270*/ 	.short	0x0100
        /*0272*/ 	.byte	0x04
	.zero		1


	//   ....[22]....
        /*0274*/ 	.word	0x000007f0
        /*0278*/ 	.word	0x000000ff
        /*027c*/ 	.word	0x00000058
        /*0280*/ 	.short	0x0100
        /*0282*/ 	.byte	0x04
	.zero		1


	//   ....[23]....
        /*0284*/ 	.word	0x00000800
        /*0288*/ 	.word	0x000000ff
        /*028c*/ 	.word	0x000000d8
        /*0290*/ 	.short	0x0100
        /*0292*/ 	.byte	0x04
	.zero		1


	//   ....[24]....
        /*0294*/ 	.word	0x00000810
        /*0298*/ 	.word	0x000000ff
        /*029c*/ 	.word	0x00000060
        /*02a0*/ 	.short	0x0100
        /*02a2*/ 	.byte	0x04
	.zero		1


	//   ....[25]....
        /*02a4*/ 	.word	0x00000820
        /*02a8*/ 	.word	0x000000ff
        /*02ac*/ 	.word	0x000000e0
        /*02b0*/ 	.short	0x0100
        /*02b2*/ 	.byte	0x04
	.zero		1


	//   ....[26]....
        /*02b4*/ 	.word	0x00000830
        /*02b8*/ 	.word	0x000000ff
        /*02bc*/ 	.word	0x00000068
        /*02c0*/ 	.short	0x0100
        /*02c2*/ 	.byte	0x04
	.zero		1


	//   ....[27]....
        /*02c4*/ 	.word	0x00000840
        /*02c8*/ 	.word	0x000000ff
        /*02cc*/ 	.word	0x000000e8
        /*02d0*/ 	.short	0x0100
        /*02d2*/ 	.byte	0x04
	.zero		1


	//   ....[28]....
        /*02d4*/ 	.word	0x00000850
        /*02d8*/ 	.word	0x000000ff
        /*02dc*/ 	.word	0x00000070
        /*02e0*/ 	.short	0x0100
        /*02e2*/ 	.byte	0x04
	.zero		1


	//   ....[29]....
        /*02e4*/ 	.word	0x00000860
        /*02e8*/ 	.word	0x000000ff
        /*02ec*/ 	.word	0x000000f0
        /*02f0*/ 	.short	0x0100
        /*02f2*/ 	.byte	0x04
	.zero		1


	//   ....[30]....
        /*02f4*/ 	.word	0x00000870
        /*02f8*/ 	.word	0x000000ff
        /*02fc*/ 	.word	0x00000078
        /*0300*/ 	.short	0x0100
        /*0302*/ 	.byte	0x04
	.zero		1


	//   ....[31]....
        /*0304*/ 	.word	0x00000880
        /*0308*/ 	.word	0x000000ff
        /*030c*/ 	.word	0x000000f8
        /*0310*/ 	.short	0x0100
        /*0312*/ 	.byte	0x04
	.zero		1


	//   ....[32]....
        /*0314*/ 	.word	0x000009c0
        /*0318*/ 	.word	0x000000ff
        /*031c*/ 	.word	0x00000100
        /*0320*/ 	.short	0x0100
        /*0322*/ 	.byte	0x04
	.zero		1


	//   ....[33]....
        /*0324*/ 	.word	0x000009d0
        /*0328*/ 	.word	0x000000ff
        /*032c*/ 	.word	0x00000120
        /*0330*/ 	.short	0x0100
        /*0332*/ 	.byte	0x04
	.zero		1


	//   ....[34]....
        /*0334*/ 	.word	0x000009e0
        /*0338*/ 	.word	0x000000ff
        /*033c*/ 	.word	0x00000108
        /*0340*/ 	.short	0x0100
        /*0342*/ 	.byte	0x04
	.zero		1


	//   ....[35]....
        /*0344*/ 	.word	0x000009f0
        /*0348*/ 	.word	0x000000ff
        /*034c*/ 	.word	0x00000128
        /*0350*/ 	.short	0x0100
        /*0352*/ 	.byte	0x04
	.zero		1


	//   ....[36]....
        /*0354*/ 	.word	0x00000a00
        /*0358*/ 	.word	0x000000ff
        /*035c*/ 	.word	0x00000110
        /*0360*/ 	.short	0x0100
        /*0362*/ 	.byte	0x04
	.zero		1


	//   ....[37]....
        /*0364*/ 	.word	0x00000a10
        /*0368*/ 	.word	0x000000ff
        /*036c*/ 	.word	0x00000130
        /*0370*/ 	.short	0x0100
        /*0372*/ 	.byte	0x04
	.zero		1


	//   ....[38]....
        /*0374*/ 	.word	0x00000a20
        /*0378*/ 	.word	0x000000ff
        /*037c*/ 	.word	0x00000118
        /*0380*/ 	.short	0x0100
        /*0382*/ 	.byte	0x04
	.zero		1


	//   ....[39]....
        /*0384*/ 	.word	0x00000a30
        /*0388*/ 	.word	0x000000ff
        /*038c*/ 	.word	0x00000138
        /*0390*/ 	.short	0x0100
        /*0392*/ 	.byte	0x04
	.zero		1


	//   ....[40]....
        /*0394*/ 	.word	0x00000b20
        /*0398*/ 	.word	0x000000ff
        /*039c*/ 	.word	0x00000140
        /*03a0*/ 	.short	0x0100
        /*03a2*/ 	.byte	0x06
	.zero		1


	//   ....[41]....
        /*03a4*/ 	.word	0x00000b30
        /*03a8*/ 	.word	0x000000ff
        /*03ac*/ 	.word	0x00000148
        /*03b0*/ 	.short	0x0100
        /*03b2*/ 	.byte	0x06
	.zero		1


	//   ....[42]....
        /*03b4*/ 	.word	0x00000c70
        /*03b8*/ 	.word	0x000000ff
        /*03bc*/ 	.word	0x00000150
        /*03c0*/ 	.short	0x0100
        /*03c2*/ 	.byte	0x06
	.zero		1


	//   ....[43]....
        /*03c4*/ 	.word	0x00000c80
        /*03c8*/ 	.word	0x000000ff
        /*03cc*/ 	.word	0x00000160
        /*03d0*/ 	.short	0x0100
        /*03d2*/ 	.byte	0x06
	.zero		1


	//   ....[44]....
        /*03d4*/ 	.word	0x00000c90
        /*03d8*/ 	.word	0x000000ff
        /*03dc*/ 	.word	0x00000158
        /*03e0*/ 	.short	0x0100
        /*03e2*/ 	.byte	0x06
	.zero		1


	//   ....[45]....
        /*03e4*/ 	.word	0x00000ca0
        /*03e8*/ 	.word	0x000000ff
        /*03ec*/ 	.word	0x00000168
        /*03f0*/ 	.short	0x0100
        /*03f2*/ 	.byte	0x06
	.zero		1


	//   ....[46]....
        /*03f4*/ 	.word	0x00000dd0
        /*03f8*/ 	.word	0x000000ff
        /*03fc*/ 	.word	0x00000170
        /*0400*/ 	.short	0x0100
        /*0402*/ 	.byte	0x04
	.zero		1


	//   ....[47]....
        /*0404*/ 	.word	0x00000de0
        /*0408*/ 	.word	0x000000ff
        /*040c*/ 	.word	0x00000178
        /*0410*/ 	.short	0x0100
        /*0412*/ 	.byte	0x04
	.zero		1


	//   ....[48]....
        /*0414*/ 	.word	0x00000ee0
        /*0418*/ 	.word	0x000000ff
        /*041c*/ 	.word	0x00000180
        /*0420*/ 	.short	0x0100
        /*0422*/ 	.byte	0x04
	.zero		1


	//   ....[49]....
        /*0424*/ 	.word	0x00000ef0
        /*0428*/ 	.word	0x000000ff
        /*042c*/ 	.word	0x00000190
        /*0430*/ 	.short	0x0100
        /*0432*/ 	.byte	0x04
	.zero		1


	//   ....[50]....
        /*0434*/ 	.word	0x00000f00
        /*0438*/ 	.word	0x000000ff
        /*043c*/ 	.word	0x00000188
        /*0440*/ 	.short	0x0100
        /*0442*/ 	.byte	0x04
	.zero		1


	//   ....[51]....
        /*0444*/ 	.word	0x00000f10
        /*0448*/ 	.word	0x000000ff
        /*044c*/ 	.word	0x00000198
        /*0450*/ 	.short	0x0100
        /*0452*/ 	.byte	0x04
	.zero		1


	//   ....[52]....
        /*0454*/ 	.word	0x00001010
        /*0458*/ 	.word	0x000000ff
        /*045c*/ 	.word	0x000001a0
        /*0460*/ 	.short	0x0100
        /*0462*/ 	.byte	0x06
	.zero		1


	//   ....[53]....
        /*0464*/ 	.word	0x00001b70
        /*0468*/ 	.word	0x00000000
        /*046c*/ 	.word	0x00000190
        /*0470*/ 	.short	0x010a
        /*0472*/ 	.byte	0xff
	.zero		1


	//   ....[54]....
        /*0474*/ 	.word	0x00001b90
        /*0478*/ 	.word	0x00000000
        /*047c*/ 	.word	0x00000180
        /*0480*/ 	.short	0x0101
        /*0482*/ 	.byte	0xff
	.zero		1


	//   ....[55]....
        /*0484*/ 	.word	0x00001c50
        /*0488*/ 	.word	0x000000ff
        /*048c*/ 	.word	0x00000080
        /*0490*/ 	.short	0x010a
        /*0492*/ 	.byte	0x04
	.zero		1


	//   ....[56]....
        /*0494*/ 	.word	0x00001d40
        /*0498*/ 	.word	0x000000ff
        /*049c*/ 	.word	0x00000080
        /*04a0*/ 	.short	0x010a
        /*04a2*/ 	.byte	0x06
	.zero		1


	//   ....[57]....
        /*04a4*/ 	.word	0x00001eb0
        /*04a8*/ 	.word	0x000000ff
        /*04ac*/ 	.word	0x00000080
        /*04b0*/ 	.short	0x010a
        /*04b2*/ 	.byte	0x05
	.zero		1


	//   ....[58]....
        /*04b4*/ 	.word	0x00002160
        /*04b8*/ 	.word	0x000000ff
        /*04bc*/ 	.word	0x00000148
        /*04c0*/ 	.short	0x0101
        /*04c2*/ 	.byte	0x0e
	.zero		1


	//   ....[59]....
        /*04c4*/ 	.word	0x00002180
        /*04c8*/ 	.word	0x000000ff
        /*04cc*/ 	.word	0x00000080
        /*04d0*/ 	.short	0x010a
        /*04d2*/ 	.byte	0x04
	.zero		1


	//   ....[60]....
        /*04d4*/ 	.word	0x00002200
        /*04d8*/ 	.word	0x000000ff
        /*04dc*/ 	.word	0x00000080
        /*04e0*/ 	.short	0x010a
        /*04e2*/ 	.byte	0x06
	.zero		1


	//   ....[61]....
        /*04e4*/ 	.word	0x00002340
        /*04e8*/ 	.word	0x000000ff
        /*04ec*/ 	.word	0x00000080
        /*04f0*/ 	.short	0x010a
        /*04f2*/ 	.byte	0x04
	.zero		1


	//   ....[62]....
        /*04f4*/ 	.word	0x00002620
        /*04f8*/ 	.word	0x00000003
        /*04fc*/ 	.word	0x00000150
        /*0500*/ 	.short	0x010a
        /*0502*/ 	.byte	0xff
	.zero		1


	//   ....[63]....
        /*0504*/ 	.word	0x00002770
        /*0508*/ 	.word	0x00000000
        /*050c*/ 	.word	0x00000000
        /*0510*/ 	.short	0x0101
        /*0512*/ 	.byte	0xff
	.zero		1


	//   ....[64]....
        /*0514*/ 	.word	0x00002d30
        /*0518*/ 	.word	0x000000ff
        /*051c*/ 	.word	0x00000000
        /*0520*/ 	.short	0x010a
        /*0522*/ 	.byte	0x04
	.zero		1


	//   ....[65]....
        /*0524*/ 	.word	0x00002dc0
        /*0528*/ 	.word	0x000000ff
        /*052c*/ 	.word	0x00000000
        /*0530*/ 	.short	0x010a
        /*0532*/ 	.byte	0x05
	.zero		1


	//   ....[66]....
        /*0534*/ 	.word	0x00002e50
        /*0538*/ 	.word	0x000000ff
        /*053c*/ 	.word	0x00000000
        /*0540*/ 	.short	0x010a
        /*0542*/ 	.byte	0x05
	.zero		1


	//   ....[67]....
        /*0544*/ 	.word	0x00002ee0
        /*0548*/ 	.word	0x000000ff
        /*054c*/ 	.word	0x00000000
        /*0550*/ 	.short	0x010a
        /*0552*/ 	.byte	0x05
	.zero		1


	//   ....[68]....
        /*0554*/ 	.word	0x00002f70
        /*0558*/ 	.word	0x000000ff
        /*055c*/ 	.word	0x00000000
        /*0560*/ 	.short	0x010a
        /*0562*/ 	.byte	0x05
	.zero		1


	//   ....[69]....
        /*0564*/ 	.word	0x00003000
        /*0568*/ 	.word	0x000000ff
        /*056c*/ 	.word	0x00000000
        /*0570*/ 	.short	0x010a
        /*0572*/ 	.byte	0x05
	.zero		1


	//   ....[70]....
        /*0574*/ 	.word	0x00003090
        /*0578*/ 	.word	0x000000ff
        /*057c*/ 	.word	0x00000000
        /*0580*/ 	.short	0x010a
        /*0582*/ 	.byte	0x05
	.zero		1


	//   ....[71]....
        /*0584*/ 	.word	0x00003120
        /*0588*/ 	.word	0x000000ff
        /*058c*/ 	.word	0x00000000
        /*0590*/ 	.short	0x010a
        /*0592*/ 	.byte	0x05
	.zero		1


	//   ....[72]....
        /*0594*/ 	.word	0x000031b0
        /*0598*/ 	.word	0x000000ff
        /*059c*/ 	.word	0x00000000
        /*05a0*/ 	.short	0x010a
        /*05a2*/ 	.byte	0x05
	.zero		1


	//   ....[73]....
        /*05a4*/ 	.word	0x00003240
        /*05a8*/ 	.word	0x000000ff
        /*05ac*/ 	.word	0x00000000
        /*05b0*/ 	.short	0x010a
        /*05b2*/ 	.byte	0x05
	.zero		1


	//   ....[74]....
        /*05b4*/ 	.word	0x000032d0
        /*05b8*/ 	.word	0x000000ff
        /*05bc*/ 	.word	0x00000000
        /*05c0*/ 	.short	0x010a
        /*05c2*/ 	.byte	0x05
	.zero		1


	//   ....[75]....
        /*05c4*/ 	.word	0x00003360
        /*05c8*/ 	.word	0x000000ff
        /*05cc*/ 	.word	0x00000000
        /*05d0*/ 	.short	0x010a
        /*05d2*/ 	.byte	0x05
	.zero		1


	//   ....[76]....
        /*05d4*/ 	.word	0x000033f0
        /*05d8*/ 	.word	0x000000ff
        /*05dc*/ 	.word	0x00000000
        /*05e0*/ 	.short	0x010a
        /*05e2*/ 	.byte	0x05
	.zero		1


	//   ....[77]....
        /*05e4*/ 	.word	0x00003480
        /*05e8*/ 	.word	0x000000ff
        /*05ec*/ 	.word	0x00000000
        /*05f0*/ 	.short	0x010a
        /*05f2*/ 	.byte	0x05
	.zero		1


	//   ....[78]....
        /*05f4*/ 	.word	0x00003510
        /*05f8*/ 	.word	0x000000ff
        /*05fc*/ 	.word	0x00000000
        /*0600*/ 	.short	0x010a
        /*0602*/ 	.byte	0x05
	.zero		1


	//   ....[79]....
        /*0604*/ 	.word	0x000035b0
        /*0608*/ 	.word	0x00000000
        /*060c*/ 	.word	0x00000000
        /*0610*/ 	.short	0x010a
        /*0612*/ 	.byte	0xff
	.zero		1


	//   ....[80]....
        /*0614*/ 	.word	0x000036f0
        /*0618*/ 	.word	0x00000000
        /*061c*/ 	.word	0x00000180
        /*0620*/ 	.short	0x010a
        /*0622*/ 	.byte	0xff
	.zero		1


	//   ....[81]....
        /*0624*/ 	.word	0x00003760
        /*0628*/ 	.word	0x00000004
        /*062c*/ 	.word	0x00000000
        /*0630*/ 	.short	0x0101
        /*0632*/ 	.byte	0xff
	.zero		1


	//   ....[82]....
        /*0634*/ 	.word	0x00003780
        /*0638*/ 	.word	0x000000ff
        /*063c*/ 	.word	0x00000160
        /*0640*/ 	.short	0x010a
        /*0642*/ 	.byte	0x04
	.zero		1


	//   ....[83]....
        /*0644*/ 	.word	0x000038a0
        /*0648*/ 	.word	0x00000000
        /*064c*/ 	.word	0x00000150
        /*0650*/ 	.short	0x010a
        /*0652*/ 	.byte	0xff
	.zero		1


	//   ....[84]....
        /*0654*/ 	.word	0x000039a0
        /*0658*/ 	.word	0x00000000
        /*065c*/ 	.word	0x00000000
        /*0660*/ 	.short	0x0101
        /*0662*/ 	.byte	0xff
	.zero		1


	//   ....[85]....
        /*0664*/ 	.word	0x00003a30
        /*0668*/ 	.word	0x000000ff
        /*066c*/ 	.word	0x00000160
        /*0670*/ 	.short	0x0106
        /*0672*/ 	.byte	0x04
	.zero		1


	//   ....[86]....
        /*0674*/ 	.word	0x00003a50
        /*0678*/ 	.word	0x000000ff
        /*067c*/ 	.word	0x00000160
        /*0680*/ 	.short	0x010a
        /*0682*/ 	.byte	0x04
	.zero		1


	//   ....[87]....
        /*0684*/ 	.word	0x00003ae0
        /*0688*/ 	.word	0x000000ff
        /*068c*/ 	.word	0x00000160
        /*0690*/ 	.short	0x0106
        /*0692*/ 	.byte	0x07
	.zero		1


	//   ....[88]....
        /*0694*/ 	.word	0x00003b20
        /*0698*/ 	.word	0x00000000
        /*069c*/ 	.word	0x00000160
        /*06a0*/ 	.short	0x010a
        /*06a2*/ 	.byte	0xff
	.zero		1


	//   ....[89]....
        /*06a4*/ 	.word	0x00003d90
        /*06a8*/ 	.word	0x000000ff
        /*06ac*/ 	.word	0x00000008
        /*06b0*/ 	.short	0x010a
        /*06b2*/ 	.byte	0x05
	.zero		1


	//   ....[90]....
        /*06b4*/ 	.word	0x00003db0
        /*06b8*/ 	.word	0x000000ff
        /*06bc*/ 	.word	0x00000008
        /*06c0*/ 	.short	0x010a
        /*06c2*/ 	.byte	0x05
	.zero		1


	//   ....[91]....
        /*06c4*/ 	.word	0x00003f40
        /*06c8*/ 	.word	0x000000ff
        /*06cc*/ 	.word	0x00000008
        /*06d0*/ 	.short	0x010a
        /*06d2*/ 	.byte	0x05
	.zero		1


	//   ....[92]....
        /*06d4*/ 	.word	0x00003f60
        /*06d8*/ 	.word	0x000000ff
        /*06dc*/ 	.word	0x00000008
        /*06e0*/ 	.short	0x010a
        /*06e2*/ 	.byte	0x05
	.zero		1


	//   ....[93]....
        /*06e4*/ 	.word	0x00004020
        /*06e8*/ 	.word	0x000000ff
        /*06ec*/ 	.word	0x00000000
        /*06f0*/ 	.short	0x0101
        /*06f2*/ 	.byte	0x04
	.zero		1


	//   ....[94]....
        /*06f4*/ 	.word	0x000043f0
        /*06f8*/ 	.word	0x00000000
        /*06fc*/ 	.word	0x00000150
        /*0700*/ 	.short	0x010a
        /*0702*/ 	.byte	0xff
	.zero		1


	//   ....[95]....
        /*0704*/ 	.word	0x000044b0
        /*0708*/ 	.word	0x00000000
        /*070c*/ 	.word	0x00000000
        /*0710*/ 	.short	0x0101
        /*0712*/ 	.byte	0xff
	.zero		1


	//   ....[96]....
        /*0714*/ 	.word	0x00004590
        /*0718*/ 	.word	0x000000ff
        /*071c*/ 	.word	0x00000000
        /*0720*/ 	.short	0x010a
        /*0722*/ 	.byte	0x05
	.zero		1


	//   ....[97]....
        /*0724*/ 	.word	0x000045b0
        /*0728*/ 	.word	0x000000ff
        /*072c*/ 	.word	0x00000000
        /*0730*/ 	.short	0x010a
        /*0732*/ 	.byte	0x05
	.zero		1


	//   ....[98]....
        /*0734*/ 	.word	0x000046f0
        /*0738*/ 	.word	0x000000ff
        /*073c*/ 	.word	0x00000000
        /*0740*/ 	.short	0x010a
        /*0742*/ 	.byte	0x07
	.zero		1


	//   ....[99]....
        /*0744*/ 	.word	0x00004730
        /*0748*/ 	.word	0x000000ff
        /*074c*/ 	.word	0x00000178
        /*0750*/ 	.short	0x010a
        /*0752*/ 	.byte	0x16
	.zero		1


	//   ....[100]....
        /*0754*/ 	.word	0x000048b0
        /*0758*/ 	.word	0x000000ff
        /*075c*/ 	.word	0x00000000
        /*0760*/ 	.short	0x010a
        /*0762*/ 	.byte	0x06
	.zero		1


	//   ....[101]....
        /*0764*/ 	.word	0x000049f0
        /*0768*/ 	.word	0x000000ff
        /*076c*/ 	.word	0x00000000
        /*0770*/ 	.short	0x010a
        /*0772*/ 	.byte	0x04
	.zero		1


	//   ....[102]....
        /*0774*/ 	.word	0x00004c30
        /*0778*/ 	.word	0x000000ff
        /*077c*/ 	.word	0x000001a0
        /*0780*/ 	.short	0x010a
        /*0782*/ 	.byte	0x16
	.zero		1


	//   ....[103]....
        /*0784*/ 	.word	0x00005190
        /*0788*/ 	.word	0x00000008
        /*078c*/ 	.word	0x00000150
        /*0790*/ 	.short	0x010a
        /*0792*/ 	.byte	0xff
	.zero		1


	//   ....[104]....
        /*0794*/ 	.word	0x00005300
        /*0798*/ 	.word	0x00000000
        /*079c*/ 	.word	0x00000000
        /*07a0*/ 	.short	0x0101
        /*07a2*/ 	.byte	0xff
	.zero		1


	//   ....[105]....
        /*07a4*/ 	.word	0x000057e0
        /*07a8*/ 	.word	0x000000ff
        /*07ac*/ 	.word	0x00000148
        /*07b0*/ 	.short	0x010a
        /*07b2*/ 	.byte	0x15
	.zero		1


	//   ....[106]....
        /*07b4*/ 	.word	0x00005970
        /*07b8*/ 	.word	0x000000ff
        /*07bc*/ 	.word	0x00000120
        /*07c0*/ 	.short	0x010a
        /*07c2*/ 	.byte	0x15
	.zero		1


	//   ....[107]....
        /*07c4*/ 	.word	0x00005b40
        /*07c8*/ 	.word	0x000000ff
        /*07cc*/ 	.word	0x00000100
        /*07d0*/ 	.short	0x010b
        /*07d2*/ 	.byte	0x15
	.zero		1


	//   ....[108]....
        /*07d4*/ 	.word	0x00005b50
        /*07d8*/ 	.word	0x000000ff
        /*07dc*/ 	.word	0x00000000
        /*07e0*/ 	.short	0x0101
        /*07e2*/ 	.byte	0x31
	.zero		1


	//   ....[109]....
        /*07e4*/ 	.word	0x00005b60
        /*07e8*/ 	.word	0x000000ff
        /*07ec*/ 	.word	0x00000128
        /*07f0*/ 	.short	0x010a
        /*07f2*/ 	.byte	0x15
	.zero		1


	//   ....[110]....
        /*07f4*/ 	.word	0x00005cc0
        /*07f8*/ 	.word	0x000000ff
        /*07fc*/ 	.word	0x00000108
        /*0800*/ 	.short	0x010b
        /*0802*/ 	.byte	0x15
	.zero		1


	//   ....[111]....
        /*0804*/ 	.word	0x00005cd0
        /*0808*/ 	.word	0x000000ff
        /*080c*/ 	.word	0x00000000
        /*0810*/ 	.short	0x0101
        /*0812*/ 	.byte	0x30
	.zero		1


	//   ....[112]....
        /*0814*/ 	.word	0x00005ce0
        /*0818*/ 	.word	0x000000ff
        /*081c*/ 	.word	0x00000130
        /*0820*/ 	.short	0x010a
        /*0822*/ 	.byte	0x15
	.zero		1


	//   ....[113]....
        /*0824*/ 	.word	0x00005e40
        /*0828*/ 	.word	0x000000ff
        /*082c*/ 	.word	0x00000110
        /*0830*/ 	.short	0x010b
        /*0832*/ 	.byte	0x15
	.zero		1


	//   ....[114]....
        /*0834*/ 	.word	0x00005e50
        /*0838*/ 	.word	0x000000ff
        /*083c*/ 	.word	0x00000000
        /*0840*/ 	.short	0x0101
        /*0842*/ 	.byte	0x2f
	.zero		1


	//   ....[115]....
        /*0844*/ 	.word	0x00005e60
        /*0848*/ 	.word	0x000000ff
        /*084c*/ 	.word	0x00000138
        /*0850*/ 	.short	0x010a
        /*0852*/ 	.byte	0x15
	.zero		1


	//   ....[116]....
        /*0854*/ 	.word	0x000060d0
        /*0858*/ 	.word	0x000000ff
        /*085c*/ 	.word	0x00000118
        /*0860*/ 	.short	0x010b
        /*0862*/ 	.byte	0x15
	.zero		1


	//   ....[117]....
        /*0864*/ 	.word	0x000060e0
        /*0868*/ 	.word	0x000000ff
        /*086c*/ 	.word	0x00000000
        /*0870*/ 	.short	0x0101
        /*0872*/ 	.byte	0x2e
	.zero		1


	//   ....[118]....
        /*0874*/ 	.word	0x00006110
        /*0878*/ 	.word	0x000000ff
        /*087c*/ 	.word	0x00000120
        /*0880*/ 	.short	0x010a
        /*0882*/ 	.byte	0x15
	.zero		1


	//   ....[119]....
        /*0884*/ 	.word	0x00006130
        /*0888*/ 	.word	0x000000ff
        /*088c*/ 	.word	0x00000128
        /*0890*/ 	.short	0x010a
        /*0892*/ 	.byte	0x15
	.zero		1


	//   ....[120]....
        /*0894*/ 	.word	0x00006150
        /*0898*/ 	.word	0x000000ff
        /*089c*/ 	.word	0x00000130
        /*08a0*/ 	.short	0x010a
        /*08a2*/ 	.byte	0x15
	.zero		1


	//   ....[121]....
        /*08a4*/ 	.word	0x00006190
        /*08a8*/ 	.word	0x00000000
        /*08ac*/ 	.word	0x00000138
        /*08b0*/ 	.short	0x010a
        /*08b2*/ 	.byte	0xff
	.zero		1


	//   ....[122]....
        /*08b4*/ 	.word	0x00006510
        /*08b8*/ 	.word	0x00000008
        /*08bc*/ 	.word	0x00000150
        /*08c0*/ 	.short	0x010a
        /*08c2*/ 	.byte	0xff
	.zero		1


	//   ....[123]....
        /*08c4*/ 	.word	0x00006690
        /*08c8*/ 	.word	0x00000000
        /*08cc*/ 	.word	0x00000000
        /*08d0*/ 	.short	0x0101
        /*08d2*/ 	.byte	0xff
	.zero		1


	//   ....[124]....
        /*08d4*/ 	.word	0x00007270
        /*08d8*/ 	.word	0x000000ff
        /*08dc*/ 	.word	0x00000100
        /*08e0*/ 	.short	0x010a
        /*08e2*/ 	.byte	0x2e
	.zero		1


	//   ....[125]....
        /*08e4*/ 	.word	0x00007370
        /*08e8*/ 	.word	0x000000ff
        /*08ec*/ 	.word	0x00000170
        /*08f0*/ 	.short	0x010a
        /*08f2*/ 	.byte	0x2e
	.zero		1


	//   ....[126]....
        /*08f4*/ 	.word	0x00007530
        /*08f8*/ 	.word	0x000000ff
        /*08fc*/ 	.word	0x00000100
        /*0900*/ 	.short	0x010a
        /*0902*/ 	.byte	0x2e
	.zero		1


	//   ....[127]....
        /*0904*/ 	.word	0x00007670
        /*0908*/ 	.word	0x000000ff
        /*090c*/ 	.word	0x00000170
        /*0910*/ 	.short	0x010a
        /*0912*/ 	.byte	0x2e
	.zero		1


	//   ....[128]....
        /*0914*/ 	.word	0x00007860
        /*0918*/ 	.word	0x000000ff
        /*091c*/ 	.word	0x00000000
        /*0920*/ 	.short	0x0101
        /*0922*/ 	.byte	0x05
	.zero		1


	//   ....[129]....
        /*0924*/ 	.word	0x000088d0
        /*0928*/ 	.word	0x00000000
        /*092c*/ 	.word	0x00000000
        /*0930*/ 	.short	0x0101
        /*0932*/ 	.byte	0xff
	.zero		1


	//   ....[130]....
        /*0934*/ 	.word	0x000088e0
        /*0938*/ 	.word	0x00000003
        /*093c*/ 	.word	0x00000100
        /*0940*/ 	.short	0x010a
        /*0942*/ 	.byte	0xff
	.zero		1


	//   ....[131]....
        /*0944*/ 	.word	0x000089f0
        /*0948*/ 	.word	0x00000003
        /*094c*/ 	.word	0x00000100
        /*0950*/ 	.short	0x010a
        /*0952*/ 	.byte	0xff
	.zero		1


	//   ....[132]....
        /*0954*/ 	.word	0x00009d40
        /*0958*/ 	.word	0x00000000
        /*095c*/ 	.word	0x00000000
        /*0960*/ 	.short	0x0101
        /*0962*/ 	.byte	0xff
	.zero		1


	//   ....[133]....
        /*0964*/ 	.word	0x00009d80
        /*0968*/ 	.word	0x0000005f
        /*096c*/ 	.word	0x00000100
        /*0970*/ 	.short	0x010a
        /*0972*/ 	.byte	0xff
	.zero		1


	//   ....[134]....
        /*0974*/ 	.word	0x00009e50
        /*0978*/ 	.word	0x0000005f
        /*097c*/ 	.word	0x00000100
        /*0980*/ 	.short	0x010a
        /*0982*/ 	.byte	0xff
	.zero		1


	//   ....[135]....
        /*0984*/ 	.word	0x0000b1a0
        /*0988*/ 	.word	0x00000000
        /*098c*/ 	.word	0x00000000
        /*0990*/ 	.short	0x0101
        /*0992*/ 	.byte	0xff
	.zero		1


	//   ....[136]....
        /*0994*/ 	.word	0x0000b1c0
        /*0998*/ 	.word	0x00000010
        /*099c*/ 	.word	0x00000100
        /*09a0*/ 	.short	0x010a
        /*09a2*/ 	.byte	0xff
	.zero		1


	//   ....[137]....
        /*09a4*/ 	.word	0x0000b290
        /*09a8*/ 	.word	0x00000010
        /*09ac*/ 	.word	0x00000100
        /*09b0*/ 	.short	0x010a
        /*09b2*/ 	.byte	0xff
	.zero		1


	//   ....[138]....
        /*09b4*/ 	.word	0x0000c5d0
        /*09b8*/ 	.word	0x00000000
        /*09bc*/ 	.word	0x00000000
        /*09c0*/ 	.short	0x0101
        /*09c2*/ 	.byte	0xff
	.zero		1


	//   ....[139]....
        /*09c4*/ 	.word	0x0000c720
        /*09c8*/ 	.word	0x000000ff
        /*09cc*/ 	.word	0x00000000
        /*09d0*/ 	.short	0x0101
        /*09d2*/ 	.byte	0x04
	.zero		1


	//   ....[140]....
        /*09d4*/ 	.word	0x0000c730
        /*09d8*/ 	.word	0x000000ff
        /*09dc*/ 	.word	0x000001a0
        /*09e0*/ 	.short	0x0101
        /*09e2*/ 	.byte	0x2e
	.zero		1


	//   ....[141]....
        /*09e4*/ 	.word	0x0000c8c0
        /*09e8*/ 	.word	0x000000ff
        /*09ec*/ 	.word	0x00000000
        /*09f0*/ 	.short	0x0101
        /*09f2*/ 	.byte	0x04
	.zero		1


	//   ....[142]....
        /*09f4*/ 	.word	0x0000c8e0
        /*09f8*/ 	.word	0x00000000
        /*09fc*/ 	.word	0x00000190
        /*0a00*/ 	.short	0x010a
        /*0a02*/ 	.byte	0xff
	.zero		1


	//   ....[143]....
        /*0a04*/ 	.word	0x0000c940
        /*0a08*/ 	.word	0x00000000
        /*0a0c*/ 	.word	0x00000080
        /*0a10*/ 	.short	0x010a
        /*0a12*/ 	.byte	0xff
	.zero		1


	//   ....[144]....
        /*0a14*/ 	.word	0x0000c9a0
        /*0a18*/ 	.word	0x00000000
        /*0a1c*/ 	.word	0x00000080
        /*0a20*/ 	.short	0x010a
        /*0a22*/ 	.byte	0xff
	.zero		1


	//   ....[145]....
        /*0a24*/ 	.word	0x0000c9f0
        /*0a28*/ 	.word	0x00000003
        /*0a2c*/ 	.word	0x00000150
        /*0a30*/ 	.short	0x010a
        /*0a32*/ 	.byte	0xff
	.zero		1


	//   ....[146]....
        /*0a34*/ 	.word	0x0000ca50
        /*0a38*/ 	.word	0x00000000
        /*0a3c*/ 	.word	0x00000000
        /*0a40*/ 	.short	0x010a
        /*0a42*/ 	.byte	0xff
	.zero		1


	//   ....[147]....
        /*0a44*/ 	.word	0x0000cab0
        /*0a48*/ 	.word	0x00000000
        /*0a4c*/ 	.word	0x00000000
        /*0a50*/ 	.short	0x010a
        /*0a52*/ 	.byte	0xff
	.zero		1


	//   ....[148]....
        /*0a54*/ 	.word	0x0000cb10
        /*0a58*/ 	.word	0x00000000
        /*0a5c*/ 	.word	0x00000000
        /*0a60*/ 	.short	0x010a
        /*0a62*/ 	.byte	0xff
	.zero		1


	//   ....[149]....
        /*0a64*/ 	.word	0x0000cb70
        /*0a68*/ 	.word	0x00000000
        /*0a6c*/ 	.word	0x00000000
        /*0a70*/ 	.short	0x010a
        /*0a72*/ 	.byte	0xff
	.zero		1


	//   ....[150]....
        /*0a74*/ 	.word	0x0000cbd0
        /*0a78*/ 	.word	0x00000000
        /*0a7c*/ 	.word	0x00000000
        /*0a80*/ 	.short	0x010a
        /*0a82*/ 	.byte	0xff
	.zero		1


	//   ....[151]....
        /*0a84*/ 	.word	0x0000cc30
        /*0a88*/ 	.word	0x00000000
        /*0a8c*/ 	.word	0x00000000
        /*0a90*/ 	.short	0x010a
        /*0a92*/ 	.byte	0xff
	.zero		1


	//   ....[152]....
        /*0a94*/ 	.word	0x0000cc90
        /*0a98*/ 	.word	0x00000000
        /*0a9c*/ 	.word	0x00000000
        /*0aa0*/ 	.short	0x010a
        /*0aa2*/ 	.byte	0xff
	.zero		1


	//   ....[153]....
        /*0aa4*/ 	.word	0x0000ccf0
        /*0aa8*/ 	.word	0x00000000
        /*0aac*/ 	.word	0x00000000
        /*0ab0*/ 	.short	0x010a
        /*0ab2*/ 	.byte	0xff
	.zero		1


	//   ....[154]....
        /*0ab4*/ 	.word	0x0000cd50
        /*0ab8*/ 	.word	0x00000000
        /*0abc*/ 	.word	0x00000000
        /*0ac0*/ 	.short	0x010a
        /*0ac2*/ 	.byte	0xff
	.zero		1


	//   ....[155]....
        /*0ac4*/ 	.word	0x0000cdb0
        /*0ac8*/ 	.word	0x00000000
        /*0acc*/ 	.word	0x00000000
        /*0ad0*/ 	.short	0x010a
        /*0ad2*/ 	.byte	0xff
	.zero		1


	//   ....[156]....
        /*0ad4*/ 	.word	0x0000ce10
        /*0ad8*/ 	.word	0x00000000
        /*0adc*/ 	.word	0x00000000
        /*0ae0*/ 	.short	0x010a
        /*0ae2*/ 	.byte	0xff
	.zero		1


	//   ....[157]....
        /*0ae4*/ 	.word	0x0000ce70
        /*0ae8*/ 	.word	0x00000000
        /*0aec*/ 	.word	0x00000000
        /*0af0*/ 	.short	0x010a
        /*0af2*/ 	.byte	0xff
	.zero		1


	//   ....[158]....
        /*0af4*/ 	.word	0x0000ced0
        /*0af8*/ 	.word	0x00000000
        /*0afc*/ 	.word	0x00000000
        /*0b00*/ 	.short	0x010a
        /*0b02*/ 	.byte	0xff
	.zero		1


	//   ....[159]....
        /*0b04*/ 	.word	0x0000cf30
        /*0b08*/ 	.word	0x00000000
        /*0b0c*/ 	.word	0x00000000
        /*0b10*/ 	.short	0x010a
        /*0b12*/ 	.byte	0xff
	.zero		1


	//   ....[160]....
        /*0b14*/ 	.word	0x0000cf90
        /*0b18*/ 	.word	0x00000000
        /*0b1c*/ 	.word	0x00000000
        /*0b20*/ 	.short	0x010a
        /*0b22*/ 	.byte	0xff
	.zero		1


	//   ....[161]....
        /*0b24*/ 	.word	0x0000cfe0
        /*0b28*/ 	.word	0x00000000
        /*0b2c*/ 	.word	0x00000180
        /*0b30*/ 	.short	0x010a
        /*0b32*/ 	.byte	0xff
	.zero		1


	//   ....[162]....
        /*0b34*/ 	.word	0x0000d040
        /*0b38*/ 	.word	0x00000000
        /*0b3c*/ 	.word	0x00000160
        /*0b40*/ 	.short	0x010a
        /*0b42*/ 	.byte	0xff
	.zero		1


	//   ....[163]....
        /*0b44*/ 	.word	0x0000d090
        /*0b48*/ 	.word	0x00000000
        /*0b4c*/ 	.word	0x00000150
        /*0b50*/ 	.short	0x010a
        /*0b52*/ 	.byte	0xff
	.zero		1


	//   ....[164]....
        /*0b54*/ 	.word	0x0000d0f0
        /*0b58*/ 	.word	0x00000000
        /*0b5c*/ 	.word	0x00000160
        /*0b60*/ 	.short	0x010a
        /*0b62*/ 	.byte	0xff
	.zero		1


	//   ....[165]....
        /*0b64*/ 	.word	0x0000d150
        /*0b68*/ 	.word	0x00000005
        /*0b6c*/ 	.word	0x00000008
        /*0b70*/ 	.short	0x010a
        /*0b72*/ 	.byte	0xff
	.zero		1


	//   ....[166]....
        /*0b74*/ 	.word	0x0000d230
        /*0b78*/ 	.word	0x00000003
        /*0b7c*/ 	.word	0x00000008
        /*0b80*/ 	.short	0x010a
        /*0b82*/ 	.byte	0xff
	.zero		1


	//   ....[167]....
        /*0b84*/ 	.word	0x0000d280
        /*0b88*/ 	.word	0x00000000
        /*0b8c*/ 	.word	0x00000150
        /*0b90*/ 	.short	0x010a
        /*0b92*/ 	.byte	0xff
	.zero		1


	//   ....[168]....
        /*0b94*/ 	.word	0x0000d2e0
        /*0b98*/ 	.word	0x00000000
        /*0b9c*/ 	.word	0x00000000
        /*0ba0*/ 	.short	0x010a
        /*0ba2*/ 	.byte	0xff
	.zero		1


	//   ....[169]....
        /*0ba4*/ 	.word	0x0000d340
        /*0ba8*/ 	.word	0x00000000
        /*0bac*/ 	.word	0x00000178
        /*0bb0*/ 	.short	0x010a
        /*0bb2*/ 	.byte	0xff
	.zero		1


	//   ....[170]....
        /*0bb4*/ 	.word	0x0000d3a0
        /*0bb8*/ 	.word	0x00000000
        /*0bbc*/ 	.word	0x00000000
        /*0bc0*/ 	.short	0x010a
        /*0bc2*/ 	.byte	0xff
	.zero		1


	//   ....[171]....
        /*0bc4*/ 	.word	0x0000d400
        /*0bc8*/ 	.word	0x00000000
        /*0bcc*/ 	.word	0x000001a0
        /*0bd0*/ 	.short	0x010a
        /*0bd2*/ 	.byte	0xff
	.zero		1


	//   ....[172]....
        /*0bd4*/ 	.word	0x0000d450
        /*0bd8*/ 	.word	0x00000008
        /*0bdc*/ 	.word	0x00000150
        /*0be0*/ 	.short	0x010a
        /*0be2*/ 	.byte	0xff
	.zero		1


	//   ....[173]....
        /*0be4*/ 	.word	0x0000d4b0
        /*0be8*/ 	.word	0x00000000
        /*0bec*/ 	.word	0x00000148
        /*0bf0*/ 	.short	0x010a
        /*0bf2*/ 	.byte	0xff
	.zero		1


	//   ....[174]....
        /*0bf4*/ 	.word	0x0000d510
        /*0bf8*/ 	.word	0x00000005
        /*0bfc*/ 	.word	0x00000120
        /*0c00*/ 	.short	0x010a
        /*0c02*/ 	.byte	0xff
	.zero		1


	//   ....[175]....
        /*0c04*/ 	.word	0x0000d570
        /*0c08*/ 	.word	0x00000005
        /*0c0c*/ 	.word	0x00000128
        /*0c10*/ 	.short	0x010a
        /*0c12*/ 	.byte	0xff
	.zero		1


	//   ....[176]....
        /*0c14*/ 	.word	0x0000d5d0
        /*0c18*/ 	.word	0x00000005
        /*0c1c*/ 	.word	0x00000130
        /*0c20*/ 	.short	0x010a
        /*0c22*/ 	.byte	0xff
	.zero		1


	//   ....[177]....
        /*0c24*/ 	.word	0x0000d630
        /*0c28*/ 	.word	0x00000005
        /*0c2c*/ 	.word	0x00000138
        /*0c30*/ 	.short	0x010a
        /*0c32*/ 	.byte	0xff
	.zero		1


	//   ....[178]....
        /*0c34*/ 	.word	0x0000d690
        /*0c38*/ 	.word	0x00000000
        /*0c3c*/ 	.word	0x00000120
        /*0c40*/ 	.short	0x010a
        /*0c42*/ 	.byte	0xff
	.zero		1


	//   ....[179]....
        /*0c44*/ 	.word	0x0000d6f0
        /*0c48*/ 	.word	0x00000000
        /*0c4c*/ 	.word	0x00000128
        /*0c50*/ 	.short	0x010a
        /*0c52*/ 	.byte	0xff
	.zero		1


	//   ....[180]....
        /*0c54*/ 	.word	0x0000d750
        /*0c58*/ 	.word	0x00000000
        /*0c5c*/ 	.word	0x00000130
        /*0c60*/ 	.short	0x010a
        /*0c62*/ 	.byte	0xff
	.zero		1


	//   ....[181]....
        /*0c64*/ 	.word	0x0000d7a0
        /*0c68*/ 	.word	0x00000008
        /*0c6c*/ 	.word	0x00000150
        /*0c70*/ 	.short	0x010a
        /*0c72*/ 	.byte	0xff
	.zero		1


	//   ....[182]....
        /*0c74*/ 	.word	0x0000d800
        /*0c78*/ 	.word	0x00000003
        /*0c7c*/ 	.word	0x00000100
        /*0c80*/ 	.short	0x010a
        /*0c82*/ 	.byte	0xff
	.zero		1


	//   ....[183]....
        /*0c84*/ 	.word	0x0000d860
        /*0c88*/ 	.word	0x00000003
        /*0c8c*/ 	.word	0x00000170
        /*0c90*/ 	.short	0x010a
        /*0c92*/ 	.byte	0xff
	.zero		1


	//   ....[184]....
        /*0c94*/ 	.word	0x0000d8b0
        /*0c98*/ 	.word	0x00000003
        /*0c9c*/ 	.word	0x00000100
        /*0ca0*/ 	.short	0x010a
        /*0ca2*/ 	.byte	0xff
	.zero		1


	//   ....[185]....
        /*0ca4*/ 	.word	0x0000d900
        /*0ca8*/ 	.word	0x0000005f
        /*0cac*/ 	.word	0x00000100
        /*0cb0*/ 	.short	0x010a
        /*0cb2*/ 	.byte	0xff
	.zero		1


	//   ....[186]....
        /*0cb4*/ 	.word	0x0000d950
        /*0cb8*/ 	.word	0x00000010
        /*0cbc*/ 	.word	0x00000100
        /*0cc0*/ 	.short	0x010a
        /*0cc2*/ 	.byte	0xff
	.zero		1


	//----- nvinfo : EIATTR_NUM_MBARRIERS
	.align		4
.L_47:
        /*0cc4*/ 	.byte	0x03, 0x38
        /*0cc6*/ 	.short	0x0035


	//----- nvinfo : EIATTR_EXIT_INSTR_OFFSETS
	.align		4
        /*0cc8*/ 	.byte	0x04, 0x1c
        /*0cca*/ 	.short	(.L_49 - .L_48)


	//   ....[0]....
.L_48:
        /*0ccc*/ 	.word	0x000035e0


	//   ....[1]....
        /*0cd0*/ 	.word	0x00003af0


	//   ....[2]....
        /*0cd4*/ 	.word	0x00003b50


	//   ....[3]....
        /*0cd8*/ 	.word	0x00004e90


	//   ....[4]....
        /*0cdc*/ 	.word	0x000061c0


	//   ....[5]....
        /*0ce0*/ 	.word	0x00006200


	//   ....[6]....
        /*0ce4*/ 	.word	0x0000c7a0


	//   ....[7]....
        /*0ce8*/ 	.word	0x0000c820


	//   ....[8]....
        /*0cec*/ 	.word	0x0000c850


	//   ....[9]....
        /*0cf0*/ 	.word	0x0000c8d0


	//----- nvinfo : EIATTR_MAX_THREADS
	.align		4
.L_49:
        /*0cf4*/ 	.byte	0x04, 0x05
        /*0cf6*/ 	.short	(.L_51 - .L_50)
.L_50:
        /*0cf8*/ 	.word	0x00000100
        /*0cfc*/ 	.word	0x00000001
        /*0d00*/ 	.word	0x00000001


	//----- nvinfo : EIATTR_CRS_STACK_SIZE
	.align		4
.L_51:
        /*0d04*/ 	.byte	0x04, 0x1e
        /*0d06*/ 	.short	(.L_53 - .L_52)
.L_52:
        /*0d08*/ 	.word	0x00000000


	//----- nvinfo : EIATTR_CBANK_PARAM_SIZE
	.align		4
.L_53:
        /*0d0c*/ 	.byte	0x03, 0x19
        /*0d0e*/ 	.short	0x0c00


	//----- nvinfo : EIATTR_PARAM_CBANK
	.align		4
        /*0d10*/ 	.byte	0x04, 0x0a
        /*0d12*/ 	.short	(.L_55 - .L_54)
	.align		4
.L_54:
        /*0d14*/ 	.word	index@(.nv.constant0._ZN7cutlass13device_kernelINS_4gemm6kernel13GemmUniversalIN4cute5tupleIJiiiiEEENS1_10collective13CollectiveMmaINS1_46MainloopSm100TmaUmmaWarpSpecializedBlockScaledILi16ELi2ELi1ENS5_IJNS4_1CILi2EEENSA_ILi1EEESC_EEEEENS5_IJNSA_ILi256EEESF_NSA_ILi64EEEEEENS5_IJNS_12float_e2m1_tENS_13float_ue4m3_tEEEENS5_IJNS5_IJlSC_lEEENS4_6LayoutINS5_IJNS5_IJNS5_IJNSA_ILi32EEENSA_ILi4EEEEEEiEEENS5_IJNS5_IJNSA_ILi16EEESO_EEEiEEENS5_IJSC_iEEEEEENS5_IJST_NS5_IJNS5_IJNSA_ILi0EEESC_EEENSA_ILi512EEEEEENS5_IJSW_iEEEEEEEEEEESK_S13_NS4_8TiledMMAINS4_8MMA_AtomIJNS4_23SM100_MMA_MXF4_2x1SM_SSISI_SI_fSJ_Li256ELi256ELi16ELNS4_4UMMA5MajorE0ELS18_0ELNS17_7ScaleInE0ELS19_0EEEEEENSM_INS5_IJSC_SC_SC_EEENS5_IJSW_SW_SW_EEEEENS5_IJNS4_10UnderscoreES1F_S1F_EEEEENS5_IJNS4_18SM100_TMA_2SM_LOADES1I_EEENS5_IJNS4_14ComposedLayoutINS4_7SwizzleILi1ELi4ELi3EEENS4_18smem_ptr_flag_bitsILi4EEENSM_INS5_IJNSA_ILi8EEESG_EEENS5_IJSG_SC_EEEEEEENSM_INS5_IJNS5_IJNS5_IJSP_SC_EEESS_EEESC_NS5_IJSC_SC_EEEEEENS5_IJNS5_IJNS5_IJSS_SY_EEESX_EEESW_NS5_IJSO_SY_EEEEEEEEEEEvNS4_8identityENS5_IJS1I_NS4_28SM100_TMA_2SM_LOAD_MULTICASTEEEENS5_IJS1T_NSM_INS5_IJNS5_IJNS5_IJSP_SB_EEESS_EEESC_S1W_EEENS5_IJS1Z_SW_NS5_IJSO_NSA_ILi1024EEEEEEEEEEEEEEvS24_EENS_8epilogue10collective18CollectiveEpilogueINS2G_23Sm100TmaWarpSpecializedILi4ELi2ELi64ELb1ELb0EEEJNS5_IJNSA_ILi128EEESF_SG_EEENS5_IJNSM_IS2L_SC_EENSM_ISG_SC_EEEEENS_10bfloat16_tESL_S2Q_SL_NS2G_6fusion15FusionCallbacksIS2K_NS2R_17LinearCombinationIS2Q_fS2Q_fLNS_15FloatRoundStyleE2EEES2M_S2P_JEEENS4_5SM1004TMEM4LOAD26SM100_TMEM_LOAD_32dp32b64xENS4_13SM90_TMA_LOADENS1K_INS1L_ILi3ELi4ELi3EEENS1N_ILi16EEES1S_EENS4_39AutoVectorizingCopyWithAssumedAlignmentILi128EEENS4_14SM90_TMA_STOREES34_S36_S36_EEEvvEEEEvNT_6ParamsE)
        /*0d18*/ 	.short	0x0380
        /*0d1a*/ 	.short	0x0c00


	//----- nvinfo : EIATTR_SW_WAR
	.align		4
.L_55:
        /*0d1c*/ 	.byte	0x04, 0x36
        /*0d1e*/ 	.short	(.L_57 - .L_56)
.L_56:
        /*0d20*/ 	.word	0x00000008
.L_57:


//--------------------- .nv.callgraph             --------------------------
	.section	.nv.callgraph,"",@"SHT_CUDA_CALLGRAPH"
	.align	4
	.sectionentsize	8
	.align		4
        /*0000*/ 	.word	0x00000000
	.align		4
        /*0004*/ 	.word	0xffffffff
	.align		4
        /*0008*/ 	.word	index@(_ZN7cutlass13device_kernelINS_4gemm6kernel13GemmUniversalIN4cute5tupleIJiiiiEEENS1_10collective13CollectiveMmaINS1_46MainloopSm100TmaUmmaWarpSpecializedBlockScaledILi16ELi2ELi1ENS5_IJNS4_1CILi2EEENSA_ILi1EEESC_EEEEENS5_IJNSA_ILi256EEESF_NSA_ILi64EEEEEENS5_IJNS_12float_e2m1_tENS_13float_ue4m3_tEEEENS5_IJNS5_IJlSC_lEEENS4_6LayoutINS5_IJNS5_IJNS5_IJNSA_ILi32EEENSA_ILi4EEEEEEiEEENS5_IJNS5_IJNSA_ILi16EEESO_EEEiEEENS5_IJSC_iEEEEEENS5_IJST_NS5_IJNS5_IJNSA_ILi0EEESC_EEENSA_ILi512EEEEEENS5_IJSW_iEEEEEEEEEEESK_S13_NS4_8TiledMMAINS4_8MMA_AtomIJNS4_23SM100_MMA_MXF4_2x1SM_SSISI_SI_fSJ_Li256ELi256ELi16ELNS4_4UMMA5MajorE0ELS18_0ELNS17_7ScaleInE0ELS19_0EEEEEENSM_INS5_IJSC_SC_SC_EEENS5_IJSW_SW_SW_EEEEENS5_IJNS4_10UnderscoreES1F_S1F_EEEEENS5_IJNS4_18SM100_TMA_2SM_LOADES1I_EEENS5_IJNS4_14ComposedLayoutINS4_7SwizzleILi1ELi4ELi3EEENS4_18smem_ptr_flag_bitsILi4EEENSM_INS5_IJNSA_ILi8EEESG_EEENS5_IJSG_SC_EEEEEEENSM_INS5_IJNS5_IJNS5_IJSP_SC_EEESS_EEESC_NS5_IJSC_SC_EEEEEENS5_IJNS5_IJNS5_IJSS_SY_EEESX_EEESW_NS5_IJSO_SY_EEEEEEEEEEEvNS4_8identityENS5_IJS1I_NS4_28SM100_TMA_2SM_LOAD_MULTICASTEEEENS5_IJS1T_NSM_INS5_IJNS5_IJNS5_IJSP_SB_EEESS_EEESC_S1W_EEENS5_IJS1Z_SW_NS5_IJSO_NSA_ILi1024EEEEEEEEEEEEEEvS24_EENS_8epilogue10collective18CollectiveEpilogueINS2G_23Sm100TmaWarpSpecializedILi4ELi2ELi64ELb1ELb0EEEJNS5_IJNSA_ILi128EEESF_SG_EEENS5_IJNSM_IS2L_SC_EENSM_ISG_SC_EEEEENS_10bfloat16_tESL_S2Q_SL_NS2G_6fusion15FusionCallbacksIS2K_NS2R_17LinearCombinationIS2Q_fS2Q_fLNS_15FloatRoundStyleE2EEES2M_S2P_JEEENS4_5SM1004TMEM4LOAD26SM100_TMEM_LOAD_32dp32b64xENS4_13SM90_TMA_LOADENS1K_INS1L_ILi3ELi4ELi3EEENS1N_ILi16EEES1S_EENS4_39AutoVectorizingCopyWithAssumedAlignmentILi128EEENS4_14SM90_TMA_STOREES34_S36_S36_EEEvvEEEEvNT_6ParamsE)
	.align		4
        /*000c*/ 	.word	index@(__assertfail)
	.align		4
        /*0010*/ 	.word	0x00000000
	.align		4
        /*0014*/ 	.word	0xfffffffe
	.align		4
        /*0018*/ 	.word	0x00000000
	.align		4
        /*001c*/ 	.word	0xfffffffd
	.align		4
        /*0020*/ 	.word	0x00000000
	.align		4
        /*0024*/ 	.word	0xfffffffc


//--------------------- .nv.constant4             --------------------------
	.section	.nv.constant4,"a",@progbits
	.align	8
	.align		8
.nv.constant4:
        /*0000*/ 	.dword	__assertfail
	.align		8
        /*0008*/ 	.dword	__unnamed_1
	.align		8
        /*0010*/ 	.dword	__unnamed_2
	.align		8
        /*0018*/ 	.dword	_ZN40_INTERNAL_21310685_4_k_cu_bf0ed3e5_342374cuda3std3__45__cpo5beginE
	.align		8
        /*0020*/ 	.dword	_ZN40_INTERNAL_21310685_4_k_cu_bf0ed3e5_342374cuda3std3__45__cpo3endE
	.align		8
        /*0028*/ 	.dword	_ZN40_INTERNAL_21310685_4_k_cu_bf0ed3e5_342374cuda3std3__45__cpo6cbeginE
	.align		8
        /*0030*/ 	.dword	_ZN40_INTERNAL_21310685_4_k_cu_bf0ed3e5_342374cuda3std3__45__cpo4cendE
	.align		8
        /*0038*/ 	.dword	_ZN40_INTERNAL_21310685_4_k_cu_bf0ed3e5_342374cuda3std3__442_GLOBAL__N__21310685_4_k_cu_bf0ed3e5_342376ignoreE
	.align		8
        /*0040*/ 	.dword	_ZN40_INTERNAL_21310685_4_k_cu_bf0ed3e5_342374cuda3std3__419piecewise_constructE
	.align		8
        /*0048*/ 	.dword	_ZN40_INTERNAL_21310685_4_k_cu_bf0ed3e5_342374cuda3std3__48in_placeE
	.align		8
        /*0050*/ 	.dword	_ZN40_INTERNAL_21310685_4_k_cu_bf0ed3e5_342374cuda3std6ranges3__45__cpo4swapE
	.align		8
        /*0058*/ 	.dword	_ZN40_INTERNAL_21310685_4_k_cu_bf0ed3e5_342374cuda3std6ranges3__45__cpo9iter_moveE
	.align		8
        /*0060*/ 	.dword	_ZN40_INTERNAL_21310685_4_k_cu_bf0ed3e5_342374cute7productE
	.align		8
        /*0068*/ 	.dword	_ZN40_INTERNAL_21310685_4_k_cu_bf0ed3e5_342374cute1_E
	.align		8
        /*0070*/ 	.dword	$str$25
	.align		8
        /*0078*/ 	.dword	$str$26
	.align		8
        /*0080*/ 	.dword	$str$29
	.align		8
        /*0088*/ 	.dword	$str$30


//--------------------- .text._ZN7cutlass13device_kernelINS_4gemm6kernel13GemmUniversalIN4cute5tupleIJiiiiEEENS1_10collective13CollectiveMmaINS1_46MainloopSm100TmaUmmaWarpSpecializedBlockScaledILi16ELi2ELi1ENS5_IJNS4_1CILi2EEENSA_ILi1EEESC_EEEEENS5_IJNSA_ILi256EEESF_NSA_ILi64EEEEEENS5_IJNS_12float_e2m1_tENS_13float_ue4m3_tEEEENS5_IJNS5_IJlSC_lEEENS4_6LayoutINS5_IJNS5_IJNS5_IJNSA_ILi32EEENSA_ILi4EEEEEEiEEENS5_IJNS5_IJNSA_ILi16EEESO_EEEiEEENS5_IJSC_iEEEEEENS5_IJST_NS5_IJNS5_IJNSA_ILi0EEESC_EEENSA_ILi512EEEEEENS5_IJSW_iEEEEEEEEEEESK_S13_NS4_8TiledMMAINS4_8MMA_AtomIJNS4_23SM100_MMA_MXF4_2x1SM_SSISI_SI_fSJ_Li256ELi256ELi16ELNS4_4UMMA5MajorE0ELS18_0ELNS17_7ScaleInE0ELS19_0EEEEEENSM_INS5_IJSC_SC_SC_EEENS5_IJSW_SW_SW_EEEEENS5_IJNS4_10UnderscoreES1F_S1F_EEEEENS5_IJNS4_18SM100_TMA_2SM_LOADES1I_EEENS5_IJNS4_14ComposedLayoutINS4_7SwizzleILi1ELi4ELi3EEENS4_18smem_ptr_flag_bitsILi4EEENSM_INS5_IJNSA_ILi8EEESG_EEENS5_IJSG_SC_EEEEEEENSM_INS5_IJNS5_IJNS5_IJSP_SC_EEESS_EEESC_NS5_IJSC_SC_EEEEEENS5_IJNS5_IJNS5_IJSS_SY_EEESX_EEESW_NS5_IJSO_SY_EEEEEEEEEEEvNS4_8identityENS5_IJS1I_NS4_28SM100_TMA_2SM_LOAD_MULTICASTEEEENS5_IJS1T_NSM_INS5_IJNS5_IJNS5_IJSP_SB_EEESS_EEESC_S1W_EEENS5_IJS1Z_SW_NS5_IJSO_NSA_ILi1024EEEEEEEEEEEEEEvS24_EENS_8epilogue10collective18CollectiveEpilogueINS2G_23Sm100TmaWarpSpecializedILi4ELi2ELi64ELb1ELb0EEEJNS5_IJNSA_ILi128EEESF_SG_EEENS5_IJNSM_IS2L_SC_EENSM_ISG_SC_EEEEENS_10bfloat16_tESL_S2Q_SL_NS2G_6fusion15FusionCallbacksIS2K_NS2R_17LinearCombinationIS2Q_fS2Q_fLNS_15FloatRoundStyleE2EEES2M_S2P_JEEENS4_5SM1004TMEM4LOAD26SM100_TMEM_LOAD_32dp32b64xENS4_13SM90_TMA_LOADENS1K_INS1L_ILi3ELi4ELi3EEENS1N_ILi16EEES1S_EENS4_39AutoVectorizingCopyWithAssumedAlignmentILi128EEENS4_14SM90_TMA_STOREES34_S36_S36_EEEvvEEEEvNT_6ParamsE --------------------------
	.section	.text._ZN7cutlass13device_kernelINS_4gemm6kernel13GemmUniversalIN4cute5tupleIJiiiiEEENS1_10collective13CollectiveMmaINS1_46MainloopSm100TmaUmmaWarpSpecializedBlockScaledILi16ELi2ELi1ENS5_IJNS4_1CILi2EEENSA_ILi1EEESC_EEEEENS5_IJNSA_ILi256EEESF_NSA_ILi64EEEEEENS5_IJNS_12float_e2m1_tENS_13float_ue4m3_tEEEENS5_IJNS5_IJlSC_lEEENS4_6LayoutINS5_IJNS5_IJNS5_IJNSA_ILi32EEENSA_ILi4EEEEEEiEEENS5_IJNS5_IJNSA_ILi16EEESO_EEEiEEENS5_IJSC_iEEEEEENS5_IJST_NS5_IJNS5_IJNSA_ILi0EEESC_EEENSA_ILi512EEEEEENS5_IJSW_iEEEEEEEEEEESK_S13_NS4_8TiledMMAINS4_8MMA_AtomIJNS4_23SM100_MMA_MXF4_2x1SM_SSISI_SI_fSJ_Li256ELi256ELi16ELNS4_4UMMA5MajorE0ELS18_0ELNS17_7ScaleInE0ELS19_0EEEEEENSM_INS5_IJSC_SC_SC_EEENS5_IJSW_SW_SW_EEEEENS5_IJNS4_10UnderscoreES1F_S1F_EEEEENS5_IJNS4_18SM100_TMA_2SM_LOADES1I_EEENS5_IJNS4_14ComposedLayoutINS4_7SwizzleILi1ELi4ELi3EEENS4_18smem_ptr_flag_bitsILi4EEENSM_INS5_IJNSA_ILi8EEESG_EEENS5_IJSG_SC_EEEEEEENSM_INS5_IJNS5_IJNS5_IJSP_SC_EEESS_EEESC_NS5_IJSC_SC_EEEEEENS5_IJNS5_IJNS5_IJSS_SY_EEESX_EEESW_NS5_IJSO_SY_EEEEEEEEEEEvNS4_8identityENS5_IJS1I_NS4_28SM100_TMA_2SM_LOAD_MULTICASTEEEENS5_IJS1T_NSM_INS5_IJNS5_IJNS5_IJSP_SB_EEESS_EEESC_S1W_EEENS5_IJS1Z_SW_NS5_IJSO_NSA_ILi1024EEEEEEEEEEEEEEvS24_EENS_8epilogue10collective18CollectiveEpilogueINS2G_23Sm100TmaWarpSpecializedILi4ELi2ELi64ELb1ELb0EEEJNS5_IJNSA_ILi128EEESF_SG_EEENS5_IJNSM_IS2L_SC_EENSM_ISG_SC_EEEEENS_10bfloat16_tESL_S2Q_SL_NS2G_6fusion15FusionCallbacksIS2K_NS2R_17LinearCombinationIS2Q_fS2Q_fLNS_15FloatRoundStyleE2EEES2M_S2P_JEEENS4_5SM1004TMEM4LOAD26SM100_TMEM_LOAD_32dp32b64xENS4_13SM90_TMA_LOADENS1K_INS1L_ILi3ELi4ELi3EEENS1N_ILi16EEES1S_EENS4_39AutoVectorizingCopyWithAssumedAlignmentILi128EEENS4_14SM90_TMA_STOREES34_S36_S36_EEEvvEEEEvNT_6ParamsE,"ax",@progbits
	.align	128
.text._ZN7cutlass13device_kernelINS_4gemm6kernel13GemmUniversalIN4cute5tupleIJiiiiEEENS1_10collective13CollectiveMmaINS1_46MainloopSm100TmaUmmaWarpSpecializedBlockScaledILi16ELi2ELi1ENS5_IJNS4_1CILi2EEENSA_ILi1EEESC_EEEEENS5_IJNSA_ILi256EEESF_NSA_ILi64EEEEEENS5_IJNS_12float_e2m1_tENS_13float_ue4m3_tEEEENS5_IJNS5_IJlSC_lEEENS4_6LayoutINS5_IJNS5_IJNS5_IJNSA_ILi32EEENSA_ILi4EEEEEEiEEENS5_IJNS5_IJNSA_ILi16EEESO_EEEiEEENS5_IJSC_iEEEEEENS5_IJST_NS5_IJNS5_IJNSA_ILi0EEESC_EEENSA_ILi512EEEEEENS5_IJSW_iEEEEEEEEEEESK_S13_NS4_8TiledMMAINS4_8MMA_AtomIJNS4_23SM100_MMA_MXF4_2x1SM_SSISI_SI_fSJ_Li256ELi256ELi16ELNS4_4UMMA5MajorE0ELS18_0ELNS17_7ScaleInE0ELS19_0EEEEEENSM_INS5_IJSC_SC_SC_EEENS5_IJSW_SW_SW_EEEEENS5_IJNS4_10UnderscoreES1F_S1F_EEEEENS5_IJNS4_18SM100_TMA_2SM_LOADES1I_EEENS5_IJNS4_14ComposedLayoutINS4_7SwizzleILi1ELi4ELi3EEENS4_18smem_ptr_flag_bitsILi4EEENSM_INS5_IJNSA_ILi8EEESG_EEENS5_IJSG_SC_EEEEEEENSM_INS5_IJNS5_IJNS5_IJSP_SC_EEESS_EEESC_NS5_IJSC_SC_EEEEEENS5_IJNS5_IJNS5_IJSS_SY_EEESX_EEESW_NS5_IJSO_SY_EEEEEEEEEEEvNS4_8identityENS5_IJS1I_NS4_28SM100_TMA_2SM_LOAD_MULTICASTEEEENS5_IJS1T_NSM_INS5_IJNS5_IJNS5_IJSP_SB_EEESS_EEESC_S1W_EEENS5_IJS1Z_SW_NS5_IJSO_NSA_ILi1024EEEEEEEEEEEEEEvS24_EENS_8epilogue10collective18CollectiveEpilogueINS2G_23Sm100TmaWarpSpecializedILi4ELi2ELi64ELb1ELb0EEEJNS5_IJNSA_ILi128EEESF_SG_EEENS5_IJNSM_IS2L_SC_EENSM_ISG_SC_EEEEENS_10bfloat16_tESL_S2Q_SL_NS2G_6fusion15FusionCallbacksIS2K_NS2R_17LinearCombinationIS2Q_fS2Q_fLNS_15FloatRoundStyleE2EEES2M_S2P_JEEENS4_5SM1004TMEM4LOAD26SM100_TMEM_LOAD_32dp32b64xENS4_13SM90_TMA_LOADENS1K_INS1L_ILi3ELi4ELi3EEENS1N_ILi16EEES1S_EENS4_39AutoVectorizingCopyWithAssumedAlignmentILi128EEENS4_14SM90_TMA_STOREES34_S36_S36_EEEvvEEEEvNT_6ParamsE:
        .type           _ZN7cutlass13device_kernelINS_4gemm6kernel13GemmUniversalIN4cute5tupleIJiiiiEEENS1_10collective13CollectiveMmaINS1_46MainloopSm100TmaUmmaWarpSpecializedBlockScaledILi16ELi2ELi1ENS5_IJNS4_1CILi2EEENSA_ILi1EEESC_EEEEENS5_IJNSA_ILi256EEESF_NSA_ILi64EEEEEENS5_IJNS_12float_e2m1_tENS_13float_ue4m3_tEEEENS5_IJNS5_IJlSC_lEEENS4_6LayoutINS5_IJNS5_IJNS5_IJNSA_ILi32EEENSA_ILi4EEEEEEiEEENS5_IJNS5_IJNSA_ILi16EEESO_EEEiEEENS5_IJSC_iEEEEEENS5_IJST_NS5_IJNS5_IJNSA_ILi0EEESC_EEENSA_ILi512EEEEEENS5_IJSW_iEEEEEEEEEEESK_S13_NS4_8TiledMMAINS4_8MMA_AtomIJNS4_23SM100_MMA_MXF4_2x1SM_SSISI_SI_fSJ_Li256ELi256ELi16ELNS4_4UMMA5MajorE0ELS18_0ELNS17_7ScaleInE0ELS19_0EEEEEENSM_INS5_IJSC_SC_SC_EEENS5_IJSW_SW_SW_EEEEENS5_IJNS4_10UnderscoreES1F_S1F_EEEEENS5_IJNS4_18SM100_TMA_2SM_LOADES1I_EEENS5_IJNS4_14ComposedLayoutINS4_7SwizzleILi1ELi4ELi3EEENS4_18smem_ptr_flag_bitsILi4EEENSM_INS5_IJNSA_ILi8EEESG_EEENS5_IJSG_SC_EEEEEEENSM_INS5_IJNS5_IJNS5_IJSP_SC_EEESS_EEESC_NS5_IJSC_SC_EEEEEENS5_IJNS5_IJNS5_IJSS_SY_EEESX_EEESW_NS5_IJSO_SY_EEEEEEEEEEEvNS4_8identityENS5_IJS1I_NS4_28SM100_TMA_2SM_LOAD_MULTICASTEEEENS5_IJS1T_NSM_INS5_IJNS5_IJNS5_IJSP_SB_EEESS_EEESC_S1W_EEENS5_IJS1Z_SW_NS5_IJSO_NSA_ILi1024EEEEEEEEEEEEEEvS24_EENS_8epilogue10collective18CollectiveEpilogueINS2G_23Sm100TmaWarpSpecializedILi4ELi2ELi64ELb1ELb0EEEJNS5_IJNSA_ILi128EEESF_SG_EEENS5_IJNSM_IS2L_SC_EENSM_ISG_SC_EEEEENS_10bfloat16_tESL_S2Q_SL_NS2G_6fusion15FusionCallbacksIS2K_NS2R_17LinearCombinationIS2Q_fS2Q_fLNS_15FloatRoundStyleE2EEES2M_S2P_JEEENS4_5SM1004TMEM4LOAD26SM100_TMEM_LOAD_32dp32b64xENS4_13SM90_TMA_LOADENS1K_INS1L_ILi3ELi4ELi3EEENS1N_ILi16EEES1S_EENS4_39AutoVectorizingCopyWithAssumedAlignmentILi128EEENS4_14SM90_TMA_STOREES34_S36_S36_EEEvvEEEEvNT_6ParamsE,@function
        .size           _ZN7cutlass13device_kernelINS_4gemm6kernel13GemmUniversalIN4cute5tupleIJiiiiEEENS1_10collective13CollectiveMmaINS1_46MainloopSm100TmaUmmaWarpSpecializedBlockScaledILi16ELi2ELi1ENS5_IJNS4_1CILi2EEENSA_ILi1EEESC_EEEEENS5_IJNSA_ILi256EEESF_NSA_ILi64EEEEEENS5_IJNS_12float_e2m1_tENS_13float_ue4m3_tEEEENS5_IJNS5_IJlSC_lEEENS4_6LayoutINS5_IJNS5_IJNS5_IJNSA_ILi32EEENSA_ILi4EEEEEEiEEENS5_IJNS5_IJNSA_ILi16EEESO_EEEiEEENS5_IJSC_iEEEEEENS5_IJST_NS5_IJNS5_IJNSA_ILi0EEESC_EEENSA_ILi512EEEEEENS5_IJSW_iEEEEEEEEEEESK_S13_NS4_8TiledMMAINS4_8MMA_AtomIJNS4_23SM100_MMA_MXF4_2x1SM_SSISI_SI_fSJ_Li256ELi256ELi16ELNS4_4UMMA5MajorE0ELS18_0ELNS17_7ScaleInE0ELS19_0EEEEEENSM_INS5_IJSC_SC_SC_EEENS5_IJSW_SW_SW_EEEEENS5_IJNS4_10UnderscoreES1F_S1F_EEEEENS5_IJNS4_18SM100_TMA_2SM_LOADES1I_EEENS5_IJNS4_14ComposedLayoutINS4_7SwizzleILi1ELi4ELi3EEENS4_18smem_ptr_flag_bitsILi4EEENSM_INS5_IJNSA_ILi8EEESG_EEENS5_IJSG_SC_EEEEEEENSM_INS5_IJNS5_IJNS5_IJSP_SC_EEESS_EEESC_NS5_IJSC_SC_EEEEEENS5_IJNS5_IJNS5_IJSS_SY_EEESX_EEESW_NS5_IJSO_SY_EEEEEEEEEEEvNS4_8identityENS5_IJS1I_NS4_28SM100_TMA_2SM_LOAD_MULTICASTEEEENS5_IJS1T_NSM_INS5_IJNS5_IJNS5_IJSP_SB_EEESS_EEESC_S1W_EEENS5_IJS1Z_SW_NS5_IJSO_NSA_ILi1024EEEEEEEEEEEEEEvS24_EENS_8epilogue10collective18CollectiveEpilogueINS2G_23Sm100TmaWarpSpecializedILi4ELi2ELi64ELb1ELb0EEEJNS5_IJNSA_ILi128EEESF_SG_EEENS5_IJNSM_IS2L_SC_EENSM_ISG_SC_EEEEENS_10bfloat16_tESL_S2Q_SL_NS2G_6fusion15FusionCallbacksIS2K_NS2R_17LinearCombinationIS2Q_fS2Q_fLNS_15FloatRoundStyleE2EEES2M_S2P_JEEENS4_5SM1004TMEM4LOAD26SM100_TMEM_LOAD_32dp32b64xENS4_13SM90_TMA_LOADENS1K_INS1L_ILi3ELi4ELi3EEENS1N_ILi16EEES1S_EENS4_39AutoVectorizingCopyWithAssumedAlignmentILi128EEENS4_14SM90_TMA_STOREES34_S36_S36_EEEvvEEEEvNT_6ParamsE,(.L_x_231 - _ZN7cutlass13device_kernelINS_4gemm6kernel13GemmUniversalIN4cute5tupleIJiiiiEEENS1_10collective13CollectiveMmaINS1_46MainloopSm100TmaUmmaWarpSpecializedBlockScaledILi16ELi2ELi1ENS5_IJNS4_1CILi2EEENSA_ILi1EEESC_EEEEENS5_IJNSA_ILi256EEESF_NSA_ILi64EEEEEENS5_IJNS_12float_e2m1_tENS_13float_ue4m3_tEEEENS5_IJNS5_IJlSC_lEEENS4_6LayoutINS5_IJNS5_IJNS5_IJNSA_ILi32EEENSA_ILi4EEEEEEiEEENS5_IJNS5_IJNSA_ILi16EEESO_EEEiEEENS5_IJSC_iEEEEEENS5_IJST_NS5_IJNS5_IJNSA_ILi0EEESC_EEENSA_ILi512EEEEEENS5_IJSW_iEEEEEEEEEEESK_S13_NS4_8TiledMMAINS4_8MMA_AtomIJNS4_23SM100_MMA_MXF4_2x1SM_SSISI_SI_fSJ_Li256ELi256ELi16ELNS4_4UMMA5MajorE0ELS18_0ELNS17_7ScaleInE0ELS19_0EEEEEENSM_INS5_IJSC_SC_SC_EEENS5_IJSW_SW_SW_EEEEENS5_IJNS4_10UnderscoreES1F_S1F_EEEEENS5_IJNS4_18SM100_TMA_2SM_LOADES1I_EEENS5_IJNS4_14ComposedLayoutINS4_7SwizzleILi1ELi4ELi3EEENS4_18smem_ptr_flag_bitsILi4EEENSM_INS5_IJNSA_ILi8EEESG_EEENS5_IJSG_SC_EEEEEEENSM_INS5_IJNS5_IJNS5_IJSP_SC_EEESS_EEESC_NS5_IJSC_SC_EEEEEENS5_IJNS5_IJNS5_IJSS_SY_EEESX_EEESW_NS5_IJSO_SY_EEEEEEEEEEEvNS4_8identityENS5_IJS1I_NS4_28SM100_TMA_2SM_LOAD_MULTICASTEEEENS5_IJS1T_NSM_INS5_IJNS5_IJNS5_IJSP_SB_EEESS_EEESC_S1W_EEENS5_IJS1Z_SW_NS5_IJSO_NSA_ILi1024EEEEEEEEEEEEEEvS24_EENS_8epilogue10collective18CollectiveEpilogueINS2G_23Sm100TmaWarpSpecializedILi4ELi2ELi64ELb1ELb0EEEJNS5_IJNSA_ILi128EEESF_SG_EEENS5_IJNSM_IS2L_SC_EENSM_ISG_SC_EEEEENS_10bfloat16_tESL_S2Q_SL_NS2G_6fusion15FusionCallbacksIS2K_NS2R_17LinearCombinationIS2Q_fS2Q_fLNS_15FloatRoundStyleE2EEES2M_S2P_JEEENS4_5SM1004TMEM4LOAD26SM100_TMEM_LOAD_32dp32b64xENS4_13SM90_TMA_LOADENS1K_INS1L_ILi3ELi4ELi3EEENS1N_ILi16EEES1S_EENS4_39AutoVectorizingCopyWithAssumedAlignmentILi128EEENS4_14SM90_TMA_STOREES34_S36_S36_EEEvvEEEEvNT_6ParamsE)
        .other          _ZN7cutlass13device_kernelINS_4gemm6kernel13GemmUniversalIN4cute5tupleIJiiiiEEENS1_10collective13CollectiveMmaINS1_46MainloopSm100TmaUmmaWarpSpecializedBlockScaledILi16ELi2ELi1ENS5_IJNS4_1CILi2EEENSA_ILi1EEESC_EEEEENS5_IJNSA_ILi256EEESF_NSA_ILi64EEEEEENS5_IJNS_12float_e2m1_tENS_13float_ue4m3_tEEEENS5_IJNS5_IJlSC_lEEENS4_6LayoutINS5_IJNS5_IJNS5_IJNSA_ILi32EEENSA_ILi4EEEEEEiEEENS5_IJNS5_IJNSA_ILi16EEESO_EEEiEEENS5_IJSC_iEEEEEENS5_IJST_NS5_IJNS5_IJNSA_ILi0EEESC_EEENSA_ILi512EEEEEENS5_IJSW_iEEEEEEEEEEESK_S13_NS4_8TiledMMAINS4_8MMA_AtomIJNS4_23SM100_MMA_MXF4_2x1SM_SSISI_SI_fSJ_Li256ELi256ELi16ELNS4_4UMMA5MajorE0ELS18_0ELNS17_7ScaleInE0ELS19_0EEEEEENSM_INS5_IJSC_SC_SC_EEENS5_IJSW_SW_SW_EEEEENS5_IJNS4_10UnderscoreES1F_S1F_EEEEENS5_IJNS4_18SM100_TMA_2SM_LOADES1I_EEENS5_IJNS4_14ComposedLayoutINS4_7SwizzleILi1ELi4ELi3EEENS4_18smem_ptr_flag_bitsILi4EEENSM_INS5_IJNSA_ILi8EEESG_EEENS5_IJSG_SC_EEEEEEENSM_INS5_IJNS5_IJNS5_IJSP_SC_EEESS_EEESC_NS5_IJSC_SC_EEEEEENS5_IJNS5_IJNS5_IJSS_SY_EEESX_EEESW_NS5_IJSO_SY_EEEEEEEEEEEvNS4_8identityENS5_IJS1I_NS4_28SM100_TMA_2SM_LOAD_MULTICASTEEEENS5_IJS1T_NSM_INS5_IJNS5_IJNS5_IJSP_SB_EEESS_EEESC_S1W_EEENS5_IJS1Z_SW_NS5_IJSO_NSA_ILi1024EEEEEEEEEEEEEEvS24_EENS_8epilogue10collective18CollectiveEpilogueINS2G_23Sm100TmaWarpSpecializedILi4ELi2ELi64ELb1ELb0EEEJNS5_IJNSA_ILi128EEESF_SG_EEENS5_IJNSM_IS2L_SC_EENSM_ISG_SC_EEEEENS_10bfloat16_tESL_S2Q_SL_NS2G_6fusion15FusionCallbacksIS2K_NS2R_17LinearCombinationIS2Q_fS2Q_fLNS_15FloatRoundStyleE2EEES2M_S2P_JEEENS4_5SM1004TMEM4LOAD26SM100_TMEM_LOAD_32dp32b64xENS4_13SM90_TMA_LOADENS1K_INS1L_ILi3ELi4ELi3EEENS1N_ILi16EEES1S_EENS4_39AutoVectorizingCopyWithAssumedAlignmentILi128EEENS4_14SM90_TMA_STOREES34_S36_S36_EEEvvEEEEvNT_6ParamsE,@"STO_CUDA_ENTRY STV_DEFAULT"
_ZN7cutlass13device_kernelINS_4gemm6kernel13GemmUniversalIN4cute5tupleIJiiiiEEENS1_10collective13CollectiveMmaINS1_46MainloopSm100TmaUmmaWarpSpecializedBlockScaledILi16ELi2ELi1ENS5_IJNS4_1CILi2EEENSA_ILi1EEESC_EEEEENS5_IJNSA_ILi256EEESF_NSA_ILi64EEEEEENS5_IJNS_12float_e2m1_tENS_13float_ue4m3_tEEEENS5_IJNS5_IJlSC_lEEENS4_6LayoutINS5_IJNS5_IJNS5_IJNSA_ILi32EEENSA_ILi4EEEEEEiEEENS5_IJNS5_IJNSA_ILi16EEESO_EEEiEEENS5_IJSC_iEEEEEENS5_IJST_NS5_IJNS5_IJNSA_ILi0EEESC_EEENSA_ILi512EEEEEENS5_IJSW_iEEEEEEEEEEESK_S13_NS4_8TiledMMAINS4_8MMA_AtomIJNS4_23SM100_MMA_MXF4_2x1SM_SSISI_SI_fSJ_Li256ELi256ELi16ELNS4_4UMMA5MajorE0ELS18_0ELNS17_7ScaleInE0ELS19_0EEEEEENSM_INS5_IJSC_SC_SC_EEENS5_IJSW_SW_SW_EEEEENS5_IJNS4_10UnderscoreES1F_S1F_EEEEENS5_IJNS4_18SM100_TMA_2SM_LOADES1I_EEENS5_IJNS4_14ComposedLayoutINS4_7SwizzleILi1ELi4ELi3EEENS4_18smem_ptr_flag_bitsILi4EEENSM_INS5_IJNSA_ILi8EEESG_EEENS5_IJSG_SC_EEEEEEENSM_INS5_IJNS5_IJNS5_IJSP_SC_EEESS_EEESC_NS5_IJSC_SC_EEEEEENS5_IJNS5_IJNS5_IJSS_SY_EEESX_EEESW_NS5_IJSO_SY_EEEEEEEEEEEvNS4_8identityENS5_IJS1I_NS4_28SM100_TMA_2SM_LOAD_MULTICASTEEEENS5_IJS1T_NSM_INS5_IJNS5_IJNS5_IJSP_SB_EEESS_EEESC_S1W_EEENS5_IJS1Z_SW_NS5_IJSO_NSA_ILi1024EEEEEEEEEEEEEEvS24_EENS_8epilogue10collective18CollectiveEpilogueINS2G_23Sm100TmaWarpSpecializedILi4ELi2ELi64ELb1ELb0EEEJNS5_IJNSA_ILi128EEESF_SG_EEENS5_IJNSM_IS2L_SC_EENSM_ISG_SC_EEEEENS_10bfloat16_tESL_S2Q_SL_NS2G_6fusion15FusionCallbacksIS2K_NS2R_17LinearCombinationIS2Q_fS2Q_fLNS_15FloatRoundStyleE2EEES2M_S2P_JEEENS4_5SM1004TMEM4LOAD26SM100_TMEM_LOAD_32dp32b64xENS4_13SM90_TMA_LOADENS1K_INS1L_ILi3ELi4ELi3EEENS1N_ILi16EEES1S_EENS4_39AutoVectorizingCopyWithAssumedAlignmentILi128EEENS4_14SM90_TMA_STOREES34_S36_S36_EEEvvEEEEvNT_6ParamsE:
[----:B------:R-:W1:Y:S01]  /*0000*/  LDC R1, c[0x0][0x37c] ;  /* 0x0000df00ff017b82 */ /* 0x000e620000000800 */
[----:B------:R-:W2:Y:S01]  /*0010*/  S2R R152, SR_TID.X ;  /* 0x0000000000987919 */ /* 0x000ea20000002100 */
[----:B------:R-:W3:Y:S06]  /*0020*/  LDCU.64 UR12, c[0x0][0xc90] ;  /* 0x00019200ff0c77ac */ /* 0x000eec0008000a00 */
[----:B------:R-:W4:Y:S01]  /*0030*/  S2UR UR4, SR_CgaCtaId ;  /* 0x00000000000479c3 */ /* 0x000f220000008800 */
[----:B------:R-:W-:Y:S02]  /*0040*/  PRMT R139, RZ, 0x7610, R139 ;  /* 0x00007610ff8b7816 */ /* 0x000fe4000000008b */
[----:B------:R-:W-:Y:S01]  /*0050*/  ELECT P1, URZ, PT ;  /* 0x0000000000ff782f */ /* 0x000fe20003820000 */
[----:B---3--:R-:W-:-:S04]  /*0060*/  UISETP.NE.U32.AND UP0, UPT, UR12, URZ, UPT ;  /* 0x000000ff0c00728c */ /* 0x008fc8000bf05070 */
[----:B------:R-:W-:Y:S02]  /*0070*/  UISETP.NE.AND.EX UP0, UPT, UR13, URZ, UPT, UP0 ;  /* 0x000000ff0d00728c */ /* 0x000fe4000bf05300 */
[----:B----4-:R-:W-:Y:S01]  /*0080*/  ULOP3.LUT UR24, UR4, 0x1, URZ, 0xc0, !UPT ;  /* 0x0000000104187892 */ /* 0x010fe2000f8ec0ff */
[----:B--2---:R-:W-:-:S05]  /*0090*/  SHF.R.U32.HI R140, RZ, 0x5, R152 ;  /* 0x00000005ff8c7819 */ /* 0x004fca0000011698 */
[----:B------:R-:W2:Y:S02]  /*00a0*/  SHFL.IDX PT, R0, R140, RZ, 0x1f ;  /* 0x00001fff8c007589 */ /* 0x000ea400000e0000 */
[----:B--2---:R-:W-:Y:S01]  /*00b0*/  R2UR UR21, R0 ;  /* 0x00000000001572ca */ /* 0x004fe200000e0000 */
[----:B-1----:R-:W-:-:S14]  /*00c0*/  BRA.U UP0, `(.L_x_0) ;  /* 0x0000000100307547 */ /* 0x002fdc000b800000 */
[----:B------:R-:W1:Y:S02]  /*00d0*/  LDCU.64 UR4, c[0x0][0xc88] ;  /* 0x00019100ff0477ac */ /* 0x000e640008000a00 */
[----:B-1----:R-:W-:-:S04]  /*00e0*/  UISETP.NE.U32.AND UP0, UPT, UR4, URZ, UPT ;  /* 0x000000ff0400728c */ /* 0x002fc8000bf05070 */
[----:B------:R-:W-:-:S09]  /*00f0*/  UISETP.NE.AND.EX UP0, UPT, UR5, URZ, UPT, UP0 ;  /* 0x000000ff0500728c */ /* 0x000fd2000bf05300 */
[----:B------:R-:W-:Y:S05]  /*0100*/  BRA.U !UP0, `(.L_x_1) ;  /* 0x0000000108147547 */ /* 0x000fea000b800000 */
[----:B------:R-:W1:Y:S01]  /*0110*/  LDC.64 R2, c[0x0][0xc88] ;  /* 0x00032200ff027b82 */ /* 0x000e620000000a00 */
[----:B------:R-:W1:Y:S02]  /*0120*/  LDCU.64 UR4, c[0x0][0x358] ;  /* 0x00006b00ff0477ac */ /* 0x000e640008000a00 */
[----:B-1----:R1:W5:Y:S01]  /*0130*/  LDG.E R71, desc[UR4][R2.64] ;  /* 0x0000000402477981 */ /* 0x002362000c1e1900 */
[----:B------:R-:W-:Y:S01]  /*0140*/  HFMA2 R139, -RZ, RZ, 0, 5.9604644775390625e-08 ;  /* 0x00000001ff8b7431 */ /* 0x000fe200000001ff */
[----:B------:R-:W-:Y:S05]  /*0150*/  BRA `(.L_x_0) ;  /* 0x00000000000c7947 */ /* 0x000fea0003800000 */
.L_x_1:
[----:B------:R-:W1:Y:S01]  /*0160*/  LDCU UR4, c[0x0][0xc80] ;  /* 0x00019000ff0477ac */ /* 0x000e620008000800 */
[----:B------:R-:W-:Y:S01]  /*0170*/  HFMA2 R139, -RZ, RZ, 0, 5.9604644775390625e-08 ;  /* 0x00000001ff8b7431 */ /* 0x000fe200000001ff */
[----:B-1----:R-:W-:-:S07]  /*0180*/  MOV R71, UR4 ;  /* 0x0000000400477c02 */ /* 0x002fce0008000f00 */
.L_x_0:
[----:B------:R-:W2:Y:S02]  /*0190*/  LDCU.64 UR4, c[0x0][0xcb0] ;  /* 0x00019600ff0477ac */ /* 0x000ea40008000a00 */
[----:B--2---:R-:W-:-:S04]  /*01a0*/  UISETP.NE.U32.AND UP0, UPT, UR4, URZ, UPT ;  /* 0x000000ff0400728c */ /* 0x004fc8000bf05070 */
[----:B------:R-:W-:-:S09]  /*01b0*/  UISETP.NE.AND.EX UP0, UPT, UR5, URZ, UPT, UP0 ;  /* 0x000000ff0500728c */ /* 0x000fd2000bf05300 */
[----:B------:R-:W-:Y:S05]  /*01c0*/  BRA.U UP0, `(.L_x_2) ;  /* 0x0000000100287547 */ /* 0x000fea000b800000 */
[----:B------:R-:W2:Y:S02]  /*01d0*/  LDCU.64 UR4, c[0x0][0xca8] ;  /* 0x00019500ff0477ac */ /* 0x000ea40008000a00 */
[----:B--2---:R-:W-:-:S04]  /*01e0*/  UISETP.NE.U32.AND UP0, UPT, UR4, URZ, UPT ;  /* 0x000000ff0400728c */ /* 0x004fc8000bf05070 */
[----:B------:R-:W-:-:S09]  /*01f0*/  UISETP.NE.AND.EX UP0, UPT, UR5, URZ, UPT, UP0 ;  /* 0x000000ff0500728c */ /* 0x000fd2000bf05300 */
[----:B------:R-:W-:Y:S05]  /*0200*/  BRA.U !UP0, `(.L_x_3) ;  /* 0x0000000108107547 */ /* 0x000fea000b800000 */
[----:B------:R-:W2:Y:S01]  /*0210*/  LDC.64 R68, c[0x0][0xca8] ;  /* 0x00032a00ff447b82 */ /* 0x000ea20000000a00 */
[----:B------:R-:W2:Y:S02]  /*0220*/  LDCU.64 UR4, c[0x0][0x358] ;  /* 0x00006b00ff0477ac */ /* 0x000ea40008000a00 */
[----:B--2---:R2:W5:Y:S01]  /*0230*/  LDG.E R68, desc[UR4][R68.64] ;  /* 0x0000000444447981 */ /* 0x004562000c1e1900 */
[----:B------:R-:W-:Y:S05]  /*0240*/  BRA `(.L_x_2) ;  /* 0x0000000000087947 */ /* 0x000fea0003800000 */
.L_x_3:
[----:B------:R-:W2:Y:S02]  /*0250*/  LDCU UR4, c[0x0][0xca0] ;  /* 0x00019400ff0477ac */ /* 0x000ea40008000800 */
[----:B--2---:R-:W-:Y:S02]  /*0260*/  MOV R68, UR4 ;  /* 0x0000000400447c02 */ /* 0x004fe40008000f00 */
.L_x_2:
[----:B------:R-:W-:Y:S01]  /*0270*/  IMAD.U32 R0, RZ, RZ, UR21 ;  /* 0x00000015ff007e24 */ /* 0x000fe2000f8e00ff */
[----:B------:R-:W-:Y:S04]  /*0280*/  BSSY.RECONVERGENT B0, `(.L_x_4) ;  /* 0x0000012000007945 */ /* 0x000fe80003800200 */
[C---:B------:R-:W-:Y:S02]  /*0290*/  ISETP.NE.OR P2, PT, R0.reuse, 0x1, !P1 ;  /* 0x000000010000780c */ /* 0x040fe40004f45670 */
[----:B------:R-:W-:-:S11]  /*02a0*/  ISETP.NE.OR P0, PT, R0, 0x3, !P1 ;  /* 0x000000030000780c */ /* 0x000fd60004f05670 */
[----:B------:R-:W-:Y:S05]  /*02b0*/  @P2 BRA `(.L_x_5) ;  /* 0x0000000000382947 */ /* 0x000fea0003800000 */
[----:B------:R-:W3:Y:S02]  /*02c0*/  LDCU.64 UR4, c[0x0][0x348] ;  /* 0x00006900ff0477ac */ /* 0x000ee40008000a00 */
[----:B---3--:R-:W-:Y:S02]  /*02d0*/  UIADD3 UR10, UP3, UPT, UR4, 0x80, URZ ;  /* 0x00000080040a7890 */ /* 0x008fe4000ff7e0ff */
[----:B------:R-:W-:Y:S02]  /*02e0*/  UIADD3 UR8, UP2, UPT, UR4, 0x180, URZ ;  /* 0x0000018004087890 */ /* 0x000fe4000ff5e0ff */
[----:B------:R-:W-:Y:S02]  /*02f0*/  UIADD3 UR6, UP1, UPT, UR4, 0x280, URZ ;  /* 0x0000028004067890 */ /* 0x000fe4000ff3e0ff */
[----:B------:R-:W-:Y:S02]  /*0300*/  UIADD3 UR4, UP0, UPT, UR4, 0x380, URZ ;  /* 0x0000038004047890 */ /* 0x000fe4000ff1e0ff */
[----:B------:R-:W-:-:S02]  /*0310*/  UIADD3.X UR11, UPT, UPT, URZ, UR5, URZ, UP3, !UPT ;  /* 0x00000005ff0b7290 */ /* 0x000fc40009ffe4ff */
[----:B------:R-:W-:Y:S02]  /*0320*/  UIADD3.X UR9, UPT, UPT, URZ, UR5, URZ, UP2, !UPT ;  /* 0x00000005ff097290 */ /* 0x000fe400097fe4ff */
[----:B------:R-:W-:Y:S02]  /*0330*/  UIADD3.X UR7, UPT, UPT, URZ, UR5, URZ, UP1, !UPT ;  /* 0x00000005ff077290 */ /* 0x000fe40008ffe4ff */
[----:B------:R-:W-:-:S03]  /*0340*/  UIADD3.X UR5, UPT, UPT, URZ, UR5, URZ, UP0, !UPT ;  /* 0x00000005ff057290 */ /* 0x000fc600087fe4ff */
[----:B------:R3:W-:Y:S02]  /*0350*/  UTMACCTL.PF [UR10] ;  /* 0x000000000a0079b9 */ /* 0x0007e40008040000 */
[----:B------:R3:W-:Y:S02]  /*0360*/  UTMACCTL.PF [UR8] ;  /* 0x00000000080079b9 */ /* 0x0007e40008040000 */
[----:B------:R3:W-:Y:S02]  /*0370*/  UTMACCTL.PF [UR6] ;  /* 0x00000000060079b9 */ /* 0x0007e40008040000 */
[----:B------:R3:W-:Y:S02]  /*0380*/  UTMACCTL.PF [UR4] ;  /* 0x00000000040079b9 */ /* 0x0007e40008040000 */
[----:B---3--:R-:W-:Y:S01]  /*0390*/  NOP ;  /* 0x0000000000007918 */ /* 0x008fe20000000000 */
.L_x_5:
[----:B------:R-:W-:Y:S05]  /*03a0*/  BSYNC.RECONVERGENT B0 ;  /* 0x0000000000007941 */ /* 0x000fea0003800200 */
.L_x_4:
[----:B------:R-:W-:Y:S04]  /*03b0*/  BSSY.RECONVERGENT B0, `(.L_x_6) ;  /* 0x000000a000007945 */ /* 0x000fe80003800200 */
[----:B------:R-:W-:Y:S05]  /*03c0*/  @P0 BRA `(.L_x_7) ;  /* 0x0000000000200947 */ /* 0x000fea0003800000 */
[----:B------:R-:W3:Y:S02]  /*03d0*/  LDCU.64 UR4, c[0x0][0x348] ;  /* 0x00006900ff0477ac */ /* 0x000ee40008000a00 */
[----:B---3--:R-:W-:Y:S02]  /*03e0*/  UIADD3 UR6, UP1, UPT, UR4, 0x980, URZ ;  /* 0x0000098004067890 */ /* 0x008fe4000ff3e0ff */
[----:B------:R-:W-:Y:S02]  /*03f0*/  UIADD3 UR4, UP0, UPT, UR4, 0xa80, URZ ;  /* 0x00000a8004047890 */ /* 0x000fe4000ff1e0ff */
[----:B------:R-:W-:Y:S02]  /*0400*/  UIADD3.X UR7, UPT, UPT, URZ, UR5, URZ, UP1, !UPT ;  /* 0x00000005ff077290 */ /* 0x000fe40008ffe4ff */
[----:B------:R-:W-:-:S07]  /*0410*/  UIADD3.X UR5, UPT, UPT, URZ, UR5, URZ, UP0, !UPT ;  /* 0x00000005ff057290 */ /* 0x000fce00087fe4ff */
[----:B------:R3:W-:Y:S02]  /*0420*/  UTMACCTL.PF [UR6] ;  /* 0x00000000060079b9 */ /* 0x0007e40008040000 */
[----:B------:R3:W-:Y:S02]  /*0430*/  UTMACCTL.PF [UR4] ;  /* 0x00000000040079b9 */ /* 0x0007e40008040000 */
[----:B---3--:R-:W-:Y:S01]  /*0440*/  NOP ;  /* 0x0000000000007918 */ /* 0x008fe20000000000 */
.L_x_7:
[----:B------:R-:W-:Y:S05]  /*0450*/  BSYNC.RECONVERGENT B0 ;  /* 0x0000000000007941 */ /* 0x000fea0003800200 */
.L_x_6:
[----:B------:R-:W3:Y:S01]  /*0460*/  LDCU.64 UR4, c[0x0][0xc88] ;  /* 0x00019100ff0477ac */ /* 0x000ee20008000a00 */
[----:B------:R-:W-:Y:S02]  /*0470*/  UISETP.EQ.U32.AND UP2, UPT, UR12, URZ, UPT ;  /* 0x000000ff0c00728c */ /* 0x000fe4000bf42070 */
[----:B------:R-:W-:Y:S02]  /*0480*/  UPLOP3.LUT UP4, UPT, UPT, UPT, UPT, 0x80, 0x8 ;  /* 0x000000000008789c */ /* 0x000fe40003f8f070 */
[----:B---3--:R-:W-:-:S04]  /*0490*/  UISETP.NE.U32.AND UP0, UPT, UR4, URZ, UPT ;  /* 0x000000ff0400728c */ /* 0x008fc8000bf05070 */
[----:B------:R-:W-:-:S04]  /*04a0*/  UISETP.NE.AND.EX UP1, UPT, UR5, URZ, UPT, UP0 ;  /* 0x000000ff0500728c */ /* 0x000fc8000bf25300 */
[----:B------:R-:W-:-:S04]  /*04b0*/  UISETP.EQ.OR.EX UP3, UPT, UR13, URZ, !UP1, UP2 ;  /* 0x000000ff0d00728c */ /* 0x000fc8000cf62720 */
[----:B------:R-:W-:-:S06]  /*04c0*/  UP2UR UR4, UPR, URZ, 0x8 ;  /* 0x00000008ff047883 */ /* 0x000fcc0008000000 */
[----:B------:R-:W-:Y:S01]  /*04d0*/  MOV R143, UR4 ;  /* 0x00000004008f7c02 */ /* 0x000fe20008000f00 */
[----:B------:R-:W-:Y:S06]  /*04e0*/  BRA.U !UP3, `(.L_x_8) ;  /* 0x000000010b207547 */ /* 0x000fec000b800000 */
[----:B------:R-:W-:Y:S01]  /*04f0*/  UISETP.NE.U32.AND UP2, UPT, UR12, URZ, UPT ;  /* 0x000000ff0c00728c */ /* 0x000fe2000bf45070 */
[----:B-----5:R-:W-:Y:S01]  /*0500*/  FSETP.NEU.AND P0, PT, R71, RZ, PT ;  /* 0x000000ff4700720b */ /* 0x020fe20003f0d000 */
[----:B------:R-:W-:Y:S02]  /*0510*/  USEL UR4, URZ, 0xffffffff, UP1 ;  /* 0xffffffffff047887 */ /* 0x000fe40008800000 */
[----:B------:R-:W-:-:S10]  /*0520*/  UISETP.NE.AND.EX UP2, UPT, UR13, URZ, UPT, UP2 ;  /* 0x000000ff0d00728c */ /* 0x000fd4000bf45320 */
[----:B------:R-:W-:Y:S01]  /*0530*/  VOTEU.ANY UP0, P0 ;  /* 0x0000000000ff7886 */ /* 0x000fe20000000100 */
[----:B------:R-:W-:-:S04]  /*0540*/  @!UP2 USEL UR4, URZ, 0xffffffff, UP0 ;  /* 0xffffffffff04a887 */ /* 0x000fc80008000000 */
[----:B------:R-:W-:-:S04]  /*0550*/  ULOP3.LUT UR4, UR4, 0x1, URZ, 0xc0, !UPT ;  /* 0x0000000104047892 */ /* 0x000fc8000f8ec0ff */
[----:B------:R-:W-:-:S11]  /*0560*/  UISETP.NE.U32.AND UP4, UPT, UR4, 0x1, UPT ;  /* 0x000000010400788c */ /* 0x000fd6000bf85070 */
.L_x_8:
[----:B------:R-:W3:Y:S01]  /*0570*/  SHFL.IDX PT, R0, R140, RZ, 0x1f ;  /* 0x00001fff8c007589 */ /* 0x000ee200000e0000 */
[----:B------:R-:W-:-:S04]  /*0580*/  UISETP.NE.AND UP0, UPT, UR21, 0x2, UPT ;  /* 0x000000021500788c */ /* 0x000fc8000bf05270 */
[----:B------:R-:W-:Y:S02]  /*0590*/  UISETP.EQ.AND UP2, UPT, UR24, URZ, !UP0 ;  /* 0x000000ff1800728c */ /* 0x000fe4000c742270 */
[----:B------:R-:W-:-:S04]  /*05a0*/  USEL UR52, URZ, 0x1, UP0 ;  /* 0x00000001ff347887 */ /* 0x000fc80008000000 */
[----:B------:R-:W-:Y:S02]  /*05b0*/  PLOP3.LUT P4, PT, P1, PT, UP2, 0x80, 0x8 ;  /* 0x000000000008781c */ /* 0x000fe40000f8f028 */
[----:B---3--:R-:W-:-:S13]  /*05c0*/  ISETP.NE.AND P0, PT, R0, RZ, PT ;  /* 0x000000ff0000720c */ /* 0x008fda0003f05270 */
[----:B------:R-:W-:Y:S05]  /*05d0*/  @P0 BRA `(.L_x_9) ;  /* 0x0000000000b40947 */ /* 0x000fea0003800000 */
[----:B------:R-:W-:Y:S01]  /*05e0*/  ELECT P0, URZ, PT ;  /* 0x0000000000ff782f */ /* 0x000fe20003800000 */
[----:B------:R-:W-:-:S12]  /*05f0*/  BSSY.RECONVERGENT B0, `(.L_x_9) ;  /* 0x000002b000007945 */ /* 0x000fd80003800200 */
[----:B------:R-:W-:Y:S05]  /*0600*/  @!P0 BRA `(.L_x_10) ;  /* 0x0000000000a48947 */ /* 0x000fea0003800000 */
[----:B------:R-:W3:Y:S01]  /*0610*/  S2UR UR5, SR_CgaCtaId ;  /* 0x00000000000579c3 */ /* 0x000ee20000008800 */
[----:B------:R-:W-:Y:S01]  /*0620*/  UMOV UR4, 0x400 ;  /* 0x0000040000047882 */ /* 0x000fe20000000000 */
[----:B------:R-:W-:Y:S02]  /*0630*/  UMOV UR6, 0x1 ;  /* 0x0000000100067882 */ /* 0x000fe40000000000 */
[----:B------:R-:W-:-:S04]  /*0640*/  UIADD3 UR6, UPT, UPT, -UR6, 0x100000, URZ ;  /* 0x0010000006067890 */ /* 0x000fc8000fffe1ff */
[----:B------:R-:W-:Y:S02]  /*0650*/  USHF.L.U32 UR7, UR6, 0xb, URZ ;  /* 0x0000000b06077899 */ /* 0x000fe400080006ff */
[----:B------:R-:W-:Y:S02]  /*0660*/  USHF.L.U32 UR6, UR6, 0x1, URZ ;  /* 0x0000000106067899 */ /* 0x000fe400080006ff */
[----:B---3--:R-:W-:Y:S01]  /*0670*/  ULEA UR4, UR5, UR4, 0x18 ;  /* 0x0000000405047291 */ /* 0x008fe2000f8ec0ff */
[----:B------:R-:W3:Y:S11]  /*0680*/  FENCE.VIEW.ASYNC.S ;  /* 0x00000000000073c6 */ /* 0x000ef60000000000 */
[----:B---3--:R3:W4:Y:S01]  /*0690*/  SYNCS.EXCH.64 URZ, [UR4], UR6 ;  /* 0x0000000604ff75b2 */ /* 0x0087220008000100 */
[----:B------:R3:W1:Y:S01]  /*06a0*/  SYNCS.EXCH.64 URZ, [UR4+0x80], UR6 ;  /* 0x0000800604ff75b2 */ /* 0x0006620008000100 */
        /* <DEDUP_REMOVED lines=29> */
[----:B------:R3:W1:Y:S02]  /*0880*/  SYNCS.EXCH.64 URZ, [UR4+0xf8], UR6 ;  /* 0x0000f80604ff75b2 */ /* 0x0006640008000100 */
[----:B---34-:R-:W-:Y:S01]  /*0890*/  NOP ;  /* 0x0000000000007918 */ /* 0x018fe20000000000 */
.L_x_10:
[----:B------:R-:W-:Y:S05]  /*08a0*/  BSYNC.RECONVERGENT B0 ;  /* 0x0000000000007941 */ /* 0x000fea0003800200 */
.L_x_9:
[----:B------:R-:W3:Y:S01]  /*08b0*/  SHFL.IDX PT, R0, R140, RZ, 0x1f ;  /* 0x00001fff8c007589 */ /* 0x000ee200000e0000 */
[----:B------:R-:W-:Y:S01]  /*08c0*/  NOP ;  /* 0x0000000000007918 */ /* 0x000fe20000000000 */
[----:B---3--:R-:W-:-:S13]  /*08d0*/  ISETP.NE.AND P0, PT, R0, 0x1, PT ;  /* 0x000000010000780c */ /* 0x008fda0003f05270 */
[----:B------:R-:W-:Y:S05]  /*08e0*/  @P0 BRA `(.L_x_11) ;  /* 0x0000000000580947 */ /* 0x000fea0003800000 */
[----:B------:R-:W3:Y:S01]  /*08f0*/  S2UR UR5, SR_CgaCtaId ;  /* 0x00000000000579c3 */ /* 0x000ee20000008800 */
[----:B------:R-:W-:Y:S01]  /*0900*/  UMOV UR4, 0x400 ;  /* 0x0000040000047882 */ /* 0x000fe20000000000 */
[----:B------:R-:W-:Y:S01]  /*0910*/  UMOV UR8, 0x20 ;  /* 0x0000002000087882 */ /* 0x000fe20000000000 */
[----:B------:R-:W-:Y:S01]  /*0920*/  UMOV UR6, 0x80 ;  /* 0x0000008000067882 */ /* 0x000fe20000000000 */
[----:B------:R-:W-:-:S04]  /*0930*/  UIADD3 UR8, UPT, UPT, -UR8, 0x100000, URZ ;  /* 0x0010000008087890 */ /* 0x000fc8000fffe1ff */
[----:B------:R-:W-:Y:S02]  /*0940*/  USHF.L.U32 UR9, UR8, 0xb, URZ ;  /* 0x0000000b08097899 */ /* 0x000fe400080006ff */
[----:B------:R-:W-:Y:S02]  /*0950*/  USHF.L.U32 UR8, UR8, 0x1, URZ ;  /* 0x0000000108087899 */ /* 0x000fe400080006ff */
[----:B------:R-:W-:-:S04]  /*0960*/  UIADD3 UR6, UPT, UPT, -UR6, 0x100000, URZ ;  /* 0x0010000006067890 */ /* 0x000fc8000fffe1ff */
[----:B------:R-:W-:Y:S02]  /*0970*/  USHF.L.U32 UR7, UR6, 0xb, URZ ;  /* 0x0000000b06077899 */ /* 0x000fe400080006ff */
[----:B------:R-:W-:Y:S01]  /*0980*/  USHF.L.U32 UR6, UR6, 0x1, URZ ;  /* 0x0000000106067899 */ /* 0x000fe200080006ff */
[----:B------:R-:W-:Y:S01]  /*0990*/  ELECT P0, URZ, PT ;  /* 0x0000000000ff782f */ /* 0x000fe20003800000 */
[----:B---3--:R-:W-:Y:S01]  /*09a0*/  ULEA UR4, UR5, UR4, 0x18 ;  /* 0x0000000405047291 */ /* 0x008fe2000f8ec0ff */
[----:B------:R-:W3:Y:S11]  /*09b0*/  FENCE.VIEW.ASYNC.S ;  /* 0x00000000000073c6 */ /* 0x000ef60000000000 */
[----:B---3--:R3:W4:Y:S01]  /*09c0*/  SYNCS.EXCH.64 URZ, [UR4+0x100], UR8 ;  /* 0x0001000804ff75b2 */ /* 0x0087220008000100 */
[----:B------:R3:W1:Y:S01]  /*09d0*/  SYNCS.EXCH.64 URZ, [UR4+0x120], UR6 ;  /* 0x0001200604ff75b2 */ /* 0x0006620008000100 */
[----:B------:R3:W1:Y:S01]  /*09e0*/  SYNCS.EXCH.64 URZ, [UR4+0x108], UR8 ;  /* 0x0001080804ff75b2 */ /* 0x0006620008000100 */
[----:B------:R3:W1:Y:S01]  /*09f0*/  SYNCS.EXCH.64 URZ, [UR4+0x128], UR6 ;  /* 0x0001280604ff75b2 */ /* 0x0006620008000100 */
[----:B------:R3:W1:Y:S01]  /*0a00*/  SYNCS.EXCH.64 URZ, [UR4+0x110], UR8 ;  /* 0x0001100804ff75b2 */ /* 0x0006620008000100 */
[----:B------:R3:W1:Y:S01]  /*0a10*/  SYNCS.EXCH.64 URZ, [UR4+0x130], UR6 ;  /* 0x0001300604ff75b2 */ /* 0x0006620008000100 */
[----:B------:R3:W1:Y:S01]  /*0a20*/  SYNCS.EXCH.64 URZ, [UR4+0x118], UR8 ;  /* 0x0001180804ff75b2 */ /* 0x0006620008000100 */
[----:B------:R3:W1:Y:S01]  /*0a30*/  SYNCS.EXCH.64 URZ, [UR4+0x138], UR6 ;  /* 0x0001380604ff75b2 */ /* 0x0006620008000100 */
[----:B------:R-:W-:Y:S01]  /*0a40*/  NOP ;  /* 0x0000000000007918 */ /* 0x000fe20000000000 */
.L_x_11:
[----:B------:R-:W2:Y:S01]  /*0a50*/  SHFL.IDX PT, R0, R140, RZ, 0x1f ;  /* 0x00001fff8c007589 */ /* 0x000ea200000e0000 */
[----:B------:R-:W-:Y:S01]  /*0a60*/  NOP ;  /* 0x0000000000007918 */ /* 0x000fe20000000000 */
[----:B--2---:R-:W-:-:S13]  /*0a70*/  ISETP.NE.AND P0, PT, R0, 0x3, PT ;  /* 0x000000030000780c */ /* 0x004fda0003f05270 */
[----:B------:R-:W-:Y:S05]  /*0a80*/  @P0 BRA `(.L_x_12) ;  /* 0x0000000000300947 */ /* 0x000fea0003800000 */
[----:B---3--:R-:W2:Y:S01]  /*0a90*/  S2UR UR6, SR_CgaCtaId ;  /* 0x00000000000679c3 */ /* 0x008ea20000008800 */
[----:B------:R-:W-:Y:S01]  /*0aa0*/  UMOV UR4, 0x400 ;  /* 0x0000040000047882 */ /* 0x000fe20000000000 */
[----:B------:R-:W-:Y:S01]  /*0ab0*/  UMOV UR5, 0x20 ;  /* 0x0000002000057882 */ /* 0x000fe20000000000 */
[----:B------:R-:W-:Y:S01]  /*0ac0*/  ELECT P0, URZ, PT ;  /* 0x0000000000ff782f */ /* 0x000fe20003800000 */
[----:B--2---:R-:W-:Y:S02]  /*0ad0*/  ULEA UR6, UR6, UR4, 0x18 ;  /* 0x0000000406067291 */ /* 0x004fe4000f8ec0ff */
[----:B------:R-:W-:-:S04]  /*0ae0*/  UIADD3 UR4, UPT, UPT, -UR5, 0x100000, URZ ;  /* 0x0010000005047890 */ /* 0x000fc8000fffe1ff */
[----:B------:R-:W-:Y:S02]  /*0af0*/  USHF.L.U32 UR5, UR4, 0xb, URZ ;  /* 0x0000000b04057899 */ /* 0x000fe400080006ff */
[----:B------:R-:W-:Y:S01]  /*0b00*/  USHF.L.U32 UR4, UR4, 0x1, URZ ;  /* 0x0000000104047899 */ /* 0x000fe200080006ff */
[----:B------:R-:W2:Y:S11]  /*0b10*/  FENCE.VIEW.ASYNC.S ;  /* 0x00000000000073c6 */ /* 0x000eb60000000000 */
[----:B--2---:R2:W3:Y:S01]  /*0b20*/  SYNCS.EXCH.64 URZ, [UR6+0x140], UR4 ;  /* 0x0001400406ff75b2 */ /* 0x0044e20008000100 */
[----:B------:R2:W1:Y:S01]  /*0b30*/  SYNCS.EXCH.64 URZ, [UR6+0x148], UR4 ;  /* 0x0001480406ff75b2 */ /* 0x0004620008000100 */
[----:B------:R-:W-:Y:S01]  /*0b40*/  NOP ;  /* 0x0000000000007918 */ /* 0x000fe20000000000 */
.L_x_12:
[----:B------:R-:W4:Y:S01]  /*0b50*/  SHFL.IDX PT, R0, R140, RZ, 0x1f ;  /* 0x00001fff8c007589 */ /* 0x000f2200000e0000 */
[----:B------:R-:W-:Y:S01]  /*0b60*/  NOP ;  /* 0x0000000000007918 */ /* 0x000fe20000000000 */
[----:B----4-:R-:W-:-:S13]  /*0b70*/  ISETP.NE.AND P0, PT, R0, 0x4, PT ;  /* 0x000000040000780c */ /* 0x010fda0003f05270 */
[----:B------:R-:W-:Y:S05]  /*0b80*/  @P0 BRA `(.L_x_13) ;  /* 0x00000000004c0947 */ /* 0x000fea0003800000 */
[----:B--2---:R-:W2:Y:S01]  /*0b90*/  S2UR UR5, SR_CgaCtaId ;  /* 0x00000000000579c3 */ /* 0x004ea20000008800 */
[----:B---3--:R-:W-:Y:S01]  /*0ba0*/  UMOV UR4, 0x1e0 ;  /* 0x000001e000047882 */ /* 0x008fe20000000000 */
[----:B------:R-:W-:Y:S01]  /*0bb0*/  UMOV UR6, 0x400 ;  /* 0x0000040000067882 */ /* 0x000fe20000000000 */
[----:B------:R-:W-:Y:S01]  /*0bc0*/  USEL UR4, UR4, 0x1a0, UP4 ;  /* 0x000001a004047887 */ /* 0x000fe2000a000000 */
[----:B------:R-:W-:Y:S01]  /*0bd0*/  UMOV UR8, 0x1 ;  /* 0x0000000100087882 */ /* 0x000fe20000000000 */
[----:B------:R-:W-:Y:S01]  /*0be0*/  ELECT P0, URZ, PT ;  /* 0x0000000000ff782f */ /* 0x000fe20003800000 */
[----:B------:R-:W-:-:S04]  /*0bf0*/  UIADD3 UR8, UPT, UPT, -UR8, 0x100000, URZ ;  /* 0x0010000008087890 */ /* 0x000fc8000fffe1ff */
[----:B------:R-:W-:Y:S02]  /*0c00*/  USHF.L.U32 UR9, UR8, 0xb, URZ ;  /* 0x0000000b08097899 */ /* 0x000fe400080006ff */
[----:B------:R-:W-:Y:S02]  /*0c10*/  USHF.L.U32 UR8, UR8, 0x1, URZ ;  /* 0x0000000108087899 */ /* 0x000fe400080006ff */
[----:B--2---:R-:W-:Y:S02]  /*0c20*/  ULEA UR6, UR5, UR6, 0x18 ;  /* 0x0000000605067291 */ /* 0x004fe4000f8ec0ff */
[----:B------:R-:W-:-:S04]  /*0c30*/  UIADD3 UR4, UPT, UPT, -UR4, 0x100000, URZ ;  /* 0x0010000004047890 */ /* 0x000fc8000fffe1ff */
[----:B------:R-:W-:Y:S02]  /*0c40*/  USHF.L.U32 UR5, UR4, 0xb, URZ ;  /* 0x0000000b04057899 */ /* 0x000fe400080006ff */
[----:B------:R-:W-:Y:S01]  /*0c50*/  USHF.L.U32 UR4, UR4, 0x1, URZ ;  /* 0x0000000104047899 */ /* 0x000fe200080006ff */
[----:B------:R-:W2:Y:S03]  /*0c60*/  FENCE.VIEW.ASYNC.S ;  /* 0x00000000000073c6 */ /* 0x000ea60000000000 */
[----:B--2---:R4:W2:Y:S08]  /*0c70*/  SYNCS.EXCH.64 URZ, [UR6+0x150], UR8 ;  /* 0x0001500806ff75b2 */ /* 0x0048b00008000100 */
[----:B------:R4:W3:Y:S01]  /*0c80*/  SYNCS.EXCH.64 URZ, [UR6+0x160], UR4 ;  /* 0x0001600406ff75b2 */ /* 0x0008e20008000100 */
[----:B------:R4:W1:Y:S01]  /*0c90*/  SYNCS.EXCH.64 URZ, [UR6+0x158], UR8 ;  /* 0x0001580806ff75b2 */ /* 0x0008620008000100 */
[----:B------:R4:W1:Y:S02]  /*0ca0*/  SYNCS.EXCH.64 URZ, [UR6+0x168], UR4 ;  /* 0x0001680406ff75b2 */ /* 0x0008640008000100 */
[----:B----4-:R-:W-:Y:S01]  /*0cb0*/  NOP ;  /* 0x0000000000007918 */ /* 0x010fe20000000000 */
.L_x_13:
[----:B------:R-:W4:Y:S01]  /*0cc0*/  SHFL.IDX PT, R0, R140, RZ, 0x1f ;  /* 0x00001fff8c007589 */ /* 0x000f2200000e0000 */
[----:B------:R-:W-:Y:S01]  /*0cd0*/  NOP ;  /* 0x0000000000007918 */ /* 0x000fe20000000000 */
[----:B----4-:R-:W-:-:S13]  /*0ce0*/  ISETP.NE.AND P0, PT, R0, 0x5, PT ;  /* 0x000000050000780c */ /* 0x010fda0003f05270 */
[----:B------:R-:W-:Y:S05]  /*0cf0*/  @P0 BRA `(.L_x_14) ;  /* 0x0000000000400947 */ /* 0x000fea0003800000 */
[----:B--2---:R-:W2:Y:S01]  /*0d00*/  S2UR UR5, SR_CgaCtaId ;  /* 0x00000000000579c3 */ /* 0x004ea20000008800 */
[----:B---3--:R-:W-:Y:S01]  /*0d10*/  UMOV UR4, 0x400 ;  /* 0x0000040000047882 */ /* 0x008fe20000000000 */
        /* <DEDUP_REMOVED lines=9> */
[----:B--2---:R-:W-:Y:S01]  /*0db0*/  ULEA UR4, UR5, UR4, 0x18 ;  /* 0x0000000405047291 */ /* 0x004fe2000f8ec0ff */
[----:B------:R-:W2:Y:S11]  /*0dc0*/  FENCE.VIEW.ASYNC.S ;  /* 0x00000000000073c6 */ /* 0x000eb60000000000 */
[----:B--2---:R4:W2:Y:S01]  /*0dd0*/  SYNCS.EXCH.64 URZ, [UR4+0x170], UR6 ;  /* 0x0001700604ff75b2 */ /* 0x0048a20008000100 */
[----:B------:R4:W3:Y:S02]  /*0de0*/  SYNCS.EXCH.64 URZ, [UR4+0x178], UR8 ;  /* 0x0001780804ff75b2 */ /* 0x0008e40008000100 */
[----:B----4-:R-:W-:Y:S01]  /*0df0*/  NOP ;  /* 0x0000000000007918 */ /* 0x010fe20000000000 */
.L_x_14:
[----:B------:R-:W4:Y:S01]  /*0e00*/  SHFL.IDX PT, R0, R140, RZ, 0x1f ;  /* 0x00001fff8c007589 */ /* 0x000f2200000e0000 */
[----:B------:R-:W-:Y:S01]  /*0e10*/  ISETP.NE.OR P1, PT, RZ, UR21, !P1 ;  /* 0x00000015ff007c0c */ /* 0x000fe2000cf25670 */
[----:B------:R-:W-:Y:S01]  /*0e20*/  NOP ;  /* 0x0000000000007918 */ /* 0x000fe20000000000 */
[----:B----4-:R-:W-:-:S13]  /*0e30*/  ISETP.NE.AND P0, PT, R0, 0x3, PT ;  /* 0x000000030000780c */ /* 0x010fda0003f05270 */
[----:B------:R-:W-:Y:S05]  /*0e40*/  @P0 BRA `(.L_x_15) ;  /* 0x0000000000380947 */ /* 0x000fea0003800000 */
[----:B--2---:R-:W2:Y:S01]  /*0e50*/  S2UR UR5, SR_CgaCtaId ;  /* 0x00000000000579c3 */ /* 0x004ea20000008800 */
[----:B---3--:R-:W-:Y:S01]  /*0e60*/  UMOV UR4, 0x400 ;  /* 0x0000040000047882 */ /* 0x008fe20000000000 */
[----:B------:R-:W-:Y:S01]  /*0e70*/  UMOV UR6, 0x20 ;  /* 0x0000002000067882 */ /* 0x000fe20000000000 */
[----:B------:R-:W-:Y:S01]  /*0e80*/  ELECT P0, URZ, PT ;  /* 0x0000000000ff782f */ /* 0x000fe20003800000 */
[----:B------:R-:W-:-:S04]  /*0e90*/  UIADD3 UR6, UPT, UPT, -UR6, 0x100000, URZ ;  /* 0x0010000006067890 */ /* 0x000fc8000fffe1ff */
[----:B------:R-:W-:Y:S02]  /*0ea0*/  USHF.L.U32 UR7, UR6, 0xb, URZ ;  /* 0x0000000b06077899 */ /* 0x000fe400080006ff */
[----:B------:R-:W-:Y:S02]  /*0eb0*/  USHF.L.U32 UR6, UR6, 0x1, URZ ;  /* 0x0000000106067899 */ /* 0x000fe400080006ff */
[----:B--2---:R-:W-:Y:S01]  /*0ec0*/  ULEA UR4, UR5, UR4, 0x18 ;  /* 0x0000000405047291 */ /* 0x004fe2000f8ec0ff */
[----:B------:R-:W2:Y:S11]  /*0ed0*/  FENCE.VIEW.ASYNC.S ;  /* 0x00000000000073c6 */ /* 0x000eb60000000000 */
[----:B--2---:R4:W2:Y:S01]  /*0ee0*/  SYNCS.EXCH.64 URZ, [UR4+0x180], UR6 ;  /* 0x0001800604ff75b2 */ /* 0x0048a20008000100 */
[----:B------:R4:W3:Y:S01]  /*0ef0*/  SYNCS.EXCH.64 URZ, [UR4+0x190], UR6 ;  /* 0x0001900604ff75b2 */ /* 0x0008e20008000100 */
[----:B------:R4:W1:Y:S01]  /*0f00*/  SYNCS.EXCH.64 URZ, [UR4+0x188], UR6 ;  /* 0x0001880604ff75b2 */ /* 0x0008620008000100 */
[----:B------:R4:W1:Y:S02]  /*0f10*/  SYNCS.EXCH.64 URZ, [UR4+0x198], UR6 ;  /* 0x0001980604ff75b2 */ /* 0x0008640008000100 */
[----:B----4-:R-:W-:Y:S01]  /*0f20*/  NOP ;  /* 0x0000000000007918 */ /* 0x010fe20000000000 */
.L_x_15:
[----:B---3--:R-:W3:Y:S01]  /*0f30*/  S2UR UR7, SR_CgaCtaId ;  /* 0x00000000000779c3 */ /* 0x008ee20000008800 */
[----:B------:R-:W-:Y:S01]  /*0f40*/  VOTEU.ALL UP0, P1 ;  /* 0x0000000000ff7886 */ /* 0x000fe20000800000 */
[----:B--2---:R-:W-:Y:S01]  /*0f50*/  UMOV UR4, 0x100 ;  /* 0x0000010000047882 */ /* 0x004fe20000000000 */
[----:B------:R-:W-:Y:S01]  /*0f60*/  NOP ;  /* 0x0000000000007918 */ /* 0x000fe20000000000 */
[----:B-1----:R-:W-:Y:S01]  /*0f70*/  LOP3.LUT R3, R152, 0x1f, RZ, 0xc0, !PT ;  /* 0x0000001f98037812 */ /* 0x002fe200078ec0ff */
[----:B------:R-:W-:Y:S01]  /*0f80*/  UISETP.NE.AND UP5, UPT, UR21, URZ, UPT ;  /* 0x000000ff1500728c */ /* 0x000fe2000bfa5270 */
[----:B------:R-:W-:Y:S01]  /*0f90*/  @!UP0 UMOV UR6, 0x400 ;  /* 0x0000040000068882 */ /* 0x000fe20000000000 */
[----:B------:R-:W-:-:S04]  /*0fa0*/  @!UP0 UIADD3 UR4, UPT, UPT, -UR4, 0x100000, URZ ;  /* 0x0010000004048890 */ /* 0x000fc8000fffe1ff */
[----:B------:R-:W-:Y:S02]  /*0fb0*/  @!UP0 USHF.L.U32 UR5, UR4, 0xb, URZ ;  /* 0x0000000b04058899 */ /* 0x000fe400080006ff */
[----:B------:R-:W-:Y:S02]  /*0fc0*/  @!UP0 USHF.L.U32 UR4, UR4, 0x1, URZ ;  /* 0x0000000104048899 */ /* 0x000fe400080006ff */
[----:B---3--:R-:W-:Y:S01]  /*0fd0*/  @!UP0 ULEA UR6, UR7, UR6, 0x18 ;  /* 0x0000000607068291 */ /* 0x008fe2000f8ec0ff */
[----:B------:R-:W1:Y:S01]  /*0fe0*/  LDCU UR7, c[0x0][0x36c] ;  /* 0x00006d80ff0777ac */ /* 0x000e620008000800 */
[----:B------:R-:W-:Y:S01]  /*0ff0*/  VOTEU.ALL UP0, P1 ;  /* 0x0000000000ff7886 */ /* 0x000fe20000800000 */
[----:B------:R-:W2:Y:S09]  /*1000*/  FENCE.VIEW.ASYNC.S ;  /* 0x00000000000073c6 */ /* 0x000eb20000000000 */
[----:B--2---:R2:W3:Y:S01]  /*1010*/  @!UP0 SYNCS.EXCH.64 URZ, [UR6+0x1a0], UR4 ;  /* 0x0001a00406ff85b2 */ /* 0x0044e20008000100 */
[----:B-1----:R-:W-:-:S09]  /*1020*/  UISETP.EQ.U32.AND UP6, UPT, UR7, 0x1, UPT ;  /* 0x000000010700788c */ /* 0x002fd2000bfc2070 */
[----:B--2---:R-:W-:Y:S05]  /*1030*/  BRA.U !UP6, `(.L_x_16) ;  /* 0x000000010e087547 */ /* 0x004fea000b800000 */
[----:B---3--:R-:W-:Y:S01]  /*1040*/  UCGABAR_ARV ;  /* 0x00000000000079c7 */ /* 0x008fe20008000000 */
[----:B------:R-:W-:Y:S05]  /*1050*/  BRA `(.L_x_17) ;  /* 0x0000000000047947 */ /* 0x000fea0003800000 */
.L_x_16:
[----:B---3--:R-:W-:Y:S01]  /*1060*/  NOP ;  /* 0x0000000000007918 */ /* 0x008fe20000000000 */
.L_x_17:
[----:B------:R-:W1:Y:S01]  /*1070*/  S2UR UR62, SR_CTAID.X ;  /* 0x00000000003e79c3 */ /* 0x000e620000002500 */
[----:B------:R-:W-:-:S05]  /*1080*/  CS2R.32 R142, SR_CgaSize ;  /* 0x00000000008e7805 */ /* 0x000fca0000008a00 */
[----:B------:R-:W-:-:S05]  /*1090*/  IMAD R142, R142, -0xa0, RZ ;  /* 0xffffff608e8e7824 */ /* 0x000fca00078e02ff */
[----:B------:R-:W-:-:S14]  /*10a0*/  R2UR UR5, R142 ;  /* 0x000000008e0572ca */ /* 0x000fdc00000e0000 */
[----:B------:R-:W2:Y:S01]  /*10b0*/  LDCU UR5, c[0x0][UR5+0x2b0] ;  /* 0x00005600050577ac */ /* 0x000ea20008000800 */
[----:B------:R-:W-:-:S05]  /*10c0*/  CS2R.32 R142, SR_CgaSize ;  /* 0x00000000008e7805 */ /* 0x000fca0000008a00 */
[----:B------:R-:W-:-:S05]  /*10d0*/  IMAD R142, R142, -0xa0, RZ ;  /* 0xffffff608e8e7824 */ /* 0x000fca00078e02ff */
[----:B------:R-:W-:-:S14]  /*10e0*/  R2UR UR4, R142 ;  /* 0x000000008e0472ca */ /* 0x000fdc00000e0000 */
[----:B------:R-:W3:Y:S01]  /*10f0*/  LDCU UR4, c[0x0][UR4+0x2b4] ;  /* 0x00005680040477ac */ /* 0x000ee20008000800 */
[----:B------:R-:W4:Y:S01]  /*1100*/  S2UR UR7, SR_CTAID.Y ;  /* 0x00000000000779c3 */ /* 0x000f220000002600 */
[----:B------:R-:W-:-:S05]  /*1110*/  CS2R.32 R142, SR_CgaSize ;  /* 0x00000000008e7805 */ /* 0x000fca0000008a00 */
[----:B------:R-:W-:-:S05]  /*1120*/  IMAD R142, R142, -0xa0, RZ ;  /* 0xffffff608e8e7824 */ /* 0x000fca00078e02ff */
[----:B------:R-:W-:-:S14]  /*1130*/  R2UR UR8, R142 ;  /* 0x000000008e0872ca */ /* 0x000fdc00000e0000 */
[----:B------:R-:W3:Y:S01]  /*1140*/  LDCU UR8, c[0x0][UR8+0x2a0] ;  /* 0x00005400080877ac */ /* 0x000ee20008000800 */
[----:B------:R-:W-:-:S05]  /*1150*/  CS2R.32 R142, SR_CgaSize ;  /* 0x00000000008e7805 */ /* 0x000fca0000008a00 */
[----:B------:R-:W-:-:S05]  /*1160*/  IMAD R142, R142, -0xa0, RZ ;  /* 0xffffff608e8e7824 */ /* 0x000fca00078e02ff */
[----:B------:R-:W-:-:S14]  /*1170*/  R2UR UR9, R142 ;  /* 0x000000008e0972ca */ /* 0x000fdc00000e0000 */
[----:B------:R-:W3:Y:S01]  /*1180*/  LDCU UR9, c[0x0][UR9+0x2a4] ;  /* 0x00005480090977ac */ /* 0x000ee20008000800 */
[----:B------:R-:W3:Y:S01]  /*1190*/  S2UR UR10, SR_CgaCtaId ;  /* 0x00000000000a79c3 */ /* 0x000ee20000008800 */
[----:B------:R-:W3:Y:S01]  /*11a0*/  LDCU UR22, c[0x0][0xf24] ;  /* 0x0001e480ff1677ac */ /* 0x000ee20008000800 */
[----:B------:R-:W3:Y:S01]  /*11b0*/  LDCU UR45, c[0x0][0xf24] ;  /* 0x0001e480ff2d77ac */ /* 0x000ee20008000800 */
[----:B-1----:R-:W-:-:S05]  /*11c0*/  I2FP.F32.U32 R2, UR62 ;  /* 0x0000003e00027c45 */ /* 0x002fca0008201000 */
[----:B------:R-:W1:Y:S01]  /*11d0*/  S2UR UR44, SR_CTAID.Z ;  /* 0x00000000002c79c3 */ /* 0x000e620000002700 */
[----:B------:R-:W1:Y:S01]  /*11e0*/  LDCU UR26, c[0x0][0xf30] ;  /* 0x0001e600ff1a77ac */ /* 0x000e620008000800 */
[----:B--2---:R-:W-:Y:S01]  /*11f0*/  FMUL R2, R2, UR5 ;  /* 0x0000000502027c20 */ /* 0x004fe20008400000 */
[----:B------:R-:W-:Y:S01]  /*1200*/  UMOV UR28, UR62 ;  /* 0x0000003e001c7c82 */ /* 0x000fe20008000000 */
[----:B----4-:R-:W-:Y:S01]  /*1210*/  I2FP.F32.U32 R0, UR7 ;  /* 0x0000000700007c45 */ /* 0x010fe20008201000 */
[----:B------:R-:W-:-:S03]  /*1220*/  UMOV UR20, UR7 ;  /* 0x0000000700147c82 */ /* 0x000fc60008000000 */
[----:B------:R-:W2:Y:S01]  /*1230*/  F2I.U32.TRUNC.NTZ R2, R2 ;  /* 0x0000000200027305 */ /* 0x000ea2000020f000 */
[----:B---3--:R-:W-:Y:S01]  /*1240*/  UISETP.GE.AND UP2, UPT, UR22, 0x1, UPT ;  /* 0x000000011600788c */ /* 0x008fe2000bf46270 */
[----:B------:R-:W-:Y:S01]  /*1250*/  FMUL R0, R0, UR4 ;  /* 0x0000000400007c20 */ /* 0x000fe20008400000 */
[----:B------:R-:W-:-:S05]  /*1260*/  USHF.L.U32 UR48, UR10, 0x9, URZ ;  /* 0x000000090a307899 */ /* 0x000fca00080006ff */
[----:B------:R-:W3:Y:S01]  /*1270*/  F2I.U32.TRUNC.NTZ R0, R0 ;  /* 0x0000000000007305 */ /* 0x000ee2000020f000 */
[----:B--2---:R-:W-:Y:S02]  /*1280*/  R2UR UR4, R2 ;  /* 0x00000000020472ca */ /* 0x004fe400000e0000 */
[----:B------:R-:W-:Y:S02]  /*1290*/  PRMT R2, RZ, 0x7610, R2 ;  /* 0x00007610ff027816 */ /* 0x000fe40000000002 */
[----:B---3--:R-:W-:Y:S02]  /*12a0*/  R2UR UR6, R0 ;  /* 0x00000000000672ca */ /* 0x008fe400000e0000 */
[----:B------:R-:W-:-:S07]  /*12b0*/  PRMT R0, RZ, 0x7610, R0 ;  /* 0x00007610ff007816 */ /* 0x000fce0000000000 */
[----:B------:R-:W-:-:S04]  /*12c0*/  UIADD3 UR5, UPT, UPT, -UR4, URZ, URZ ;  /* 0x000000ff04057290 */ /* 0x000fc8000fffe1ff */
[----:B------:R-:W-:Y:S02]  /*12d0*/  UIMAD UR5, UR8, UR5, UR62 ;  /* 0x00000005080572a4 */ /* 0x000fe4000f8e023e */
[----:B------:R-:W-:-:S04]  /*12e0*/  UIADD3 UR4, UPT, UPT, -UR6, URZ, URZ ;  /* 0x000000ff06047290 */ /* 0x000fc8000fffe1ff */
[----:B------:R-:W-:Y:S01]  /*12f0*/  IMAD.U32 R142, RZ, RZ, UR5 ;  /* 0x00000005ff8e7e24 */ /* 0x000fe2000f8e00ff */
[----:B------:R-:W-:-:S06]  /*1300*/  UIMAD UR4, UR9, UR4, UR7 ;  /* 0x00000004090472a4 */ /* 0x000fcc000f8e0207 */
[----:B------:R-:W-:Y:S01]  /*1310*/  IMAD.U32 R141, RZ, RZ, UR4 ;  /* 0x00000004ff8d7e24 */ /* 0x000fe2000f8e00ff */
[----:B-1----:R-:W-:Y:S06]  /*1320*/  BRA.U UP5, `(.L_x_18) ;  /* 0x0000000105307547 */ /* 0x002fec000b800000 */
[----:B------:R-:W-:Y:S01]  /*1330*/  R2UR UR5, R141 ;  /* 0x000000008d0572ca */ /* 0x000fe200000e0000 */
[----:B------:R-:W-:Y:S01]  /*1340*/  UMOV UR7, 0x3 ;  /* 0x0000000300077882 */ /* 0x000fe20000000000 */
[----:B------:R-:W-:-:S11]  /*1350*/  R2UR UR4, R142 ;  /* 0x000000008e0472ca */ /* 0x000fd600000e0000 */
[----:B------:R-:W-:-:S04]  /*1360*/  UISETP.NE.AND UP0, UPT, UR5, URZ, UPT ;  /* 0x000000ff0500728c */ /* 0x000fc8000bf05270 */
[----:B------:R-:W-:Y:S02]  /*1370*/  UISETP.LT.U32.OR UP0, UPT, UR4, 0x2, !UP0 ;  /* 0x000000020400788c */ /* 0x000fe4000c701470 */
[----:B------:R-:W-:Y:S02]  /*1380*/  ULOP3.LUT UR4, UR4, 0xfffffffe, URZ, 0xc0, !UPT ;  /* 0xfffffffe04047892 */ /* 0x000fe4000f8ec0ff */
[----:B------:R-:W-:Y:S02]  /*1390*/  USEL UR6, URZ, 0x1, !UP0 ;  /* 0x00000001ff067887 */ /* 0x000fe4000c000000 */
[----:B------:R-:W-:Y:S02]  /*13a0*/  USEL UR5, URZ, 0x2, !UP0 ;  /* 0x00000002ff057887 */ /* 0x000fe4000c000000 */
[----:B------:R-:W-:Y:S02]  /*13b0*/  USHF.L.U32 UR4, UR7, UR4, URZ ;  /* 0x0000000407047299 */ /* 0x000fe400080006ff */
[----:B------:R-:W-:-:S04]  /*13c0*/  UIADD3 UR5, UPT, UPT, UR6, UR5, URZ ;  /* 0x0000000506057290 */ /* 0x000fc8000fffe0ff */
[----:B------:R-:W-:Y:S02]  /*13d0*/  IMAD.U32 R0, RZ, RZ, UR4 ;  /* 0x00000004ff007e24 */ /* 0x000fe4000f8e00ff */
[----:B------:R-:W-:Y:S02]  /*13e0*/  IMAD.U32 R2, RZ, RZ, UR5 ;  /* 0x00000005ff027e24 */ /* 0x000fe4000f8e00ff */
.L_x_18:
[----:B------:R-:W-:Y:S05]  /*13f0*/  BRA.U !UP2, `(.L_x_19) ;  /* 0x000000010ad47547 */ /* 0x000fea000b800000 */
[----:B------:R-:W1:Y:S01]  /*1400*/  LDCU.128 UR16, c[0x0][0xf10] ;  /* 0x0001e200ff1077ac */ /* 0x000e620008000c00 */
[----:B------:R-:W2:Y:S01]  /*1410*/  LDCU UR6, c[0x0][0x370] ;  /* 0x00006e00ff0677ac */ /* 0x000ea20008000800 */
[----:B------:R-:W3:Y:S01]  /*1420*/  LDCU UR7, c[0x0][0x374] ;  /* 0x00006e80ff0777ac */ /* 0x000ee20008000800 */
[----:B------:R-:W4:Y:S01]  /*1430*/  LDCU UR23, c[0x0][0xf0c] ;  /* 0x0001e180ff1777ac */ /* 0x000f220008000800 */
[----:B------:R-:W4:Y:S01]  /*1440*/  LDCU UR25, c[0x0][0xf20] ;  /* 0x0001e400ff1977ac */ /* 0x000f220008000800 */
[----:B------:R-:W4:Y:S01]  /*1450*/  LDCU.64 UR8, c[0x0][0xf28] ;  /* 0x0001e500ff0877ac */ /* 0x000f220008000a00 */
[----:B-1----:R-:W-:Y:S02]  /*1460*/  UISETP.NE.AND UP3, UPT, UR18, 0x1, UPT ;  /* 0x000000011200788c */ /* 0x002fe4000bf65270 */
[----:B---3--:R-:W-:Y:S02]  /*1470*/  UIMAD.WIDE.U32 UR10, UR7, UR19, URZ ;  /* 0x00000013070a72a5 */ /* 0x008fe4000f8e00ff */
[----:B--2---:R-:W-:-:S02]  /*1480*/  UIMAD.WIDE.U32 UR12, UR6, UR16, URZ ;  /* 0x00000010060c72a5 */ /* 0x004fc4000f8e00ff */
[----:B----4-:R-:W-:Y:S02]  /*1490*/  UISETP.NE.AND UP0, UPT, UR23, 0x1, UPT ;  /* 0x000000011700788c */ /* 0x010fe4000bf05270 */
[----:B------:R-:W-:Y:S01]  /*14a0*/  UIMAD.WIDE.U32 UR4, UR28, UR16, URZ ;  /* 0x000000101c0472a5 */ /* 0x000fe2000f8e00ff */
[----:B------:R-:W-:Y:S02]  /*14b0*/  UMOV UR10, UR11 ;  /* 0x0000000b000a7c82 */ /* 0x000fe40008000000 */
[----:B------:R-:W-:Y:S01]  /*14c0*/  UMOV UR12, UR13 ;  /* 0x0000000d000c7c82 */ /* 0x000fe20008000000 */
[----:B------:R-:W-:Y:S02]  /*14d0*/  @UP3 USHF.R.U32.HI UR7, URZ, UR25, UR10 ;  /* 0x00000019ff073299 */ /* 0x000fe4000801160a */
[----:B------:R-:W-:Y:S01]  /*14e0*/  UISETP.NE.AND UP2, UPT, UR22, 0x1, UPT ;  /* 0x000000011600788c */ /* 0x000fe2000bf45270 */
[----:B------:R-:W-:Y:S02]  /*14f0*/  UMOV UR4, UR5 ;  /* 0x0000000500047c82 */ /* 0x000fe40008000000 */
[----:B------:R-:W-:-:S02]  /*1500*/  @UP0 USHF.R.U32.HI UR6, URZ, UR17, UR12 ;  /* 0x00000011ff060299 */ /* 0x000fc4000801160c */
[----:B------:R-:W-:Y:S02]  /*1510*/  USHF.R.U32.HI UR4, URZ, UR17, UR4 ;  /* 0x00000011ff047299 */ /* 0x000fe40008011604 */
[----:B------:R-:W-:Y:S02]  /*1520*/  UIMAD.WIDE.U32 UR12, UR20, UR19, URZ ;  /* 0x00000013140c72a5 */ /* 0x000fe4000f8e00ff */
[----:B------:R-:W-:Y:S02]  /*1530*/  UIMAD.WIDE.U32 UR10, UR7, UR8, URZ ;  /* 0x00000008070a72a5 */ /* 0x000fe4000f8e00ff */
[----:B------:R-:W-:Y:S02]  /*1540*/  UIMAD.WIDE.U32 UR14, UR6, UR8, URZ ;  /* 0x00000008060e72a5 */ /* 0x000fe4000f8e00ff */
[----:B------:R-:W-:-:S03]  /*1550*/  USEL UR5, UR28, UR4, !UP0 ;  /* 0x000000041c057287 */ /* 0x000fc6000c000000 */
[----:B------:R-:W-:Y:S01]  /*1560*/  UMOV UR4, UR13 ;  /* 0x0000000d00047c82 */ /* 0x000fe20008000000 */
[----:B------:R-:W-:Y:S01]  /*1570*/  UMOV UR10, UR11 ;  /* 0x0000000b000a7c82 */ /* 0x000fe20008000000 */
[----:B------:R-:W-:Y:S02]  /*1580*/  USHF.R.U32.HI UR4, URZ, UR25, UR4 ;  /* 0x00000019ff047299 */ /* 0x000fe40008011604 */
[----:B------:R-:W-:Y:S01]  /*1590*/  @UP2 USHF.R.U32.HI UR7, URZ, UR9, UR10 ;  /* 0x00000009ff072299 */ /* 0x000fe2000801160a */
[----:B------:R-:W-:Y:S01]  /*15a0*/  UMOV UR14, UR15 ;  /* 0x0000000f000e7c82 */ /* 0x000fe20008000000 */
[----:B------:R-:W-:Y:S02]  /*15b0*/  USEL UR4, UR20, UR4, !UP3 ;  /* 0x0000000414047287 */ /* 0x000fe4000d800000 */
[----:B------:R-:W-:Y:S02]  /*15c0*/  @UP2 USHF.R.U32.HI UR6, URZ, UR9, UR14 ;  /* 0x00000009ff062299 */ /* 0x000fe4000801160e */
[----:B------:R-:W-:-:S02]  /*15d0*/  UIMAD UR7, UR7, UR22, URZ ;  /* 0x00000016070772a4 */ /* 0x000fc4000f8e02ff */
[----:B------:R-:W-:Y:S02]  /*15e0*/  UIMAD UR12, UR6, UR22, URZ ;  /* 0x00000016060c72a4 */ /* 0x000fe4000f8e02ff */
[----:B------:R-:W-:Y:S02]  /*15f0*/  UISETP.GE.AND UP0, UPT, UR4, UR7, UPT ;  /* 0x000000070400728c */ /* 0x000fe4000bf06270 */
[----:B------:R-:W-:Y:S02]  /*1600*/  UIMAD.WIDE.U32 UR10, UR4, UR8, URZ ;  /* 0x00000008040a72a5 */ /* 0x000fe4000f8e00ff */
[----:B------:R-:W-:Y:S02]  /*1610*/  UISETP.GE.OR UP0, UPT, UR5, UR12, UP0 ;  /* 0x0000000c0500728c */ /* 0x000fe40008706670 */
[----:B------:R-:W-:Y:S02]  /*1620*/  UIMAD.WIDE.U32 UR12, UR5, UR8, URZ ;  /* 0x00000008050c72a5 */ /* 0x000fe4000f8e00ff */
[----:B------:R-:W-:Y:S01]  /*1630*/  UIADD3 UR10, UPT, UPT, -UR4, URZ, URZ ;  /* 0x000000ff040a7290 */ /* 0x000fe2000fffe1ff */
[----:B------:R-:W-:Y:S01]  /*1640*/  UMOV UR8, UR11 ;  /* 0x0000000b00087c82 */ /* 0x000fe20008000000 */
[----:B------:R-:W-:-:S02]  /*1650*/  UIADD3 UR11, UPT, UPT, -UR5, URZ, URZ ;  /* 0x000000ff050b7290 */ /* 0x000fc4000fffe1ff */
[----:B------:R-:W-:-:S03]  /*1660*/  USHF.R.U32.HI UR8, URZ, UR9, UR8 ;  /* 0x00000009ff087299 */ /* 0x000fc60008011608 */
[----:B------:R-:W-:Y:S01]  /*1670*/  @!UP0 UMOV UR7, UR13 ;  /* 0x0000000d00078c82 */ /* 0x000fe20008000000 */
[----:B------:R-:W-:Y:S02]  /*1680*/  UIMAD UR20, UR18, UR10, UR20 ;  /* 0x0000000a121472a4 */ /* 0x000fe4000f8e0214 */
[----:B------:R-:W-:Y:S02]  /*1690*/  USEL UR8, UR4, UR8, !UP2 ;  /* 0x0000000804087287 */ /* 0x000fe4000d000000 */
[----:B------:R-:W-:Y:S02]  /*16a0*/  @!UP0 USHF.R.U32.HI UR7, URZ, UR9, UR7 ;  /* 0x00000009ff078299 */ /* 0x000fe40008011607 */
[----:B------:R-:W-:Y:S02]  /*16b0*/  UIADD3 UR9, UPT, UPT, -UR8, URZ, URZ ;  /* 0x000000ff08097290 */ /* 0x000fe4000fffe1ff */
[----:B------:R-:W-:Y:S02]  /*16c0*/  @!UP0 USEL UR7, UR5, UR7, !UP2 ;  /* 0x0000000705078287 */ /* 0x000fe4000d000000 */
[----:B------:R-:W-:-:S02]  /*16d0*/  UIMAD UR9, UR22, UR9, UR4 ;  /* 0x00000009160972a4 */ /* 0x000fc4000f8e0204 */
[----:B------:R-:W-:Y:S02]  /*16e0*/  @!UP0 UIADD3 UR8, UPT, UPT, UR8, -UR7, URZ ;  /* 0x8000000708088290 */ /* 0x000fe4000fffe0ff */
[----:B------:R-:W-:Y:S02]  /*16f0*/  @!UP0 UIMAD UR6, UR9, UR6, UR7 ;  /* 0x00000006090682a4 */ /* 0x000fe4000f8e0207 */
[----:B------:R-:W-:Y:S02]  /*1700*/  @!UP0 UIMAD UR4, UR8, UR22, UR5 ;  /* 0x00000016080482a4 */ /* 0x000fe4000f8e0205 */
[----:B------:R-:W-:Y:S02]  /*1710*/  UIMAD UR28, UR23, UR11, UR28 ;  /* 0x0000000b171c72a4 */ /* 0x000fe4000f8e021c */
[----:B------:R-:W-:Y:S01]  /*1720*/  UIMAD UR20, UR4, UR18, UR20 ;  /* 0x00000012041472a4 */ /* 0x000fe2000f8e0214 */
[----:B------:R-:W-:Y:S02]  /*1730*/  @!UP0 UMOV UR5, UR6 ;  /* 0x0000000600058c82 */ /* 0x000fe40008000000 */
[----:B------:R-:W-:-:S12]  /*1740*/  UIMAD UR28, UR5, UR23, UR28 ;  /* 0x00000017051c72a4 */ /* 0x000fd8000f8e021c */
.L_x_19:
[----:B------:R-:W-:Y:S02]  /*1750*/  UISETP.NE.AND UP2, UPT, UR26, 0x1, UPT ;  /* 0x000000011a00788c */ /* 0x000fe4000bf45270 */
[----:B------:R-:W-:Y:S02]  /*1760*/  UISETP.NE.AND UP0, UPT, UR21, 0x2, UPT ;  /* 0x000000021500788c */ /* 0x000fe4000bf05270 */
[----:B------:R-:W-:Y:S02]  /*1770*/  ULOP3.LUT UR55, UR62, 0x1, URZ, 0xc0, !UPT ;  /* 0x000000013e377892 */ /* 0x000fe4000f8ec0ff */
[----:B------:R-:W-:-:S03]  /*1780*/  ULOP3.LUT UR48, UR48, 0x200, URZ, 0xc0, !UPT ;  /* 0x0000020030307892 */ /* 0x000fc6000f8ec0ff */
[----:B------:R-:W-:Y:S09]  /*1790*/  BRA.U UP2, `(.L_x_20) ;  /* 0x0000000102407547 */ /* 0x000ff2000b800000 */
[----:B------:R-:W1:Y:S01]  /*17a0*/  LDCU.128 UR8, c[0x0][0xf10] ;  /* 0x0001e200ff0877ac */ /* 0x000e620008000c00 */
[----:B------:R-:W2:Y:S01]  /*17b0*/  LDCU UR12, c[0x0][0xf0c] ;  /* 0x0001e180ff0c77ac */ /* 0x000ea20008000800 */
[----:B------:R-:W3:Y:S01]  /*17c0*/  LDCU UR13, c[0x0][0xf20] ;  /* 0x0001e400ff0d77ac */ /* 0x000ee20008000800 */
[----:B-1----:R-:W-:Y:S02]  /*17d0*/  UIMAD.WIDE.U32 UR4, UR28, UR8, URZ ;  /* 0x000000081c0472a5 */ /* 0x002fe4000f8e00ff */
[----:B------:R-:W-:Y:S02]  /*17e0*/  UIMAD.WIDE.U32 UR6, UR20, UR11, URZ ;  /* 0x0000000b140672a5 */ /* 0x000fe4000f8e00ff */
[----:B--2---:R-:W-:Y:S02]  /*17f0*/  UISETP.NE.AND UP2, UPT, UR12, 0x1, UPT ;  /* 0x000000010c00788c */ /* 0x004fe4000bf45270 */
[----:B------:R-:W-:-:S03]  /*1800*/  USHF.R.U32.HI UR5, URZ, UR9, UR5 ;  /* 0x00000009ff057299 */ /* 0x000fc60008011605 */
[----:B------:R-:W-:Y:S01]  /*1810*/  UMOV UR4, UR7 ;  /* 0x0000000700047c82 */ /* 0x000fe20008000000 */
[----:B------:R-:W-:Y:S02]  /*1820*/  USEL UR5, UR28, UR5, !UP2 ;  /* 0x000000051c057287 */ /* 0x000fe4000d000000 */
[----:B------:R-:W-:Y:S02]  /*1830*/  UISETP.NE.AND UP2, UPT, UR10, 0x1, UPT ;  /* 0x000000010a00788c */ /* 0x000fe4000bf45270 */
[----:B---3--:R-:W-:-:S04]  /*1840*/  USHF.R.U32.HI UR4, URZ, UR13, UR4 ;  /* 0x0000000dff047299 */ /* 0x008fc80008011604 */
[----:B------:R-:W-:-:S04]  /*1850*/  USEL UR4, UR20, UR4, !UP2 ;  /* 0x0000000414047287 */ /* 0x000fc8000d000000 */
[----:B------:R-:W-:Y:S02]  /*1860*/  UIADD3 UR6, UPT, UPT, UR5, -UR4, URZ ;  /* 0x8000000405067290 */ /* 0x000fe4000fffe0ff */
[----:B------:R-:W-:Y:S02]  /*1870*/  UIADD3 UR4, UPT, UPT, -UR5, UR4, URZ ;  /* 0x0000000405047290 */ /* 0x000fe4000fffe1ff */
[----:B------:R-:W-:Y:S02]  /*1880*/  UIMAD UR20, UR6, UR10, UR20 ;  /* 0x0000000a061472a4 */ /* 0x000fe4000f8e0214 */
[----:B------:R-:W-:-:S12]  /*1890*/  UIMAD UR28, UR4, UR12, UR28 ;  /* 0x0000000c041c72a4 */ /* 0x000fd8000f8e021c */
.L_x_20:
[----:B------:R-:W-:Y:S05]  /*18a0*/  BRA.U !UP6, `(.L_x_21) ;  /* 0x000000010e0c7547 */ /* 0x000fea000b800000 */
[----:B------:R-:W-:Y:S01]  /*18b0*/  UCGABAR_WAIT ;  /* 0x0000000000007dc7 */ /* 0x000fe20008000000 */
[----:B------:R-:W-:Y:S01]  /*18c0*/  CCTL.IVALL ;  /* 0x00000000ff00798f */ /* 0x000fe20002000000 */
[----:B------:R-:W-:Y:S05]  /*18d0*/  BRA `(.L_x_22) ;  /* 0x0000000000047947 */ /* 0x000fea0003800000 */
.L_x_21:
[----:B------:R-:W-:Y:S06]  /*18e0*/  BAR.SYNC.DEFER_BLOCKING 0x0 ;  /* 0x0000000000007b1d */ /* 0x000fec0000010000 */
.L_x_22:
[----:B------:R-:W-:Y:S05]  /*18f0*/  BRA.U UP0, `(.L_x_23) ;  /* 0x0000001d00407547 */ /* 0x000fea000b800000 */
[----:B------:R-:W1:Y:S01]  /*1900*/  LDCU UR6, c[0x0][0x38c] ;  /* 0x00007180ff0677ac */ /* 0x000e620008000800 */
[----:B------:R-:W2:Y:S01]  /*1910*/  S2UR UR7, SR_CgaCtaId ;  /* 0x00000000000779c3 */ /* 0x000ea20000008800 */
[----:B------:R-:W-:Y:S01]  /*1920*/  PLOP3.LUT P2, PT, PT, PT, UP4, 0x80, 0x8 ;  /* 0x000000000008781c */ /* 0x000fe20003f4f048 */
[----:B------:R-:W-:Y:S01]  /*1930*/  IMAD.MOV.U32 R12, RZ, RZ, 0x1 ;  /* 0x00000001ff0c7424 */ /* 0x000fe200078e00ff */
[----:B------:R-:W-:Y:S01]  /*1940*/  UMOV UR14, 0x400 ;  /* 0x00000400000e7882 */ /* 0x000fe20000000000 */
[----:B------:R-:W-:Y:S01]  /*1950*/  UISETP.NE.AND UP1, UPT, UR21, URZ, UPT ;  /* 0x000000ff1500728c */ /* 0x000fe2000bf25270 */
[----:B------:R-:W-:Y:S02]  /*1960*/  ISETP.NE.AND P3, PT, R3, RZ, P4 ;  /* 0x000000ff0300720c */ /* 0x000fe40002765270 */
[----:B------:R-:W-:Y:S02]  /*1970*/  CS2R R10, SRZ ;  /* 0x00000000000a7805 */ /* 0x000fe4000001ff00 */
[----:B------:R-:W-:Y:S01]  /*1980*/  PLOP3.LUT P2, PT, P2, PT, PT, 0x8, 0x80 ;  /* 0x000000000080781c */ /* 0x000fe2000174e170 */
[----:B------:R-:W-:Y:S01]  /*1990*/  IMAD.MOV.U32 R9, RZ, RZ, RZ ;  /* 0x000000ffff097224 */ /* 0x000fe200078e00ff */
[----:B------:R-:W3:Y:S01]  /*19a0*/  LDCU UR54, c[0x0][0x370] ;  /* 0x00006e00ff3677ac */ /* 0x000ee20008000800 */
[----:B------:R-:W-:Y:S01]  /*19b0*/  IMAD.MOV.U32 R8, RZ, RZ, 0x1 ;  /* 0x00000001ff087424 */ /* 0x000fe200078e00ff */
[----:B------:R-:W-:Y:S01]  /*19c0*/  USHF.L.U32 UR55, UR55, 0x7, URZ ;  /* 0x0000000737377899 */ /* 0x000fe200080006ff */
[----:B------:R-:W4:Y:S01]  /*19d0*/  LDCU.64 UR38, c[0x0][0x348] ;  /* 0x00006900ff2677ac */ /* 0x000f220008000a00 */
[----:B-1----:R-:W-:-:S02]  /*19e0*/  UIADD3 UR5, UPT, UPT, UR6, 0x3f, URZ ;  /* 0x0000003f06057890 */ /* 0x002fc4000fffe0ff */
[----:B------:R-:W-:Y:S02]  /*19f0*/  USHF.R.U32.HI UR60, URZ, 0x9, UR48 ;  /* 0x00000009ff3c7899 */ /* 0x000fe40008011630 */
[----:B------:R-:W-:Y:S02]  /*1a00*/  USHF.R.S32.HI UR4, URZ, 0x1f, UR5 ;  /* 0x0000001fff047899 */ /* 0x000fe40008011405 */
[----:B--2---:R-:W-:Y:S02]  /*1a10*/  ULEA UR14, UR7, UR14, 0x18 ;  /* 0x0000000e070e7291 */ /* 0x004fe4000f8ec0ff */
[----:B------:R-:W-:Y:S02]  /*1a20*/  ULEA.HI UR4, UR4, UR5, URZ, 0x6 ;  /* 0x0000000504047291 */ /* 0x000fe4000f8f30ff */
[----:B------:R-:W-:Y:S02]  /*1a30*/  UIADD3 UR61, UPT, UPT, UR6, 0x7e, URZ ;  /* 0x0000007e063d7890 */ /* 0x000fe4000fffe0ff */
[----:B------:R-:W-:-:S02]  /*1a40*/  USHF.R.S32.HI UR57, URZ, 0x6, UR4 ;  /* 0x00000006ff397899 */ /* 0x000fc40008011404 */
[----:B------:R-:W-:Y:S02]  /*1a50*/  UIADD3 UR4, UPT, UPT, UR6, -0x1, URZ ;  /* 0xffffffff06047890 */ /* 0x000fe4000fffe0ff */
[----:B------:R-:W-:Y:S02]  /*1a60*/  UISETP.LT.U32.AND UP0, UPT, UR57, 0x10, UPT ;  /* 0x000000103900788c */ /* 0x000fe4000bf01070 */
[----:B------:R-:W-:Y:S02]  /*1a70*/  UISETP.GE.U32.AND UP2, UPT, UR4, -0x7f, UPT ;  /* 0xffffff810400788c */ /* 0x000fe4000bf46070 */
[----:B------:R-:W-:Y:S01]  /*1a80*/  USEL UR56, UR57, 0x10, UP0 ;  /* 0x0000001039387887 */ /* 0x000fe20008000000 */
[----:B------:R-:W1:Y:S03]  /*1a90*/  LDCU UR53, c[0x0][0x374] ;  /* 0x00006e80ff3577ac */ /* 0x000e660008000800 */
[----:B------:R-:W-:-:S02]  /*1aa0*/  UIADD3 UR4, UPT, UPT, UR56, -0x1, URZ ;  /* 0xffffffff38047890 */ /* 0x000fc4000fffe0ff */
[----:B------:R-:W-:-:S03]  /*1ab0*/  USEL UR37, UR52, 0x2, UP1 ;  /* 0x0000000234257887 */ /* 0x000fc60008800000 */
[----:B------:R-:W-:Y:S02]  /*1ac0*/  @UP2 UIADD3 UR4, UPT, UPT, UR56, URZ, URZ ;  /* 0x000000ff38042290 */ /* 0x000fe4000fffe0ff */
[----:B------:R-:W-:Y:S02]  /*1ad0*/  UIADD3 UR50, UPT, UPT, UR14, 0x32800, UR48 ;  /* 0x000328000e327890 */ /* 0x000fe4000fffe030 */
[----:B------:R-:W-:Y:S02]  /*1ae0*/  UIADD3 UR59, UPT, UPT, UR57, -UR56, URZ ;  /* 0x80000038393b7290 */ /* 0x000fe4000fffe0ff */
[----:B------:R-:W-:Y:S02]  /*1af0*/  UIADD3 UR49, UPT, UPT, UR4, 0x1, URZ ;  /* 0x0000000104317890 */ /* 0x000fe4000fffe0ff */
[----:B------:R-:W-:Y:S01]  /*1b00*/  UIADD3 UR58, UPT, UPT, -UR4, URZ, URZ ;  /* 0x000000ff043a7290 */ /* 0x000fe2000fffe1ff */
[----:B---34-:R-:W-:-:S11]  /*1b10*/  UMOV UR15, URZ ;  /* 0x000000ff000f7c82 */ /* 0x018fd60008000000 */
.L_x_47:
[----:B------:R-:W2:Y:S02]  /*1b20*/  S2UR UR4, SR_CgaCtaId ;  /* 0x00000000000479c3 */ /* 0x000ea40000008800 */
[----:B--2---:R-:W-:-:S09]  /*1b30*/  UISETP.NE.AND UP0, UPT, UR4, URZ, UPT ;  /* 0x000000ff0400728c */ /* 0x004fd2000bf05270 */
[----:B-1-3--:R-:W-:Y:S05]  /*1b40*/  BRA.U UP0, `(.L_x_24) ;  /* 0x0000000100287547 */ /* 0x00afea000b800000 */
[----:B------:R-:W-:Y:S02]  /*1b50*/  LEA R0, R9, UR14, 0x3 ;  /* 0x0000000e09007c11 */ /* 0x000fe4000f8e18ff */
[----:B------:R-:W-:-:S04]  /*1b60*/  SHF.L.U32 R3, R8, 0x1f, RZ ;  /* 0x0000001f08037819 */ /* 0x000fc800000006ff */
[----:B------:R-:W2:Y:S02]  /*1b70*/  SYNCS.PHASECHK.TRANS64.TRYWAIT P0, [R0+URZ+0x190], R3 ;  /* 0x00019003000075a7 */ /* 0x000ea400080011ff */
[----:B--2---:R-:W-:Y:S05]  /*1b80*/  @!P0 BRA `(.L_x_25) ;  /* 0x000000ac00548947 */ /* 0x004fea0003800000 */
.L_x_164:
[----:B------:R3:W-:Y:S01]  /*1b90*/  SYNCS.ARRIVE.TRANS64.A1T0 RZ, [R0+URZ+0x180], RZ ;  /* 0x000180ff00ff79a7 */ /* 0x0007e200081000ff */
[----:B------:R-:W-:-:S05]  /*1ba0*/  VIADD R9, R9, 0x1 ;  /* 0x0000000109097836 */ /* 0x000fca0000000000 */
[----:B------:R-:W-:-:S04]  /*1bb0*/  ISETP.NE.AND P0, PT, R9, 0x2, PT ;  /* 0x000000020900780c */ /* 0x000fc80003f05270 */
[----:B--2---:R-:W-:Y:S02]  /*1bc0*/  SEL R3, RZ, 0x1, P0 ;  /* 0x00000001ff037807 */ /* 0x004fe40000000000 */
[----:B------:R-:W-:Y:S02]  /*1bd0*/  SEL R9, R9, RZ, P0 ;  /* 0x000000ff09097207 */ /* 0x000fe40000000000 */
[----:B------:R-:W-:Y:S02]  /*1be0*/  LOP3.LUT R8, R8, R3, RZ, 0x3c, !PT ;  /* 0x0000000308087212 */ /* 0x000fe400078e3cff */
.L_x_24:
[----:B------:R-:W-:Y:S01]  /*1bf0*/  ULEA UR4, UR15, UR14, 0x3 ;  /* 0x0000000e0f047291 */ /* 0x000fe2000f8e18ff */
[----:B---3--:R-:W-:Y:S01]  /*1c00*/  SHF.L.U32 R0, R12, 0x1f, RZ ;  /* 0x0000001f0c007819 */ /* 0x008fe200000006ff */
[----:B------:R-:W-:Y:S02]  /*1c10*/  UISETP.GE.U32.AND UP0, UPT, UR61, 0x7f, UPT ;  /* 0x0000007f3d00788c */ /* 0x000fe4000bf06070 */
[----:B------:R-:W-:Y:S02]  /*1c20*/  ULEA UR35, UR20, UR55, 0x8 ;  /* 0x0000003714237291 */ /* 0x000fe4000f8e40ff */
[----:B------:R-:W-:Y:S01]  /*1c30*/  ULEA UR19, UR20, UR60, 0x1 ;  /* 0x0000003c14137291 */ /* 0x000fe2000f8e08ff */
[----:B------:R-:W-:Y:S02]  /*1c40*/  UMOV UR12, URZ ;  /* 0x000000ff000c7c82 */ /* 0x000fe40008000000 */
[----:B------:R2:W3:Y:S01]  /*1c50*/  SYNCS.PHASECHK.TRANS64.TRYWAIT P1, [UR4+0x80], R0 ;  /* 0x00008000ff0075a7 */ /* 0x0004e20008021104 */
[----:B------:R-:W-:-:S04]  /*1c60*/  ULEA.HI UR4, UR28, UR28, URZ, 0x1 ;  /* 0x0000001c1c047291 */ /* 0x000fc8000f8f08ff */
[----:B------:R-:W-:Y:S02]  /*1c70*/  USHF.L.U32 UR43, UR4, 0x7, URZ ;  /* 0x00000007042b7899 */ /* 0x000fe400080006ff */
[----:B------:R-:W-:Y:S02]  /*1c80*/  ULOP3.LUT UR27, UR4, 0xfffffffe, URZ, 0xc0, !UPT ;  /* 0xfffffffe041b7892 */ /* 0x000fe4000f8ec0ff */
[----:B------:R-:W-:Y:S02]  /*1c90*/  ULOP3.LUT UR43, UR55, 0xffffff00, UR43, 0xf8, !UPT ;  /* 0xffffff00372b7892 */ /* 0x000fe4000f8ef82b */
[----:B------:R-:W-:Y:S01]  /*1ca0*/  ULOP3.LUT UR27, UR27, 0x1, UR62, 0xf8, !UPT ;  /* 0x000000011b1b7892 */ /* 0x000fe2000f8ef83e */
[----:B------:R-:W-:Y:S11]  /*1cb0*/  BRA.U !UP0, `(.L_x_26) ;  /* 0x0000000508207547 */ /* 0x000ff6000b800000 */
[----:B------:R-:W-:Y:S01]  /*1cc0*/  UMOV UR30, UR58 ;  /* 0x0000003a001e7c82 */ /* 0x000fe20008000000 */
[----:B------:R-:W-:Y:S01]  /*1cd0*/  UMOV UR4, UR15 ;  /* 0x0000000f00047c82 */ /* 0x000fe20008000000 */
[----:B------:R-:W-:Y:S01]  /*1ce0*/  UMOV UR28, 0xffffffff ;  /* 0xffffffff001c7882 */ /* 0x000fe20000000000 */
[----:B------:R-:W-:-:S05]  /*1cf0*/  UMOV UR42, URZ ;  /* 0x000000ff002a7c82 */ /* 0x000fca0008000000 */
.L_x_34:
[----:B------:R-:W-:Y:S01]  /*1d00*/  ULEA UR6, UR4, UR14, 0x3 ;  /* 0x0000000e04067291 */ /* 0x000fe2000f8e18ff */
[----:B---3--:R-:W-:Y:S01]  /*1d10*/  @P4 MOV R2, 0x4c00 ;  /* 0x00004c0000024802 */ /* 0x008fe20000000f00 */
[----:B-123--:R-:W-:Y:S10]  /*1d20*/  @P1 BRA `(.L_x_27) ;  /* 0x00000000000c1947 */ /* 0x00eff40003800000 */
[----:B------:R-:W-:-:S04]  /*1d30*/  SHF.L.U32 R3, R12, 0x1f, RZ ;  /* 0x0000001f0c037819 */ /* 0x000fc800000006ff */
[----:B------:R-:W3:Y:S02]  /*1d40*/  SYNCS.PHASECHK.TRANS64.TRYWAIT P0, [UR6+0x80], R3 ;  /* 0x00008003ff0075a7 */ /* 0x000ee40008001106 */
[----:B---3--:R-:W-:Y:S05]  /*1d50*/  @!P0 BRA `(.L_x_28) ;  /* 0x000000a800f48947 */ /* 0x008fea0003800000 */
.L_x_27:
[----:B------:R3:W-:Y:S01]  /*1d60*/  @P4 SYNCS.ARRIVE.TRANS64 RZ, [UR6], R2 ;  /* 0x00000002ffff49a7 */ /* 0x0007e20008000006 */
[----:B------:R-:W-:Y:S02]  /*1d70*/  ULOP3.LUT UR5, UR37, 0x2, URZ, 0xfc, !UPT ;  /* 0x0000000225057892 */ /* 0x000fe4000f8efcff */
[----:B------:R-:W-:Y:S02]  /*1d80*/  UIADD3 UR30, UPT, UPT, UR30, 0x1, URZ ;  /* 0x000000011e1e7890 */ /* 0x000fe4000fffe0ff */
[----:B------:R-:W-:Y:S02]  /*1d90*/  UISETP.NE.AND UP0, UPT, UR5, 0x2, UPT ;  /* 0x000000020500788c */ /* 0x000fe4000bf05270 */
[----:B------:R-:W-:Y:S02]  /*1da0*/  UIADD3 UR28, UPT, UPT, UR28, 0x1, URZ ;  /* 0x000000011c1c7890 */ /* 0x000fe4000fffe0ff */
[----:B------:R-:W-:-:S05]  /*1db0*/  UISETP.NE.AND UP4, UPT, UR30, 0x1, UPT ;  /* 0x000000011e00788c */ /* 0x000fca000bf85270 */
[----:B------:R-:W-:Y:S05]  /*1dc0*/  BRA.U UP0, `(.L_x_29) ;  /* 0x0000000100047547 */ /* 0x000fea000b800000 */
[----:B-1----:R-:W-:Y:S05]  /*1dd0*/  BPT.TRAP 0x1 ;  /* 0x000000040000795c */ /* 0x002fea0000300000 */
.L_x_29:
[----:B------:R-:W-:Y:S04]  /*1de0*/  BSSY.RECONVERGENT B0, `(.L_x_30) ;  /* 0x0000003000007945 */ /* 0x000fe80003800200 */
[----:B------:R-:W-:Y:S05]  /*1df0*/  @!P3 BRA `(.L_x_31) ;  /* 0x000000000004b947 */ /* 0x000fea0003800000 */
[----:B-1----:R-:W-:Y:S05]  /*1e00*/  BPT.TRAP 0x1 ;  /* 0x000000040000795c */ /* 0x002fea0000300000 */
.L_x_31:
[----:B-1----:R-:W-:Y:S05]  /*1e10*/  BSYNC.RECONVERGENT B0 ;  /* 0x0000000000007941 */ /* 0x002fea0003800200 */
.L_x_30:
[----:B------:R-:W-:Y:S01]  /*1e20*/  UIADD3 UR5, UPT, UPT, UR4, 0x1, URZ ;  /* 0x0000000104057890 */ /* 0x000fe2000fffe0ff */
[----:B------:R-:W-:Y:S01]  /*1e30*/  BSSY.RECONVERGENT B0, `(.L_x_32) ;  /* 0x000002c000007945 */ /* 0x000fe20003800200 */
[----:B------:R-:W-:Y:S02]  /*1e40*/  ELECT P0, URZ, PT ;  /* 0x0000000000ff782f */ /* 0x000fe40003800000 */
[----:B------:R-:W-:-:S04]  /*1e50*/  UISETP.NE.AND UP0, UPT, UR5, 0x10, UPT ;  /* 0x000000100500788c */ /* 0x000fc8000bf05270 */
[----:B------:R-:W-:Y:S02]  /*1e60*/  USEL UR7, URZ, 0x1, UP0 ;  /* 0x00000001ff077887 */ /* 0x000fe40008000000 */
[----:B------:R-:W-:-:S04]  /*1e70*/  USEL UR15, UR5, URZ, UP0 ;  /* 0x000000ff050f7287 */ /* 0x000fc80008000000 */
[----:B------:R-:W-:Y:S01]  /*1e80*/  ULEA UR5, UR15, UR14, 0x3 ;  /* 0x0000000e0f057291 */ /* 0x000fe2000f8e18ff */
[----:B------:R-:W-:-:S04]  /*1e90*/  LOP3.LUT R12, R12, UR7, RZ, 0x3c, !PT ;  /* 0x000000070c0c7c12 */ /* 0x000fc8000f8e3cff */
[----:B--2---:R-:W-:-:S04]  /*1ea0*/  SHF.L.U32 R0, R12, 0x1f, RZ ;  /* 0x0000001f0c007819 */ /* 0x004fc800000006ff */
[----:B------:R1:W2:Y:S01]  /*1eb0*/  SYNCS.PHASECHK.TRANS64.TRYWAIT P1, [UR5+0x80], R0 ;  /* 0x00008000ff0075a7 */ /* 0x0002a20008021105 */
[----:B------:R-:W-:Y:S05]  /*1ec0*/  @!P0 BRA `(.L_x_33) ;  /* 0x0000000000888947 */ /* 0x000fea0003800000 */
[----:B------:R-:W-:Y:S02]  /*1ed0*/  ULEA UR32, UR4, UR14, 0xc ;  /* 0x0000000e04207291 */ /* 0x000fe4000f8e60ff */
[----:B------:R-:W-:Y:S02]  /*1ee0*/  UIADD3 UR22, UP3, UPT, UR38, 0x80, URZ ;  /* 0x0000008026167890 */ /* 0x000fe4000ff7e0ff */
[----:B------:R-:W-:Y:S02]  /*1ef0*/  UIADD3 UR12, UP2, UPT, UR38, 0x180, URZ ;  /* 0x00000180260c7890 */ /* 0x000fe4000ff5e0ff */
[----:B------:R-:W-:Y:S02]  /*1f00*/  ULEA UR24, UR4, UR14, 0x9 ;  /* 0x0000000e04187291 */ /* 0x000fe4000f8e48ff */
[----:B------:R-:W-:Y:S02]  /*1f10*/  UIADD3 UR10, UP1, UPT, UR38, 0x280, URZ ;  /* 0x00000280260a7890 */ /* 0x000fe4000ff3e0ff */
[----:B------:R-:W-:-:S02]  /*1f20*/  ULEA UR16, UR4, UR48, 0xa ;  /* 0x0000003004107291 */ /* 0x000fc4000f8e50ff */
[----:B------:R-:W-:Y:S02]  /*1f30*/  UIADD3 UR8, UP0, UPT, UR38, 0x380, URZ ;  /* 0x0000038026087890 */ /* 0x000fe4000ff1e0ff */
[----:B------:R-:W-:Y:S02]  /*1f40*/  ULOP3.LUT UR41, UR6, 0xfefffff8, URZ, 0xc0, !UPT ;  /* 0xfefffff806297892 */ /* 0x000fe4000f8ec0ff */
[----:B------:R-:W-:Y:S02]  /*1f50*/  UIADD3.X UR23, UPT, UPT, URZ, UR39, URZ, UP3, !UPT ;  /* 0x00000027ff177290 */ /* 0x000fe40009ffe4ff */
[----:B------:R-:W-:Y:S02]  /*1f60*/  UIADD3 UR40, UPT, UPT, UR32, 0x10800, URZ ;  /* 0x0001080020287890 */ /* 0x000fe4000fffe0ff */
[----:B------:R-:W-:Y:S02]  /*1f70*/  UIADD3.X UR13, UPT, UPT, URZ, UR39, URZ, UP2, !UPT ;  /* 0x00000027ff0d7290 */ /* 0x000fe400097fe4ff */
[----:B------:R-:W-:-:S02]  /*1f80*/  UIADD3 UR32, UPT, UPT, UR32, 0x20800, URZ ;  /* 0x0002080020207890 */ /* 0x000fc4000fffe0ff */
[----:B------:R-:W-:Y:S02]  /*1f90*/  UIADD3.X UR11, UPT, UPT, URZ, UR39, URZ, UP1, !UPT ;  /* 0x00000027ff0b7290 */ /* 0x000fe40008ffe4ff */
[----:B------:R-:W-:Y:S02]  /*1fa0*/  UIADD3 UR24, UPT, UPT, UR24, 0x30800, URZ ;  /* 0x0003080018187890 */ /* 0x000fe4000fffe0ff */
[----:B------:R-:W-:Y:S02]  /*1fb0*/  UIADD3.X UR9, UPT, UPT, URZ, UR39, URZ, UP0, !UPT ;  /* 0x00000027ff097290 */ /* 0x000fe400087fe4ff */
[----:B------:R-:W-:Y:S01]  /*1fc0*/  UIADD3 UR16, UPT, UPT, UR14, 0x32800, UR16 ;  /* 0x000328000e107890 */ /* 0x000fe2000fffe010 */
[----:B------:R-:W-:Y:S01]  /*1fd0*/  UMOV UR46, 0x0 ;  /* 0x00000000002e7882 */ /* 0x000fe20000000000 */
[----:B------:R-:W-:Y:S01]  /*1fe0*/  UMOV UR47, 0x10000000 ;  /* 0x10000000002f7882 */ /* 0x000fe20000000000 */
[----:B------:R-:W-:Y:S01]  /*1ff0*/  UMOV UR34, UR42 ;  /* 0x0000002a00227c82 */ /* 0x000fe20008000000 */
[----:B------:R-:W-:Y:S01]  /*2000*/  UMOV UR36, UR44 ;  /* 0x0000002c00247c82 */ /* 0x000fe20008000000 */
[----:B------:R-:W-:Y:S01]  /*2010*/  UMOV UR26, URZ ;  /* 0x000000ff001a7c82 */ /* 0x000fe20008000000 */
[----:B------:R-:W-:Y:S01]  /*2020*/  UMOV UR33, UR41 ;  /* 0x0000002900217c82 */ /* 0x000fe20008000000 */
[----:B------:R-:W-:Y:S01]  /*2030*/  UMOV UR29, UR44 ;  /* 0x0000002c001d7c82 */ /* 0x000fe20008000000 */
[----:B------:R-:W-:Y:S01]  /*2040*/  UMOV UR25, UR41 ;  /* 0x0000002900197c82 */ /* 0x000fe20008000000 */
[----:B------:R4:W-:Y:S01]  /*2050*/  UTMALDG.3D.2CTA [UR40], [UR22], desc[UR46] ;  /* 0x00002e28160075b4 */ /* 0x0009e20008211000 */
[----:B------:R-:W-:Y:S01]  /*2060*/  UMOV UR5, 0x30000 ;  /* 0x0003000000057882 */ /* 0x000fe20000000000 */
[----:B------:R-:W-:Y:S01]  /*2070*/  UMOV UR20, UR28 ;  /* 0x0000001c00147c82 */ /* 0x000fe20008000000 */
[----:B------:R-:W-:Y:S01]  /*2080*/  UMOV UR21, UR44 ;  /* 0x0000002c00157c82 */ /* 0x000fe20008000000 */
[----:B------:R-:W-:Y:S01]  /*2090*/  UMOV UR17, UR41 ;  /* 0x0000002900117c82 */ /* 0x000fe20008000000 */
[----:B------:R-:W-:Y:S01]  /*20a0*/  UMOV UR18, UR26 ;  /* 0x0000001a00127c82 */ /* 0x000fe20008000000 */
[----:B------:R4:W-:Y:S01]  /*20b0*/  UTMALDG.3D.2CTA [UR32], [UR12], desc[UR46] ;  /* 0x00002e200c0075b4 */ /* 0x0009e20008211000 */
[----:B------:R4:W-:Y:S01]  /*20c0*/  UTMALDG.4D.2CTA [UR24], [UR10], desc[UR46] ;  /* 0x00002e180a0075b4 */ /* 0x0009e20008219000 */
[----:B------:R4:W-:Y:S02]  /*20d0*/  UTMALDG.4D.MULTICAST.2CTA [UR16], [UR8], UR5, desc[UR46] ;  /* 0x00002e10080073b4 */ /* 0x0009e40008219805 */
[----:B----4-:R-:W-:Y:S01]  /*20e0*/  NOP ;  /* 0x0000000000007918 */ /* 0x010fe20000000000 */
.L_x_33:
[----:B------:R-:W-:Y:S05]  /*20f0*/  BSYNC.RECONVERGENT B0 ;  /* 0x0000000000007941 */ /* 0x000fea0003800200 */
.L_x_32:
[----:B------:R-:W-:Y:S01]  /*2100*/  UIADD3 UR42, UPT, UPT, UR42, 0x40, URZ ;  /* 0x000000402a2a7890 */ /* 0x000fe2000fffe0ff */
[----:B------:R-:W-:Y:S01]  /*2110*/  UMOV UR4, UR15 ;  /* 0x0000000f00047c82 */ /* 0x000fe20008000000 */
[----:B------:R-:W-:Y:S01]  /*2120*/  UMOV UR12, UR49 ;  /* 0x00000031000c7c82 */ /* 0x000fe20008000000 */
[----:B------:R-:W-:Y:S09]  /*2130*/  BRA.U UP4, `(.L_x_34) ;  /* 0xfffffff904f07547 */ /* 0x000ff2000b83ffff */
.L_x_26:
[----:B------:R-:W-:Y:S01]  /*2140*/  ULEA UR4, UR15, UR14, 0x3 ;  /* 0x0000000e0f047291 */ /* 0x000fe2000f8e18ff */
[----:B-12---:R-:W-:Y:S01]  /*2150*/  SHF.L.U32 R0, R12, 0x1f, RZ ;  /* 0x0000001f0c007819 */ /* 0x006fe200000006ff */
[----:B------:R-:W-:Y:S01]  /*2160*/  @!P2 SYNCS.ARRIVE.TRANS64.A1T0 RZ, [UR14+0x148], RZ ;  /* 0x000148ffffffa9a7 */ /* 0x000fe2000810000e */
[----:B------:R-:W-:-:S06]  /*2170*/  UISETP.GT.AND UP0, UPT, UR57, UR56, UPT ;  /* 0x000000383900728c */ /* 0x000fcc000bf04270 */
[----:B---3--:R1:W2:Y:S03]  /*2180*/  SYNCS.PHASECHK.TRANS64.TRYWAIT P1, [UR4+0x80], R0 ;  /* 0x00008000ff0075a7 */ /* 0x0082a60008021104 */
[----:B------:R-:W-:Y:S05]  /*2190*/  BRA.U !UP0, `(.L_x_35) ;  /* 0x0000000508107547 */ /* 0x000fea000b800000 */
[----:B------:R-:W-:Y:S01]  /*21a0*/  UIADD3 UR26, UPT, UPT, UR59, UR12, URZ ;  /* 0x0000000c3b1a7290 */ /* 0x000fe2000fffe0ff */
[----:B------:R-:W-:-:S11]  /*21b0*/  UMOV UR5, UR15 ;  /* 0x0000000f00057c82 */ /* 0x000fd60008000000 */
.L_x_43:
[----:B------:R-:W-:Y:S01]  /*21c0*/  ULEA UR6, UR5, UR14, 0x3 ;  /* 0x0000000e05067291 */ /* 0x000fe2000f8e18ff */
[----:B--2---:R-:W-:Y:S01]  /*21d0*/  @P4 MOV R2, 0x4c00 ;  /* 0x00004c0000024802 */ /* 0x004fe20000000f00 */
[----:B--23--:R-:W-:Y:S10]  /*21e0*/  @P1 BRA `(.L_x_36) ;  /* 0x00000000000c1947 */ /* 0x00cff40003800000 */
[----:B------:R-:W-:-:S04]  /*21f0*/  SHF.L.U32 R3, R12, 0x1f, RZ ;  /* 0x0000001f0c037819 */ /* 0x000fc800000006ff */
[----:B------:R-:W2:Y:S02]  /*2200*/  SYNCS.PHASECHK.TRANS64.TRYWAIT P0, [UR6+0x80], R3 ;  /* 0x00008003ff0075a7 */ /* 0x000ea40008001106 */
[----:B--2---:R-:W-:Y:S05]  /*2210*/  @!P0 BRA `(.L_x_37) ;  /* 0x000000a400dc8947 */ /* 0x004fea0003800000 */
.L_x_36:
[----:B------:R2:W-:Y:S01]  /*2220*/  @P4 SYNCS.ARRIVE.TRANS64 RZ, [UR6], R2 ;  /* 0x00000002ffff49a7 */ /* 0x0005e20008000006 */
[----:B------:R-:W-:-:S04]  /*2230*/  ULOP3.LUT UR4, UR37, 0x2, URZ, 0xfc, !UPT ;  /* 0x0000000225047892 */ /* 0x000fc8000f8efcff */
[----:B------:R-:W-:-:S09]  /*2240*/  UISETP.NE.AND UP0, UPT, UR4, 0x2, UPT ;  /* 0x000000020400788c */ /* 0x000fd2000bf05270 */
[----:B------:R-:W-:Y:S05]  /*2250*/  BRA.U UP0, `(.L_x_38) ;  /* 0x0000000100047547 */ /* 0x000fea000b800000 */
[----:B------:R-:W-:Y:S05]  /*2260*/  BPT.TRAP 0x1 ;  /* 0x000000040000795c */ /* 0x000fea0000300000 */
.L_x_38:
[----:B------:R-:W-:Y:S04]  /*2270*/  BSSY.RECONVERGENT B0, `(.L_x_39) ;  /* 0x0000003000007945 */ /* 0x000fe80003800200 */
[----:B------:R-:W-:Y:S05]  /*2280*/  @!P3 BRA `(.L_x_40) ;  /* 0x000000000004b947 */ /* 0x000fea0003800000 */
[----:B------:R-:W-:Y:S05]  /*2290*/  BPT.TRAP 0x1 ;  /* 0x000000040000795c */ /* 0x000fea0000300000 */
.L_x_40:
[----:B------:R-:W-:Y:S05]  /*22a0*/  BSYNC.RECONVERGENT B0 ;  /* 0x0000000000007941 */ /* 0x000fea0003800200 */
.L_x_39:
        /* <DEDUP_REMOVED lines=8> */
[----:B-1----:R-:W-:-:S04]  /*2330*/  SHF.L.U32 R0, R12, 0x1f, RZ ;  /* 0x0000001f0c007819 */ /* 0x002fc800000006ff */
[----:B------:R1:W3:Y:S01]  /*2340*/  SYNCS.PHASECHK.TRANS64.TRYWAIT P1, [UR4+0x80], R0 ;  /* 0x00008000ff0075a7 */ /* 0x0002e20008021104 */
[----:B------:R-:W-:Y:S05]  /*2350*/  @!P0 BRA `(.L_x_42) ;  /* 0x00000000008c8947 */ /* 0x000fea0003800000 */
[----:B------:R-:W-:Y:S02]  /*2360*/  ULEA UR32, UR5, UR14, 0xc ;  /* 0x0000000e05207291 */ /* 0x000fe4000f8e60ff */
[----:B------:R-:W-:Y:S02]  /*2370*/  UIADD3 UR24, UP3, UPT, UR38, 0x80, URZ ;  /* 0x0000008026187890 */ /* 0x000fe4000ff7e0ff */
[----:B------:R-:W-:Y:S02]  /*2380*/  UIADD3 UR22, UP2, UPT, UR38, 0x180, URZ ;  /* 0x0000018026167890 */ /* 0x000fe4000ff5e0ff */
[----:B------:R-:W-:Y:S02]  /*2390*/  ULEA UR8, UR5, UR14, 0x9 ;  /* 0x0000000e05087291 */ /* 0x000fe4000f8e48ff */
[----:B------:R-:W-:Y:S02]  /*23a0*/  UIADD3 UR30, UP1, UPT, UR38, 0x280, URZ ;  /* 0x00000280261e7890 */ /* 0x000fe4000ff3e0ff */
[----:B------:R-:W-:-:S02]  /*23b0*/  UIADD3 UR28, UP0, UPT, UR38, 0x380, URZ ;  /* 0x00000380261c7890 */ /* 0x000fc4000ff1e0ff */
[----:B------:R-:W-:Y:S02]  /*23c0*/  USHF.L.U32 UR42, UR12, 0x6, URZ ;  /* 0x000000060c2a7899 */ /* 0x000fe400080006ff */
[----:B------:R-:W-:Y:S02]  /*23d0*/  ULOP3.LUT UR41, UR6, 0xfefffff8, URZ, 0xc0, !UPT ;  /* 0xfefffff806297892 */ /* 0x000fe4000f8ec0ff */
[----:B------:R-:W-:Y:S02]  /*23e0*/  UIADD3.X UR25, UPT, UPT, URZ, UR39, URZ, UP3, !UPT ;  /* 0x00000027ff197290 */ /* 0x000fe40009ffe4ff */
[----:B------:R-:W-:Y:S02]  /*23f0*/  UIADD3 UR40, UPT, UPT, UR32, 0x10800, URZ ;  /* 0x0001080020287890 */ /* 0x000fe4000fffe0ff */
[----:B------:R-:W-:Y:S02]  /*2400*/  UIADD3.X UR23, UPT, UPT, URZ, UR39, URZ, UP2, !UPT ;  /* 0x00000027ff177290 */ /* 0x000fe400097fe4ff */
[----:B------:R-:W-:-:S02]  /*2410*/  UIADD3 UR32, UPT, UPT, UR32, 0x20800, URZ ;  /* 0x0002080020207890 */ /* 0x000fc4000fffe0ff */
[----:B------:R-:W-:Y:S02]  /*2420*/  UIADD3.X UR31, UPT, UPT, URZ, UR39, URZ, UP1, !UPT ;  /* 0x00000027ff1f7290 */ /* 0x000fe40008ffe4ff */
[----:B------:R-:W-:Y:S02]  /*2430*/  UIADD3 UR8, UPT, UPT, UR8, 0x30800, URZ ;  /* 0x0003080008087890 */ /* 0x000fe4000fffe0ff */
[----:B------:R-:W-:Y:S02]  /*2440*/  ULEA UR16, UR5, UR50, 0xa ;  /* 0x0000003205107291 */ /* 0x000fe4000f8e50ff */
[----:B------:R-:W-:Y:S01]  /*2450*/  UIADD3.X UR29, UPT, UPT, URZ, UR39, URZ, UP0, !UPT ;  /* 0x00000027ff1d7290 */ /* 0x000fe200087fe4ff */
[----:B------:R-:W-:Y:S01]  /*2460*/  UMOV UR46, 0x0 ;  /* 0x00000000002e7882 */ /* 0x000fe20000000000 */
[----:B------:R-:W-:Y:S01]  /*2470*/  UMOV UR47, 0x10000000 ;  /* 0x10000000002f7882 */ /* 0x000fe20000000000 */
[----:B------:R-:W-:Y:S01]  /*2480*/  UMOV UR36, UR44 ;  /* 0x0000002c00247c82 */ /* 0x000fe20008000000 */
[----:B------:R-:W-:Y:S01]  /*2490*/  UMOV UR10, URZ ;  /* 0x000000ff000a7c82 */ /* 0x000fe20008000000 */
[----:B------:R-:W-:Y:S01]  /*24a0*/  UMOV UR33, UR41 ;  /* 0x0000002900217c82 */ /* 0x000fe20008000000 */
[----:B------:R-:W-:Y:S01]  /*24b0*/  UMOV UR34, UR42 ;  /* 0x0000002a00227c82 */ /* 0x000fe20008000000 */
[----:B------:R-:W-:Y:S01]  /*24c0*/  UMOV UR11, UR27 ;  /* 0x0000001b000b7c82 */ /* 0x000fe20008000000 */
[----:B------:R-:W-:Y:S01]  /*24d0*/  UMOV UR13, UR44 ;  /* 0x0000002c000d7c82 */ /* 0x000fe20008000000 */
[----:B------:R4:W-:Y:S01]  /*24e0*/  UTMALDG.3D.2CTA [UR40], [UR24], desc[UR46] ;  /* 0x00002e28180075b4 */ /* 0x0009e20008211000 */
[----:B------:R-:W-:Y:S01]  /*24f0*/  UMOV UR9, UR41 ;  /* 0x0000002900097c82 */ /* 0x000fe20008000000 */
        /* <DEDUP_REMOVED lines=9> */
.L_x_42:
[----:B------:R-:W-:Y:S05]  /*2590*/  BSYNC.RECONVERGENT B0 ;  /* 0x0000000000007941 */ /* 0x000fea0003800200 */
.L_x_41:
[----:B------:R-:W-:Y:S01]  /*25a0*/  UIADD3 UR12, UPT, UPT, UR12, 0x1, URZ ;  /* 0x000000010c0c7890 */ /* 0x000fe2000fffe0ff */
[----:B------:R-:W-:-:S03]  /*25b0*/  UMOV UR5, UR15 ;  /* 0x0000000f00057c82 */ /* 0x000fc60008000000 */
[----:B------:R-:W-:-:S09]  /*25c0*/  UISETP.NE.AND UP0, UPT, UR12, UR26, UPT ;  /* 0x0000001a0c00728c */ /* 0x000fd2000bf05270 */
[----:B------:R-:W-:Y:S05]  /*25d0*/  BRA.U UP0, `(.L_x_43) ;  /* 0xfffffff900f87547 */ /* 0x000fea000b83ffff */
.L_x_35:
[C---:B------:R-:W-:Y:S01]  /*25e0*/  LEA R3, R11.reuse, UR14, 0x3 ;  /* 0x0000000e0b037c11 */ /* 0x040fe2000f8e18ff */
[----:B------:R-:W-:Y:S01]  /*25f0*/  NOP ;  /* 0x0000000000007918 */ /* 0x000fe20000000000 */
[----:B-1----:R-:W-:Y:S02]  /*2600*/  SHF.L.U32 R0, R10, 0x1f, RZ ;  /* 0x0000001f0a007819 */ /* 0x002fe400000006ff */
[----:B------:R-:W-:Y:S02]  /*2610*/  LEA R5, R11, UR14, 0x4 ;  /* 0x0000000e0b057c11 */ /* 0x000fe4000f8e20ff */
[----:B------:R-:W1:Y:S02]  /*2620*/  SYNCS.PHASECHK.TRANS64.TRYWAIT P0, [R3+URZ+0x150], R0 ;  /* 0x00015000030075a7 */ /* 0x000e6400080011ff */
[----:B-1----:R-:W-:Y:S05]  /*2630*/  @!P0 BRA `(.L_x_44) ;  /* 0x000000a000ec8947 */ /* 0x002fea0003800000 */
.L_x_167:
[----:B------:R-:W4:Y:S01]  /*2640*/  LDS.128 R4, [R5+0x1b0] ;  /* 0x0001b00005047984 */ /* 0x000f220000000c00 */
[----:B------:R-:W-:Y:S01]  /*2650*/  UISETP.GE.AND UP0, UPT, UR45, 0x1, UPT ;  /* 0x000000012d00788c */ /* 0x000fe2000bf06270 */
[----:B------:R-:W-:Y:S01]  /*2660*/  @!PT LDS RZ, [RZ] ;  /* 0x00000000fffff984 */ /* 0x000fe20000000800 */
[----:B------:R-:W-:Y:S01]  /*2670*/  @!PT LDS RZ, [RZ] ;  /* 0x00000000fffff984 */ /* 0x000fe20000000800 */
[----:B------:R-:W-:Y:S01]  /*2680*/  @!PT LDS RZ, [RZ] ;  /* 0x00000000fffff984 */ /* 0x000fe20000000800 */
[----:B------:R-:W-:Y:S01]  /*2690*/  @!PT LDS RZ, [RZ] ;  /* 0x00000000fffff984 */ /* 0x000fe20000000800 */
[----:B------:R1:W-:Y:S06]  /*26a0*/  MEMBAR.ALL.CTA ;  /* 0x0000000000007992 */ /* 0x0003ec0000008000 */
[----:B-1----:R-:W1:Y:S01]  /*26b0*/  FENCE.VIEW.ASYNC.S ;  /* 0x00000000000073c6 */ /* 0x002e620000000000 */
[----:B----4-:R-:W-:-:S13]  /*26c0*/  LOP3.LUT P0, RZ, R6, 0x1, RZ, 0xc0, !PT ;  /* 0x0000000106ff7812 */ /* 0x010fda000780c0ff */
[----:B-1----:R-:W-:Y:S01]  /*26d0*/  VOTEU.ANY UP1, P0 ;  /* 0x0000000000ff7886 */ /* 0x002fe20000020100 */
[----:B------:R-:W-:-:S13]  /*26e0*/  PLOP3.LUT P0, PT, PT, PT, UP1, 0x80, 0x8 ;  /* 0x000000000008781c */ /* 0x000fda0003f0f018 */
[----:B------:R-:W-:Y:S02]  /*26f0*/  @P0 LOP3.LUT R0, R5, 0xffff, RZ, 0xc0, !PT ;  /* 0x0000ffff05000812 */ /* 0x000fe400078ec0ff */
[----:B--2---:R-:W-:Y:S02]  /*2700*/  @P0 MOV R2, R4 ;  /* 0x0000000400020202 */ /* 0x004fe40000000f00 */
[----:B------:R-:W-:Y:S01]  /*2710*/  @P0 R2UR UR5, R0 ;  /* 0x00000000000502ca */ /* 0x000fe200000e0000 */
[----:B------:R-:W-:Y:S01]  /*2720*/  VIADD R0, R3, 0x160 ;  /* 0x0000016003007836 */ /* 0x000fe20000000000 */
[----:B------:R-:W-:Y:S02]  /*2730*/  @P0 SHF.R.U32.HI R4, RZ, 0x10, R5 ;  /* 0x00000010ff040819 */ /* 0x000fe40000011605 */
[----:B------:R-:W-:Y:S02]  /*2740*/  @P0 R2UR UR6, R2 ;  /* 0x00000000020602ca */ /* 0x000fe400000e0000 */
[----:B------:R-:W-:-:S02]  /*2750*/  PRMT R0, RZ, 0x654, R0 ;  /* 0x00000654ff007816 */ /* 0x000fc40000000000 */
[----:B------:R-:W-:Y:S02]  /*2760*/  @P0 R2UR UR4, R4 ;  /* 0x00000000040402ca */ /* 0x000fe400000e0000 */
[----:B------:R1:W-:Y:S03]  /*2770*/  SYNCS.ARRIVE.TRANS64.RED.A1T0 RZ, [R0+URZ], RZ ;  /* 0x000000ff00ff79a7 */ /* 0x0003e600081004ff */
[----:B------:R-:W-:-:S04]  /*2780*/  @UP1 UMOV UR51, UR5 ;  /* 0x0000000500331c82 */ /* 0x000fc80008000000 */
[----:B------:R-:W-:-:S04]  /*2790*/  @UP1 UMOV UR52, UR6 ;  /* 0x0000000600341c82 */ /* 0x000fc80008000000 */
[----:B------:R-:W-:Y:S01]  /*27a0*/  @UP1 UMOV UR44, UR4 ;  /* 0x00000004002c1c82 */ /* 0x000fe20008000000 */
[----:B------:R-:W-:Y:S05]  /*27b0*/  BRA.U !UP0, `(.L_x_45) ;  /* 0x0000000108d47547 */ /* 0x000fea000b800000 */
[----:B------:R-:W2:Y:S01]  /*27c0*/  LDCU.128 UR20, c[0x0][0xf10] ;  /* 0x0001e200ff1477ac */ /* 0x000ea20008000c00 */
[----:B------:R-:W4:Y:S01]  /*27d0*/  LDCU UR19, c[0x0][0xf20] ;  /* 0x0001e400ff1377ac */ /* 0x000f220008000800 */
[----:B------:R-:W3:Y:S01]  /*27e0*/  LDCU UR18, c[0x0][0xf0c] ;  /* 0x0001e180ff1277ac */ /* 0x000ee20008000800 */
[----:B------:R-:W1:Y:S01]  /*27f0*/  LDCU.64 UR8, c[0x0][0xf28] ;  /* 0x0001e500ff0877ac */ /* 0x000e620008000a00 */
[----:B------:R-:W-:Y:S02]  /*2800*/  UISETP.NE.AND UP3, UPT, UR45, 0x1, UPT ;  /* 0x000000012d00788c */ /* 0x000fe4000bf65270 */
[----:B--2---:R-:W-:Y:S02]  /*2810*/  UIMAD.WIDE.U32 UR4, UR53, UR23, URZ ;  /* 0x00000017350472a5 */ /* 0x004fe4000f8e00ff */
[----:B------:R-:W-:Y:S02]  /*2820*/  UIMAD.WIDE.U32 UR6, UR54, UR20, URZ ;  /* 0x00000014360672a5 */ /* 0x000fe4000f8e00ff */
[----:B------:R-:W-:-:S02]  /*2830*/  UISETP.NE.AND UP0, UPT, UR22, 0x1, UPT ;  /* 0x000000011600788c */ /* 0x000fc4000bf05270 */
[----:B------:R-:W-:Y:S01]  /*2840*/  UIMAD.WIDE.U32 UR16, UR51, UR23, URZ ;  /* 0x00000017331072a5 */ /* 0x000fe2000f8e00ff */
[----:B------:R-:W-:Y:S02]  /*2850*/  UMOV UR4, UR5 ;  /* 0x0000000500047c82 */ /* 0x000fe40008000000 */
[----:B------:R-:W-:Y:S01]  /*2860*/  UMOV UR6, UR7 ;  /* 0x0000000700067c82 */ /* 0x000fe20008000000 */
[----:B----4-:R-:W-:Y:S02]  /*2870*/  USHF.R.U32.HI UR4, URZ, UR19, UR4 ;  /* 0x00000013ff047299 */ /* 0x010fe40008011604 */
[----:B---3--:R-:W-:Y:S02]  /*2880*/  UISETP.NE.AND UP2, UPT, UR18, 0x1, UPT ;  /* 0x000000011200788c */ /* 0x008fe4000bf45270 */
[----:B------:R-:W-:Y:S02]  /*2890*/  USHF.R.U32.HI UR6, URZ, UR21, UR6 ;  /* 0x00000015ff067299 */ /* 0x000fe40008011606 */
[----:B------:R-:W-:-:S02]  /*28a0*/  USEL UR5, UR53, UR4, !UP0 ;  /* 0x0000000435057287 */ /* 0x000fc4000c000000 */
[----:B------:R-:W-:Y:S02]  /*28b0*/  USEL UR6, UR54, UR6, !UP2 ;  /* 0x0000000636067287 */ /* 0x000fe4000d000000 */
[----:B-1----:R-:W-:Y:S01]  /*28c0*/  UIMAD.WIDE.U32 UR10, UR5, UR8, URZ ;  /* 0x00000008050a72a5 */ /* 0x002fe2000f8e00ff */
[----:B------:R-:W-:Y:S01]  /*28d0*/  UMOV UR4, UR17 ;  /* 0x0000001100047c82 */ /* 0x000fe20008000000 */
[----:B------:R-:W-:Y:S02]  /*28e0*/  UIMAD.WIDE.U32 UR12, UR52, UR20, URZ ;  /* 0x00000014340c72a5 */ /* 0x000fe4000f8e00ff */
[----:B------:R-:W-:-:S03]  /*28f0*/  UIMAD.WIDE.U32 UR16, UR6, UR8, URZ ;  /* 0x00000008061072a5 */ /* 0x000fc6000f8e00ff */
[----:B------:R-:W-:Y:S01]  /*2900*/  UMOV UR10, UR11 ;  /* 0x0000000b000a7c82 */ /* 0x000fe20008000000 */
[----:B------:R-:W-:Y:S02]  /*2910*/  USHF.R.U32.HI UR4, URZ, UR19, UR4 ;  /* 0x00000013ff047299 */ /* 0x000fe40008011604 */
[----:B------:R-:W-:Y:S01]  /*2920*/  @UP3 USHF.R.U32.HI UR5, URZ, UR9, UR10 ;  /* 0x00000009ff053299 */ /* 0x000fe2000801160a */
[----:B------:R-:W-:Y:S01]  /*2930*/  UMOV UR12, UR13 ;  /* 0x0000000d000c7c82 */ /* 0x000fe20008000000 */
[----:B------:R-:W-:Y:S01]  /*2940*/  UMOV UR16, UR17 ;  /* 0x0000001100107c82 */ /* 0x000fe20008000000 */
[----:B------:R-:W-:Y:S02]  /*2950*/  USHF.R.U32.HI UR21, URZ, UR21, UR12 ;  /* 0x00000015ff157299 */ /* 0x000fe4000801160c */
[----:B------:R-:W-:Y:S02]  /*2960*/  USEL UR4, UR51, UR4, !UP0 ;  /* 0x0000000433047287 */ /* 0x000fe4000c000000 */
[----:B------:R-:W-:-:S02]  /*2970*/  @UP3 USHF.R.U32.HI UR6, URZ, UR9, UR16 ;  /* 0x00000009ff063299 */ /* 0x000fc40008011610 */
[----:B------:R-:W-:Y:S02]  /*2980*/  UIMAD UR7, UR45, UR5, URZ ;  /* 0x000000052d0772a4 */ /* 0x000fe4000f8e02ff */
[----:B------:R-:W-:Y:S02]  /*2990*/  USEL UR5, UR52, UR21, !UP2 ;  /* 0x0000001534057287 */ /* 0x000fe4000d000000 */
[----:B------:R-:W-:Y:S02]  /*29a0*/  UIMAD UR10, UR45, UR6, URZ ;  /* 0x000000062d0a72a4 */ /* 0x000fe4000f8e02ff */
[----:B------:R-:W-:Y:S02]  /*29b0*/  UISETP.GE.AND UP0, UPT, UR4, UR7, UPT ;  /* 0x000000070400728c */ /* 0x000fe4000bf06270 */
[----:B------:R-:W-:Y:S02]  /*29c0*/  UIMAD.WIDE.U32 UR12, UR4, UR8, URZ ;  /* 0x00000008040c72a5 */ /* 0x000fe4000f8e00ff */
[----:B------:R-:W-:-:S02]  /*29d0*/  UISETP.GE.OR UP0, UPT, UR5, UR10, UP0 ;  /* 0x0000000a0500728c */ /* 0x000fc40008706670 */
[----:B------:R-:W-:Y:S02]  /*29e0*/  UIMAD.WIDE.U32 UR10, UR5, UR8, URZ ;  /* 0x00000008050a72a5 */ /* 0x000fe4000f8e00ff */
[----:B------:R-:W-:Y:S01]  /*29f0*/  UIADD3 UR12, UPT, UPT, -UR4, URZ, URZ ;  /* 0x000000ff040c7290 */ /* 0x000fe2000fffe1ff */
[----:B------:R-:W-:Y:S01]  /*2a00*/  UMOV UR8, UR13 ;  /* 0x0000000d00087c82 */ /* 0x000fe20008000000 */
[----:B------:R-:W-:Y:S02]  /*2a10*/  UIADD3 UR10, UPT, UPT, -UR5, URZ, URZ ;  /* 0x000000ff050a7290 */ /* 0x000fe4000fffe1ff */
        /* <DEDUP_REMOVED lines=15> */
.L_x_45:
[----:B------:R-:W2:Y:S02]  /*2b10*/  LDCU UR4, c[0x0][0xf30] ;  /* 0x0001e600ff0477ac */ /* 0x000ea40008000800 */
[----:B--2---:R-:W-:-:S09]  /*2b20*/  UISETP.NE.AND UP0, UPT, UR4, 0x1, UPT ;  /* 0x000000010400788c */ /* 0x004fd2000bf05270 */
[----:B------:R-:W-:Y:S05]  /*2b30*/  BRA.U UP0, `(.L_x_46) ;  /* 0x0000000100447547 */ /* 0x000fea000b800000 */
[----:B------:R-:W2:Y:S01]  /*2b40*/  LDCU.128 UR8, c[0x0][0xf10] ;  /* 0x0001e200ff0877ac */ /* 0x000ea20008000c00 */
[----:B------:R-:W4:Y:S01]  /*2b50*/  LDCU UR12, c[0x0][0xf0c] ;  /* 0x0001e180ff0c77ac */ /* 0x000f220008000800 */
[----:B------:R-:W1:Y:S01]  /*2b60*/  LDCU UR13, c[0x0][0xf20] ;  /* 0x0001e400ff0d77ac */ /* 0x000e620008000800 */
[----:B--2---:R-:W-:Y:S02]  /*2b70*/  UIMAD.WIDE.U32 UR6, UR52, UR8, URZ ;  /* 0x00000008340672a5 */ /* 0x004fe4000f8e00ff */
[----:B------:R-:W-:Y:S02]  /*2b80*/  UIMAD.WIDE.U32 UR4, UR51, UR11, URZ ;  /* 0x0000000b330472a5 */ /* 0x000fe4000f8e00ff */
[----:B----4-:R-:W-:Y:S02]  /*2b90*/  UISETP.NE.AND UP2, UPT, UR12, 0x1, UPT ;  /* 0x000000010c00788c */ /* 0x010fe4000bf45270 */
[----:B------:R-:W-:Y:S01]  /*2ba0*/  UISETP.NE.AND UP0, UPT, UR10, 0x1, UPT ;  /* 0x000000010a00788c */ /* 0x000fe2000bf05270 */
[----:B------:R-:W-:-:S02]  /*2bb0*/  UMOV UR6, UR7 ;  /* 0x0000000700067c82 */ /* 0x000fc40008000000 */
[----:B------:R-:W-:Y:S01]  /*2bc0*/  UMOV UR4, UR5 ;  /* 0x0000000500047c82 */ /* 0x000fe20008000000 */
[----:B------:R-:W-:Y:S02]  /*2bd0*/  USHF.R.U32.HI UR6, URZ, UR9, UR6 ;  /* 0x00000009ff067299 */ /* 0x000fe40008011606 */
[----:B-1----:R-:W-:Y:S02]  /*2be0*/  USHF.R.U32.HI UR4, URZ, UR13, UR4 ;  /* 0x0000000dff047299 */ /* 0x002fe40008011604 */
[----:B------:R-:W-:Y:S02]  /*2bf0*/  USEL UR5, UR52, UR6, !UP2 ;  /* 0x0000000634057287 */ /* 0x000fe4000d000000 */
[----:B------:R-:W-:-:S04]  /*2c00*/  USEL UR4, UR51, UR4, !UP0 ;  /* 0x0000000433047287 */ /* 0x000fc8000c000000 */
[----:B------:R-:W-:Y:S02]  /*2c10*/  UIADD3 UR6, UPT, UPT, UR5, -UR4, URZ ;  /* 0x8000000405067290 */ /* 0x000fe4000fffe0ff */
[----:B------:R-:W-:Y:S02]  /*2c20*/  UIADD3 UR4, UPT, UPT, -UR5, UR4, URZ ;  /* 0x0000000405047290 */ /* 0x000fe4000fffe1ff */
[----:B------:R-:W-:Y:S02]  /*2c30*/  UIMAD UR51, UR6, UR10, UR51 ;  /* 0x0000000a063372a4 */ /* 0x000fe4000f8e0233 */
[----:B------:R-:W-:-:S12]  /*2c40*/  UIMAD UR52, UR4, UR12, UR52 ;  /* 0x0000000c043472a4 */ /* 0x000fd8000f8e0234 */
.L_x_46:
[----:B------:R-:W-:Y:S01]  /*2c50*/  VIADD R11, R11, 0x1 ;  /* 0x000000010b0b7836 */ /* 0x000fe20000000000 */
[----:B------:R-:W-:Y:S02]  /*2c60*/  R2UR UR5, R142 ;  /* 0x000000008e0572ca */ /* 0x000fe400000e0000 */
[----:B------:R-:W-:Y:S02]  /*2c70*/  R2UR UR4, R141 ;  /* 0x000000008d0472ca */ /* 0x000fe400000e0000 */
[C---:B------:R-:W-:Y:S02]  /*2c80*/  ISETP.NE.AND P0, PT, R11.reuse, 0x2, PT ;  /* 0x000000020b00780c */ /* 0x040fe40003f05270 */
[----:B------:R-:W-:Y:S02]  /*2c90*/  PLOP3.LUT P2, PT, PT, PT, PT, 0x80, 0x8 ;  /* 0x000000000008781c */ /* 0x000fe40003f4f070 */
[----:B------:R-:W-:Y:S02]  /*2ca0*/  SEL R3, RZ, 0x1, P0 ;  /* 0x00000001ff037807 */ /* 0x000fe40000000000 */
[----:B------:R-:W-:-:S02]  /*2cb0*/  SEL R11, R11, RZ, P0 ;  /* 0x000000ff0b0b7207 */ /* 0x000fc40000000000 */
[----:B------:R-:W-:Y:S01]  /*2cc0*/  LOP3.LUT R10, R10, R3, RZ, 0x3c, !PT ;  /* 0x000000030a0a7212 */ /* 0x000fe200078e3cff */
[----:B------:R-:W-:Y:S02]  /*2cd0*/  UIADD3 UR28, UPT, UPT, UR52, UR5, URZ ;  /* 0x00000005341c7290 */ /* 0x000fe4000fffe0ff */
[----:B------:R-:W-:Y:S01]  /*2ce0*/  UIADD3 UR20, UPT, UPT, UR51, UR4, URZ ;  /* 0x0000000433147290 */ /* 0x000fe2000fffe0ff */
[----:B------:R-:W-:Y:S11]  /*2cf0*/  BRA.U UP1, `(.L_x_47) ;  /* 0xffffffed01887547 */ /* 0x000ff6000b83ffff */
[----:B------:R-:W-:Y:S01]  /*2d00*/  UIADD3 UR14, UPT, UPT, UR14, 0x80, URZ ;  /* 0x000000800e0e7890 */ /* 0x000fe2000fffe0ff */
[----:B------:R-:W-:-:S03]  /*2d10*/  SHF.L.U32 R3, R12, 0x1f, RZ ;  /* 0x0000001f0c037819 */ /* 0x000fc600000006ff */
[----:B------:R-:W-:-:S09]  /*2d20*/  ULEA UR4, UR15, UR14, 0x3 ;  /* 0x0000000e0f047291 */ /* 0x000fd2000f8e18ff */
[----:B------:R-:W2:Y:S02]  /*2d30*/  SYNCS.PHASECHK.TRANS64.TRYWAIT P0, [UR4], R3 ;  /* 0x00000003ff0075a7 */ /* 0x000ea40008001104 */
[----:B--2---:R-:W-:Y:S05]  /*2d40*/  @!P0 BRA `(.L_x_48) ;  /* 0x0000009c003c8947 */ /* 0x004fea0003800000 */
.L_x_169:
[----:B------:R-:W-:-:S04]  /*2d50*/  UIADD3 UR4, UPT, UPT, UR15, 0x1, URZ ;  /* 0x000000010f047890 */ /* 0x000fc8000fffe0ff */
[----:B------:R-:W-:-:S04]  /*2d60*/  UISETP.NE.AND UP0, UPT, UR4, 0x10, UPT ;  /* 0x000000100400788c */ /* 0x000fc8000bf05270 */
[----:B------:R-:W-:Y:S02]  /*2d70*/  USEL UR6, URZ, 0x1, UP0 ;  /* 0x00000001ff067887 */ /* 0x000fe40008000000 */
[----:B------:R-:W-:-:S04]  /*2d80*/  USEL UR4, UR4, URZ, UP0 ;  /* 0x000000ff04047287 */ /* 0x000fc80008000000 */
[----:B------:R-:W-:Y:S01]  /*2d90*/  ULEA UR5, UR4, UR14, 0x3 ;  /* 0x0000000e04057291 */ /* 0x000fe2000f8e18ff */
[----:B------:R-:W-:-:S04]  /*2da0*/  LOP3.LUT R2, R12, UR6, RZ, 0x3c, !PT ;  /* 0x000000060c027c12 */ /* 0x000fc8000f8e3cff */
[----:B-1----:R-:W-:-:S04]  /*2db0*/  SHF.L.U32 R3, R2, 0x1f, RZ ;  /* 0x0000001f02037819 */ /* 0x002fc800000006ff */
[----:B------:R-:W1:Y:S02]  /*2dc0*/  SYNCS.PHASECHK.TRANS64.TRYWAIT P0, [UR5], R3 ;  /* 0x00000003ff0075a7 */ /* 0x000e640008001105 */
[----:B-1----:R-:W-:Y:S05]  /*2dd0*/  @!P0 BRA `(.L_x_49) ;  /* 0x0000009c00308947 */ /* 0x002fea0003800000 */
.L_x_171:
        /* <DEDUP_REMOVED lines=9> */
.L_x_173:
        /* <DEDUP_REMOVED lines=9> */
.L_x_175:
        /* <DEDUP_REMOVED lines=9> */
.L_x_177:
        /* <DEDUP_REMOVED lines=9> */
.L_x_179:
        /* <DEDUP_REMOVED lines=9> */
.L_x_181:
        /* <DEDUP_REMOVED lines=9> */
.L_x_183:
        /* <DEDUP_REMOVED lines=9> */
.L_x_185:
        /* <DEDUP_REMOVED lines=9> */
.L_x_187:
        /* <DEDUP_REMOVED lines=9> */
.L_x_189:
        /* <DEDUP_REMOVED lines=9> */
.L_x_191:
        /* <DEDUP_REMOVED lines=9> */
.L_x_193:
        /* <DEDUP_REMOVED lines=9> */
.L_x_195:
        /* <DEDUP_REMOVED lines=9> */
.L_x_197:
[----:B------:R-:W-:-:S04]  /*3530*/  UIADD3 UR4, UPT, UPT, UR4, 0x1, URZ ;  /* 0x0000000104047890 */ /* 0x000fc8000fffe0ff */
[----:B------:R-:W-:-:S04]  /*3540*/  UISETP.NE.AND UP0, UPT, UR4, 0x10, UPT ;  /* 0x000000100400788c */ /* 0x000fc8000bf05270 */
[----:B------:R-:W-:Y:S02]  /*3550*/  USEL UR5, URZ, 0x1, UP0 ;  /* 0x00000001ff057887 */ /* 0x000fe40008000000 */
[----:B------:R-:W-:-:S04]  /*3560*/  USEL UR4, UR4, URZ, UP0 ;  /* 0x000000ff04047287 */ /* 0x000fc80008000000 */
[----:B------:R-:W-:Y:S01]  /*3570*/  ULEA UR4, UR4, UR14, 0x3 ;  /* 0x0000000e04047291 */ /* 0x000fe2000f8e18ff */
[----:B-1----:R-:W-:-:S04]  /*3580*/  LOP3.LUT R3, R2, UR5, RZ, 0x3c, !PT ;  /* 0x0000000502037c12 */ /* 0x002fc8000f8e3cff */
[----:B------:R-:W-:Y:S01]  /*3590*/  SHF.L.U32 R3, R3, 0x1f, RZ ;  /* 0x0000001f03037819 */ /* 0x000fe200000006ff */
[----:B------:R-:W-:-:S07]  /*35a0*/  IMAD.U32 R0, RZ, RZ, UR4 ;  /* 0x00000004ff007e24 */ /* 0x000fce000f8e00ff */
.L_x_63:
[----:B-1----:R1:W2:Y:S02]  /*35b0*/  SYNCS.PHASECHK.TRANS64.TRYWAIT P0, [R0+URZ], R3 ;  /* 0x00000003000075a7 */ /* 0x0022a400080011ff */
[----:B--2---:R-:W-:Y:S05]  /*35c0*/  @!P0 NANOSLEEP.SYNCS 0x989680 ;  /* 0x009896800000895d */ /* 0x004fea0003900000 */
[----:B------:R-:W2:Y:S02]  /*35d0*/  @!P0 SYNCS.PHASECHK.TRANS64 P0, [R0+URZ], R3 ;  /* 0x00000003000085a7 */ /* 0x000ea400080010ff */
[----:B--2---:R-:W-:Y:S05]  /*35e0*/  @P0 EXIT ;  /* 0x000000000000094d */ /* 0x004fea0003800000 */
[----:B------:R-:W-:Y:S05]  /*35f0*/  BRA `(.L_x_63) ;  /* 0xfffffffc00ec7947 */ /* 0x000fea000383ffff */
.L_x_23:
[----:B------:R-:W1:Y:S02]  /*3600*/  S2UR UR4, SR_CgaCtaId ;  /* 0x00000000000479c3 */ /* 0x000e640000008800 */
[----:B-1----:R-:W-:-:S04]  /*3610*/  UISETP.NE.AND UP0, UPT, UR4, URZ, UPT ;  /* 0x000000ff0400728c */ /* 0x002fc8000bf05270 */
[----:B------:R-:W-:-:S09]  /*3620*/  UISETP.NE.OR UP0, UPT, UR21, 0x1, UP0 ;  /* 0x000000011500788c */ /* 0x000fd20008705670 */
[----:B------:R-:W-:Y:S05]  /*3630*/  BRA.U UP0, `(.L_x_64) ;  /* 0x00000005004c7547 */ /* 0x000fea000b800000 */
[----:B------:R-:W1:Y:S01]  /*3640*/  S2UR UR5, SR_CgaCtaId ;  /* 0x00000000000579c3 */ /* 0x000e620000008800 */
[----:B------:R-:W-:Y:S01]  /*3650*/  UMOV UR4, 0x400 ;  /* 0x0000040000047882 */ /* 0x000fe20000000000 */
[----:B------:R-:W-:Y:S01]  /*3660*/  ISETP.GE.U32.AND P2, PT, R3, 0x2, PT ;  /* 0x000000020300780c */ /* 0x000fe20003f46070 */
[----:B------:R-:W-:Y:S01]  /*3670*/  IMAD.MOV.U32 R12, RZ, RZ, 0x1 ;  /* 0x00000001ff0c7424 */ /* 0x000fe200078e00ff */
[----:B------:R-:W-:Y:S02]  /*3680*/  CS2R R10, SRZ ;  /* 0x00000000000a7805 */ /* 0x000fe4000001ff00 */
[----:B------:R-:W-:Y:S01]  /*3690*/  CS2R R8, SRZ ;  /* 0x0000000000087805 */ /* 0x000fe2000001ff00 */
[----:B-1----:R-:W-:-:S03]  /*36a0*/  ULEA UR6, UR5, UR4, 0x18 ;  /* 0x0000000405067291 */ /* 0x002fc6000f8ec0ff */
[----:B------:R-:W-:-:S09]  /*36b0*/  UMOV UR5, URZ ;  /* 0x000000ff00057c82 */ /* 0x000fd20008000000 */
.L_x_68:
[----:B------:R-:W-:Y:S02]  /*36c0*/  LEA R0, R8, UR6, 0x3 ;  /* 0x0000000608007c11 */ /* 0x000fe4000f8e18ff */
[----:B------:R-:W-:-:S03]  /*36d0*/  SHF.L.U32 R5, R9, 0x1f, RZ ;  /* 0x0000001f09057819 */ /* 0x000fc600000006ff */
[----:B------:R-:W-:Y:S01]  /*36e0*/  VIADD R4, R0, 0x190 ;  /* 0x0000019000047836 */ /* 0x000fe20000000000 */
[----:B------:R-:W1:Y:S02]  /*36f0*/  SYNCS.PHASECHK.TRANS64.TRYWAIT P0, [R0+URZ+0x180], R5 ;  /* 0x00018005000075a7 */ /* 0x000e6400080011ff */
[----:B-1----:R-:W-:Y:S05]  /*3700*/  @!P0 BRA `(.L_x_65) ;  /* 0x0000009800348947 */ /* 0x002fea0003800000 */
.L_x_198:
[----:B------:R-:W-:Y:S01]  /*3710*/  ULEA UR4, UR5, UR6, 0x3 ;  /* 0x0000000605047291 */ /* 0x000fe2000f8e18ff */
[----:B------:R-:W-:Y:S01]  /*3720*/  PRMT R4, RZ, 0x654, R4 ;  /* 0x00000654ff047816 */ /* 0x000fe20000000004 */
[----:B-1----:R-:W-:Y:S01]  /*3730*/  @!P2 IMAD.MOV.U32 R5, RZ, RZ, 0x10 ;  /* 0x00000010ff05a424 */ /* 0x002fe200078e00ff */
[----:B------:R-:W-:Y:S01]  /*3740*/  SHF.L.U32 R7, R12, 0x1f, RZ ;  /* 0x0000001f0c077819 */ /* 0x000fe200000006ff */
[----:B------:R-:W-:Y:S01]  /*3750*/  UIADD3 UR7, UPT, UPT, UR4, 0x150, URZ ;  /* 0x0000015004077890 */ /* 0x000fe2000fffe0ff */
[----:B------:R1:W-:Y:S05]  /*3760*/  SYNCS.ARRIVE.TRANS64.RED.A1T0 RZ, [R4+URZ], RZ ;  /* 0x000000ff04ff79a7 */ /* 0x0003ea00081004ff */
[----:B------:R-:W-:Y:S01]  /*3770*/  IMAD.U32 R0, RZ, RZ, UR7 ;  /* 0x00000007ff007e24 */ /* 0x000fe2000f8e00ff */
[----:B------:R-:W2:Y:S04]  /*3780*/  SYNCS.PHASECHK.TRANS64.TRYWAIT P0, [UR4+0x160], R7 ;  /* 0x00016007ff0075a7 */ /* 0x000ea80008001104 */
[----:B------:R-:W-:Y:S01]  /*3790*/  PRMT R13, R3, 0x654, R0 ;  /* 0x00000654030d7816 */ /* 0x000fe20000000000 */
[----:B-12---:R-:W-:Y:S06]  /*37a0*/  @!P0 BRA `(.L_x_66) ;  /* 0x0000009800208947 */ /* 0x006fec0003800000 */
.L_x_200:
[----:B------:R-:W-:Y:S01]  /*37b0*/  ULEA UR8, UR5, UR6, 0x4 ;  /* 0x0000000605087291 */ /* 0x000fe2000f8e20ff */
[----:B------:R-:W-:Y:S01]  /*37c0*/  SEL R2, R13, R2, !P2 ;  /* 0x000000020d027207 */ /* 0x000fe20005000000 */
[----:B------:R-:W-:Y:S01]  /*37d0*/  UIADD3 UR9, UPT, UPT, UR4, 0x150, URZ ;  /* 0x0000015004097890 */ /* 0x000fe2000fffe0ff */
[----:B-1----:R-:W-:Y:S01]  /*37e0*/  LEA R0, R11, UR6, 0x3 ;  /* 0x000000060b007c11 */ /* 0x002fe2000f8e18ff */
[----:B------:R-:W-:Y:S01]  /*37f0*/  UIADD3 UR8, UPT, UPT, UR8, 0x1b0, URZ ;  /* 0x000001b008087890 */ /* 0x000fe2000fffe0ff */
[----:B------:R1:W-:Y:S01]  /*3800*/  @!P2 SYNCS.ARRIVE.TRANS64.RED RZ, [R2+URZ], R5 ;  /* 0x0000000502ffa9a7 */ /* 0x0003e200080004ff */
[----:B------:R-:W-:Y:S01]  /*3810*/  UIADD3 UR4, UPT, UPT, UR5, 0x1, URZ ;  /* 0x0000000105047890 */ /* 0x000fe2000fffe0ff */
[----:B------:R-:W-:-:S03]  /*3820*/  VIADD R8, R8, 0x1 ;  /* 0x0000000108087836 */ /* 0x000fc60000000000 */
[----:B------:R-:W-:Y:S02]  /*3830*/  UISETP.NE.AND UP0, UPT, UR4, 0x2, UPT ;  /* 0x000000020400788c */ /* 0x000fe4000bf05270 */
[----:B------:R-:W-:Y:S01]  /*3840*/  ISETP.NE.AND P0, PT, R8, 0x2, PT ;  /* 0x000000020800780c */ /* 0x000fe20003f05270 */
[----:B------:R-:W-:Y:S06]  /*3850*/  UGETNEXTWORKID.BROADCAST [UR8], [UR9] ;  /* 0x00000000080073ca */ /* 0x000fec0008000100 */
[----:B------:R-:W-:Y:S02]  /*3860*/  USEL UR7, URZ, 0x1, UP0 ;  /* 0x00000001ff077887 */ /* 0x000fe40008000000 */
[----:B------:R-:W-:-:S04]  /*3870*/  USEL UR5, UR4, URZ, UP0 ;  /* 0x000000ff04057287 */ /* 0x000fc80008000000 */
[----:B------:R-:W-:Y:S02]  /*3880*/  LOP3.LUT R12, R12, UR7, RZ, 0x3c, !PT ;  /* 0x000000070c0c7c12 */ /* 0x000fe4000f8e3cff */
[----:B-1----:R-:W-:-:S04]  /*3890*/  SHF.L.U32 R5, R10, 0x1f, RZ ;  /* 0x0000001f0a057819 */ /* 0x002fc800000006ff */
[----:B------:R-:W1:Y:S02]  /*38a0*/  SYNCS.PHASECHK.TRANS64.TRYWAIT P1, [R0+URZ+0x150], R5 ;  /* 0x00015005000075a7 */ /* 0x000e6400080211ff */
[----:B-1----:R-:W-:Y:S05]  /*38b0*/  @!P1 BRA `(.L_x_67) ;  /* 0x0000009400f49947 */ /* 0x002fea0003800000 */
.L_x_201:
[C---:B------:R-:W-:Y:S01]  /*38c0*/  LEA R4, R11.reuse, UR6, 0x4 ;  /* 0x000000060b047c11 */ /* 0x040fe2000f8e20ff */
[----:B-1----:R-:W-:Y:S01]  /*38d0*/  VIADD R0, R0, 0x160 ;  /* 0x0000016000007836 */ /* 0x002fe20000000000 */
[----:B------:R-:W-:Y:S01]  /*38e0*/  SEL R8, R8, RZ, P0 ;  /* 0x000000ff08087207 */ /* 0x000fe20000000000 */
[----:B------:R-:W-:-:S03]  /*38f0*/  VIADD R11, R11, 0x1 ;  /* 0x000000010b0b7836 */ /* 0x000fc60000000000 */
[----:B------:R-:W1:Y:S01]  /*3900*/  LDS.128 R4, [R4+0x1b0] ;  /* 0x0001b00004047984 */ /* 0x000e620000000c00 */
[----:B------:R-:W-:Y:S02]  /*3910*/  PRMT R0, RZ, 0x654, R0 ;  /* 0x00000654ff007816 */ /* 0x000fe40000000000 */
[C---:B------:R-:W-:Y:S01]  /*3920*/  ISETP.NE.AND P1, PT, R11.reuse, 0x2, PT ;  /* 0x000000020b00780c */ /* 0x040fe20003f25270 */
[----:B------:R-:W-:Y:S01]  /*3930*/  @!PT LDS RZ, [RZ] ;  /* 0x00000000fffff984 */ /* 0x000fe20000000800 */
[----:B------:R-:W-:Y:S01]  /*3940*/  @!PT LDS RZ, [RZ] ;  /* 0x00000000fffff984 */ /* 0x000fe20000000800 */
[----:B------:R-:W-:Y:S01]  /*3950*/  @!PT LDS RZ, [RZ] ;  /* 0x00000000fffff984 */ /* 0x000fe20000000800 */
[----:B------:R-:W-:Y:S01]  /*3960*/  @!PT LDS RZ, [RZ] ;  /* 0x00000000fffff984 */ /* 0x000fe20000000800 */
[----:B------:R2:W-:Y:S06]  /*3970*/  MEMBAR.ALL.CTA ;  /* 0x0000000000007992 */ /* 0x0005ec0000008000 */
[----:B--2---:R-:W2:Y:S01]  /*3980*/  FENCE.VIEW.ASYNC.S ;  /* 0x00000000000073c6 */ /* 0x004ea20000000000 */
[----:B------:R-:W-:Y:S01]  /*3990*/  SEL R11, R11, RZ, P1 ;  /* 0x000000ff0b0b7207 */ /* 0x000fe20000800000 */
[----:B--2---:R2:W-:Y:S01]  /*39a0*/  SYNCS.ARRIVE.TRANS64.RED.A1T0 RZ, [R0+URZ], RZ ;  /* 0x000000ff00ff79a7 */ /* 0x0045e200081004ff */
[----:B-1----:R-:W-:-:S02]  /*39b0*/  LOP3.LUT P3, RZ, R6, 0x1, RZ, 0xc0, !PT ;  /* 0x0000000106ff7812 */ /* 0x002fc4000786c0ff */
[----:B------:R-:W-:-:S04]  /*39c0*/  SEL R5, RZ, 0x1, P1 ;  /* 0x00000001ff057807 */ /* 0x000fc80000800000 */
[----:B------:R-:W-:Y:S02]  /*39d0*/  LOP3.LUT R10, R10, R5, RZ, 0x3c, !PT ;  /* 0x000000050a0a7212 */ /* 0x000fe400078e3cff */
[----:B--2---:R-:W-:-:S04]  /*39e0*/  SEL R0, RZ, 0x1, P0 ;  /* 0x00000001ff007807 */ /* 0x004fc80000000000 */
[----:B------:R-:W-:Y:S01]  /*39f0*/  LOP3.LUT R9, R9, R0, RZ, 0x3c, !PT ;  /* 0x0000000009097212 */ /* 0x000fe200078e3cff */
[----:B------:R-:W-:Y:S06]  /*3a00*/  @P3 BRA `(.L_x_68) ;  /* 0xfffffffc002c3947 */ /* 0x000fec000383ffff */
[----:B------:R-:W-:Y:S01]  /*3a10*/  ULEA UR4, UR5, UR6, 0x3 ;  /* 0x0000000605047291 */ /* 0x000fe2000f8e18ff */
[----:B------:R-:W-:-:S08]  /*3a20*/  SHF.L.U32 R3, R12, 0x1f, RZ ;  /* 0x0000001f0c037819 */ /* 0x000fd000000006ff */
[----:B------:R-:W1:Y:S02]  /*3a30*/  SYNCS.PHASECHK.TRANS64 P0, [UR4+0x160], R3 ;  /* 0x00016003ff0075a7 */ /* 0x000e640008001004 */
[----:B-1----:R-:W-:Y:S05]  /*3a40*/  @P0 BRA `(.L_x_69) ;  /* 0x0000000000080947 */ /* 0x002fea0003800000 */
[----:B------:R-:W1:Y:S02]  /*3a50*/  SYNCS.PHASECHK.TRANS64.TRYWAIT P0, [UR4+0x160], R3 ;  /* 0x00016003ff0075a7 */ /* 0x000e640008001104 */
[----:B-1----:R-:W-:Y:S05]  /*3a60*/  @!P0 BRA `(.L_x_70) ;  /* 0x00000094009c8947 */ /* 0x002fea0003800000 */
.L_x_69:
[----:B------:R-:W-:-:S04]  /*3a70*/  UIADD3 UR7, UPT, UPT, UR5, 0x1, URZ ;  /* 0x0000000105077890 */ /* 0x000fc8000fffe0ff */
[----:B------:R-:W-:-:S04]  /*3a80*/  UISETP.NE.AND UP0, UPT, UR7, 0x2, UPT ;  /* 0x000000020700788c */ /* 0x000fc8000bf05270 */
[----:B------:R-:W-:Y:S02]  /*3a90*/  USEL UR8, URZ, 0x1, UP0 ;  /* 0x00000001ff087887 */ /* 0x000fe40008000000 */
[----:B------:R-:W-:-:S04]  /*3aa0*/  USEL UR7, UR7, URZ, UP0 ;  /* 0x000000ff07077287 */ /* 0x000fc80008000000 */
[----:B------:R-:W-:Y:S01]  /*3ab0*/  ULEA UR7, UR7, UR6, 0x3 ;  /* 0x0000000607077291 */ /* 0x000fe2000f8e18ff */
[----:B-1----:R-:W-:-:S04]  /*3ac0*/  LOP3.LUT R3, R12, UR8, RZ, 0x3c, !PT ;  /* 0x000000080c037c12 */ /* 0x002fc8000f8e3cff */
[----:B------:R-:W-:-:S04]  /*3ad0*/  SHF.L.U32 R0, R3, 0x1f, RZ ;  /* 0x0000001f03007819 */ /* 0x000fc800000006ff */
[----:B------:R-:W1:Y:S02]  /*3ae0*/  SYNCS.PHASECHK.TRANS64 P0, [UR7+0x160], R0 ;  /* 0x00016000ff0075a7 */ /* 0x000e640008001007 */
[----:B-1----:R-:W-:Y:S05]  /*3af0*/  @P0 EXIT ;  /* 0x000000000000094d */ /* 0x002fea0003800000 */
[----:B------:R-:W-:Y:S02]  /*3b00*/  SHF.L.U32 R3, R3, 0x1f, RZ ;  /* 0x0000001f03037819 */ /* 0x000fe400000006ff */
[----:B------:R-:W-:-:S07]  /*3b10*/  MOV R0, UR7 ;  /* 0x0000000700007c02 */ /* 0x000fce0008000f00 */
.L_x_71:
[----:B-1----:R1:W2:Y:S02]  /*3b20*/  SYNCS.PHASECHK.TRANS64.TRYWAIT P0, [R0+URZ+0x160], R3 ;  /* 0x00016003000075a7 */ /* 0x0022a400080011ff */
[----:B--2---:R-:W-:Y:S05]  /*3b30*/  @!P0 NANOSLEEP.SYNCS 0x989680 ;  /* 0x009896800000895d */ /* 0x004fea0003900000 */
[----:B------:R-:W2:Y:S02]  /*3b40*/  @!P0 SYNCS.PHASECHK.TRANS64 P0, [R0+URZ+0x160], R3 ;  /* 0x00016003000085a7 */ /* 0x000ea400080010ff */
[----:B--2---:R-:W-:Y:S05]  /*3b50*/  @P0 EXIT ;  /* 0x000000000000094d */ /* 0x004fea0003800000 */
[----:B------:R-:W-:Y:S05]  /*3b60*/  BRA `(.L_x_71) ;  /* 0xfffffffc00ec7947 */ /* 0x000fea000383ffff */
.L_x_64:
[----:B------:R-:W-:Y:S05]  /*3b70*/  BRA.U UP5, `(.L_x_72) ;  /* 0x0000001105c87547 */ /* 0x000fea000b800000 */
[----:B------:R-:W1:Y:S01]  /*3b80*/  S2UR UR7, SR_CgaCtaId ;  /* 0x00000000000779c3 */ /* 0x000e620000008800 */
[----:B------:R-:W-:Y:S01]  /*3b90*/  UMOV UR4, 0x40 ;  /* 0x0000004000047882 */ /* 0x000fe20000000000 */
[----:B------:R-:W-:Y:S01]  /*3ba0*/  NOP ;  /* 0x0000000000007918 */ /* 0x000fe20000000000 */
[----:B------:R-:W-:Y:S01]  /*3bb0*/  UMOV UR6, 0x400 ;  /* 0x0000040000067882 */ /* 0x000fe20000000000 */
[----:B-1----:R-:W-:Y:S02]  /*3bc0*/  ULEA UR5, UR7, UR4, 0x18 ;  /* 0x0000000407057291 */ /* 0x002fe4000f8ec0ff */
[----:B------:R-:W-:-:S07]  /*3bd0*/  ULEA UR6, UR7, UR6, 0x18 ;  /* 0x0000000607067291 */ /* 0x000fce000f8ec0ff */
[----:B------:R-:W1:Y:S02]  /*3be0*/  LDS.U8 R3, [UR5+0x1c] ;  /* 0x00001c05ff037984 */ /* 0x000e640008000000 */
[----:B-1----:R-:W-:-:S13]  /*3bf0*/  ISETP.NE.AND P0, PT, R3, RZ, PT ;  /* 0x000000ff0300720c */ /* 0x002fda0003f05270 */
[----:B------:R-:W-:Y:S05]  /*3c00*/  @P0 BRA `(.L_x_73) ;  /* 0x0000000400100947 */ /* 0x000fea0003800000 */
[----:B------:R-:W1:Y:S01]  /*3c10*/  S2UR UR4, SR_CgaCtaId ;  /* 0x00000000000479c3 */ /* 0x000e620000008800 */
[----:B------:R-:W-:Y:S02]  /*3c20*/  UISETP.NE.U32.AND UP1, UPT, UR24, 0x1, UPT ;  /* 0x000000011800788c */ /* 0x000fe4000bf25070 */
[----:B------:R-:W-:Y:S02]  /*3c30*/  UIADD3 UR7, UPT, UPT, UR5, 0x8, URZ ;  /* 0x0000000805077890 */ /* 0x000fe4000fffe0ff */
[----:B-1----:R-:W-:-:S05]  /*3c40*/  ULOP3.LUT UR8, UR4, 0x1, URZ, 0x3c, !UPT ;  /* 0x0000000104087892 */ /* 0x002fca000f8e3cff */
[----:B------:R-:W-:Y:S07]  /*3c50*/  BRA.U !UP1, `(.L_x_74) ;  /* 0x00000001099c7547 */ /* 0x000fee000b800000 */
[----:B------:R-:W-:Y:S01]  /*3c60*/  ELECT P0, URZ, PT ;  /* 0x0000000000ff782f */ /* 0x000fe20003800000 */
[----:B------:R-:W-:-:S12]  /*3c70*/  BSSY B0, `(.L_x_74) ;  /* 0x0000025000007945 */ /* 0x000fd80003800000 */
[----:B------:R-:W-:Y:S05]  /*3c80*/  @!P0 BRA `(.L_x_75) ;  /* 0x00000000008c8947 */ /* 0x000fea0003800000 */
[----:B------:R-:W-:-:S05]  /*3c90*/  UMOV UR4, 0x10 ;  /* 0x0000001000047882 */ /* 0x000fca0000000000 */
[----:B------:R-:W-:Y:S04]  /*3ca0*/  DEPBAR.LE SB1, 0x36 ;  /* 0x00009d800000791a */ /* 0x000fe80000000000 */
[----:B------:R-:W1:Y:S02]  /*3cb0*/  UTCATOMSWS.2CTA.FIND_AND_SET.ALIGN UP0, UR4, UR4 ;  /* 0x00000004000475e3 */ /* 0x000e640008200800 */
[----:B-1----:R-:W-:Y:S01]  /*3cc0*/  MOV R10, UR4 ;  /* 0x00000004000a7c02 */ /* 0x002fe20008000f00 */
[----:B------:R-:W-:Y:S06]  /*3cd0*/  BRA.U UP0, `(.L_x_76) ;  /* 0x0000000100187547 */ /* 0x000fec000b800000 */
.L_x_77:
[----:B------:R-:W-:Y:S05]  /*3ce0*/  NANOSLEEP 0x64 ;  /* 0x000000640000795d */ /* 0x000fea0003800000 */
[----:B------:R-:W-:-:S05]  /*3cf0*/  UMOV UR4, 0x10 ;  /* 0x0000001000047882 */ /* 0x000fca0000000000 */
[----:B------:R-:W-:Y:S04]  /*3d00*/  DEPBAR.LE SB1, 0x36 ;  /* 0x00009d800000791a */ /* 0x000fe80000000000 */
[----:B------:R-:W1:Y:S02]  /*3d10*/  UTCATOMSWS.2CTA.FIND_AND_SET.ALIGN UP0, UR4, UR4 ;  /* 0x00000004000475e3 */ /* 0x000e640008200800 */
[----:B-1----:R-:W-:Y:S01]  /*3d20*/  MOV R10, UR4 ;  /* 0x00000004000a7c02 */ /* 0x002fe20008000f00 */
[----:B------:R-:W-:Y:S05]  /*3d30*/  BRA.U !UP0, `(.L_x_77) ;  /* 0xfffffffd08e87547 */ /* 0x000fea000b83ffff */
.L_x_76:
[----:B------:R-:W1:Y:S01]  /*3d40*/  LDS R6, [UR5+0x10] ;  /* 0x00001005ff067984 */ /* 0x000e620008000800 */
[----:B------:R-:W-:Y:S01]  /*3d50*/  IMAD.U32 R3, RZ, RZ, UR6 ;  /* 0x00000006ff037e24 */ /* 0x000fe2000f8e00ff */
[----:B------:R-:W-:-:S03]  /*3d60*/  MOV R4, UR8 ;  /* 0x0000000800047c02 */ /* 0x000fc60008000f00 */
[----:B------:R-:W-:Y:S01]  /*3d70*/  VIADD R3, R3, 0x1d0 ;  /* 0x000001d003037836 */ /* 0x000fe20000000000 */
[----:B-1----:R-:W-:-:S04]  /*3d80*/  SHF.L.U32 R6, R6, 0x1f, RZ ;  /* 0x0000001f06067819 */ /* 0x002fc800000006ff */
[----:B------:R-:W1:Y:S02]  /*3d90*/  SYNCS.PHASECHK.TRANS64.TRYWAIT P0, [UR5+0x8], R6 ;  /* 0x00000806ff0075a7 */ /* 0x000e640008001105 */
[----:B-1----:R-:W-:Y:S05]  /*3da0*/  @P0 BRA `(.L_x_78) ;  /* 0x0000000000080947 */ /* 0x002fea0003800000 */
[----:B------:R-:W1:Y:S02]  /*3db0*/  SYNCS.PHASECHK.TRANS64.TRYWAIT P0, [UR5+0x8], R6 ;  /* 0x00000806ff0075a7 */ /* 0x000e640008001105 */
[----:B-1----:R-:W-:Y:S05]  /*3dc0*/  @!P0 BRA `(.L_x_79) ;  /* 0x0000009000dc8947 */ /* 0x002fea0003800000 */
.L_x_78:
[----:B------:R-:W-:Y:S01]  /*3dd0*/  PRMT R4, R4, 0x654, R3 ;  /* 0x0000065404047816 */ /* 0x000fe20000000003 */
[----:B------:R-:W-:Y:S01]  /*3de0*/  HFMA2 R3, -RZ, RZ, 0, 5.9604644775390625e-08 ;  /* 0x00000001ff037431 */ /* 0x000fe200000001ff */
[----:B------:R-:W-:Y:S01]  /*3df0*/  UPRMT UR4, UR8, 0x654, UR7 ;  /* 0x0000065408047896 */ /* 0x000fe20008000007 */
[----:B------:R-:W-:Y:S02]  /*3e00*/  IMAD.MOV.U32 R7, RZ, RZ, 0xffff ;  /* 0x0000ffffff077424 */ /* 0x000fe400078e00ff */
[----:B-1----:R-:W-:Y:S02]  /*3e10*/  IMAD.MOV.U32 R6, RZ, RZ, 0x4 ;  /* 0x00000004ff067424 */ /* 0x002fe400078e00ff */
[----:B------:R-:W-:Y:S01]  /*3e20*/  IMAD.SHL.U32 R9, R10, 0x20, RZ ;  /* 0x000000200a097824 */ /* 0x000fe200078e00ff */
[----:B------:R-:W-:Y:S02]  /*3e30*/  MOV R5, UR4 ;  /* 0x0000000400057c02 */ /* 0x000fe40008000f00 */
[-C--:B------:R-:W-:Y:S01]  /*3e40*/  SHF.L.U32 R8, R7, R10.reuse, RZ ;  /* 0x0000000a07087219 */ /* 0x080fe200000006ff */
[----:B------:R1:W-:Y:S01]  /*3e50*/  SYNCS.ARRIVE.TRANS64.RED RZ, [UR4], R6 ;  /* 0x00000006ffff79a7 */ /* 0x0003e20008000404 */
[----:B------:R-:W-:Y:S01]  /*3e60*/  SHF.L.U32 R7, R3, R10, RZ ;  /* 0x0000000a03077219 */ /* 0x000fe200000006ff */
[----:B------:R1:W-:Y:S04]  /*3e70*/  STS [UR6+0x1d0], R9 ;  /* 0x0001d009ff007988 */ /* 0x0003e80008000806 */
[----:B------:R1:W-:Y:S04]  /*3e80*/  STAS [R4.64], R10 ;  /* 0x0000000a04007dbd */ /* 0x0003e8000c0008ff */
[----:B------:R1:W-:Y:S04]  /*3e90*/  ATOMS.OR RZ, [UR5+0x14], R8 ;  /* 0x00001408ffff798c */ /* 0x0003e8000b000005 */
[----:B------:R1:W-:Y:S04]  /*3ea0*/  ATOMS.OR RZ, [UR5+0x18], R7 ;  /* 0x00001807ffff798c */ /* 0x0003e8000b000005 */
[----:B------:R1:W-:Y:S02]  /*3eb0*/  ATOMS.XOR RZ, [UR5+0x10], R3 ;  /* 0x00001003ffff798c */ /* 0x0003e4000b800005 */
.L_x_75:
[----:B------:R-:W-:Y:S05]  /*3ec0*/  BSYNC B0 ;  /* 0x0000000000007941 */ /* 0x000fea0003800000 */
.L_x_74:
[----:B------:R-:W-:Y:S05]  /*3ed0*/  BRA.U UP1, `(.L_x_80) ;  /* 0x00000001016c7547 */ /* 0x000fea000b800000 */
[----:B------:R-:W-:-:S03]  /*3ee0*/  UMOV UR4, 0xffffffff ;  /* 0xffffffff00047882 */ /* 0x000fc60000000000 */
[----:B------:R-:W-:Y:S05]  /*3ef0*/  BRA.DIV UR4, `(.L_x_81) ;  /* 0x0000009204a87947 */ /* 0x000fea000b800000 */
[----:B------:R-:W-:-:S13]  /*3f00*/  ELECT P6, URZ, PT ;  /* 0x0000000000ff782f */ /* 0x000fda00038c0000 */
.L_x_205:
[----:B------:R-:W-:Y:S05]  /*3f10*/  @!P6 BRA `(.L_x_80) ;  /* 0x00000000005ce947 */ /* 0x000fea0003800000 */
[----:B-1----:R-:W1:Y:S02]  /*3f20*/  LDS R4, [UR5+0x10] ;  /* 0x00001005ff047984 */ /* 0x002e640008000800 */
[----:B-1----:R-:W-:-:S04]  /*3f30*/  SHF.L.U32 R4, R4, 0x1f, RZ ;  /* 0x0000001f04047819 */ /* 0x002fc800000006ff */
[----:B------:R-:W1:Y:S02]  /*3f40*/  SYNCS.PHASECHK.TRANS64.TRYWAIT P0, [UR5+0x8], R4 ;  /* 0x00000804ff0075a7 */ /* 0x000e640008001105 */
[----:B-1----:R-:W-:Y:S05]  /*3f50*/  @P0 BRA `(.L_x_82) ;  /* 0x0000000000080947 */ /* 0x002fea0003800000 */
[----:B------:R-:W1:Y:S02]  /*3f60*/  SYNCS.PHASECHK.TRANS64.TRYWAIT P0, [UR5+0x8], R4 ;  /* 0x00000804ff0075a7 */ /* 0x000e640008001105 */
[----:B-1----:R-:W-:Y:S05]  /*3f70*/  @!P0 BRA `(.L_x_83) ;  /* 0x0000009000a88947 */ /* 0x002fea0003800000 */
.L_x_82:
[----:B------:R-:W2:Y:S01]  /*3f80*/  LDS R6, [UR6+0x1d0] ;  /* 0x0001d006ff067984 */ /* 0x000ea20008000800 */
[----:B-1----:R-:W-:Y:S02]  /*3f90*/  HFMA2 R3, -RZ, RZ, 0, 5.9604644775390625e-08 ;  /* 0x00000001ff037431 */ /* 0x002fe400000001ff */
[----:B------:R-:W-:Y:S01]  /*3fa0*/  IMAD.MOV.U32 R4, RZ, RZ, 0xffff ;  /* 0x0000ffffff047424 */ /* 0x000fe200078e00ff */
[----:B------:R-:W-:Y:S01]  /*3fb0*/  UPRMT UR4, UR8, 0x654, UR7 ;  /* 0x0000065408047896 */ /* 0x000fe20008000007 */
[----:B--2---:R-:W-:-:S03]  /*3fc0*/  IMAD.SHL.U32 R5, R6, 0x20, RZ ;  /* 0x0000002006057824 */ /* 0x004fc600078e00ff */
[-C--:B------:R-:W-:Y:S02]  /*3fd0*/  SHF.L.U32 R4, R4, R6.reuse, RZ ;  /* 0x0000000604047219 */ /* 0x080fe400000006ff */
[----:B------:R-:W-:Y:S01]  /*3fe0*/  SHF.L.U32 R6, R3, R6, RZ ;  /* 0x0000000603067219 */ /* 0x000fe200000006ff */
[----:B------:R2:W-:Y:S04]  /*3ff0*/  STS [UR6+0x1d0], R5 ;  /* 0x0001d005ff007988 */ /* 0x0005e80008000806 */
[----:B------:R2:W-:Y:S04]  /*4000*/  ATOMS.OR RZ, [UR5+0x14], R4 ;  /* 0x00001404ffff798c */ /* 0x0005e8000b000005 */
[----:B------:R2:W-:Y:S01]  /*4010*/  ATOMS.OR RZ, [UR5+0x18], R6 ;  /* 0x00001806ffff798c */ /* 0x0005e2000b000005 */
[----:B------:R-:W-:Y:S03]  /*4020*/  SYNCS.ARRIVE.TRANS64.RED.A1T0 RZ, [UR4], RZ ;  /* 0x000000ffffff79a7 */ /* 0x000fe60008100404 */
[----:B------:R2:W-:Y:S01]  /*4030*/  ATOMS.XOR RZ, [UR5+0x10], R3 ;  /* 0x00001003ffff798c */ /* 0x0005e2000b800005 */
[----:B------:R-:W-:Y:S05]  /*4040*/  BRA `(.L_x_80) ;  /* 0x0000000000107947 */ /* 0x000fea0003800000 */
.L_x_73:
[----:B------:R-:W-:Y:S02]  /*4050*/  MOV R3, 0xffffffff ;  /* 0xffffffff00037802 */ /* 0x000fe40000000f00 */
[----:B------:R-:W-:-:S03]  /*4060*/  MOV R4, 0x4090 ;  /* 0x0000409000047802 */ /* 0x000fc60000000f00 */
[----:B------:R1:W-:Y:S04]  /*4070*/  STS [UR6+0x1d0], R3 ;  /* 0x0001d003ff007988 */ /* 0x0003e80008000806 */
[----:B-1---5:R-:W-:Y:S05]  /*4080*/  CALL.REL.NOINC `($__internal_1_$__cuda_sm10x_tcgen05_guardrail_trap_phase_invalid_during_alloc) ;  /* 0x0000009800507944 */ /* 0x022fea0003c00000 */
.L_x_80:
[----:B------:R-:W-:Y:S05]  /*4090*/  WARPSYNC.ALL ;  /* 0x0000000000007948 */ /* 0x000fea0003800000 */
[----:B------:R-:W3:Y:S01]  /*40a0*/  S2UR UR4, SR_CgaCtaId ;  /* 0x00000000000479c3 */ /* 0x000ee20000008800 */
[----:B------:R-:W-:Y:S01]  /*40b0*/  UMOV UR22, 0x400 ;  /* 0x0000040000167882 */ /* 0x000fe20000000000 */
[----:B------:R-:W-:-:S06]  /*40c0*/  NOP ;  /* 0x0000000000007918 */ /* 0x000fcc0000000000 */
[----:B------:R-:W-:Y:S08]  /*40d0*/  BAR.ARV 0x6, 0xa0 ;  /* 0x0182800000007b1d */ /* 0x000ff00000002000 */
[----:B-12---:R-:W1:Y:S01]  /*40e0*/  LDC R4, c[0x0][0x38c] ;  /* 0x0000e300ff047b82 */ /* 0x006e620000000800 */
[----:B------:R-:W-:Y:S02]  /*40f0*/  LOP3.LUT R0, R0, 0xffff, RZ, 0xc0, !PT ;  /* 0x0000ffff00007812 */ /* 0x000fe400078ec0ff */
[----:B------:R-:W-:Y:S01]  /*4100*/  CS2R R8, SRZ ;  /* 0x0000000000087805 */ /* 0x000fe2000001ff00 */
[----:B------:R-:W-:Y:S01]  /*4110*/  UISETP.NE.AND UP3, UPT, UR24, URZ, UPT ;  /* 0x000000ff1800728c */ /* 0x000fe2000bf65270 */
[----:B------:R-:W-:Y:S01]  /*4120*/  R2UR UR36, R0 ;  /* 0x00000000002472ca */ /* 0x000fe200000e0000 */
[----:B------:R-:W-:Y:S01]  /*4130*/  UMOV UR32, 0x1 ;  /* 0x0000000100207882 */ /* 0x000fe20000000000 */
[----:B------:R-:W-:Y:S01]  /*4140*/  UMOV UR24, URZ ;  /* 0x000000ff00187c82 */ /* 0x000fe20008000000 */
[----:B---3--:R-:W-:-:S04]  /*4150*/  ULEA UR22, UR4, UR22, 0x18 ;  /* 0x0000001604167291 */ /* 0x008fc8000f8ec0ff */
[----:B------:R-:W-:Y:S02]  /*4160*/  UIADD3 UR6, UPT, UPT, UR22, 0x10800, URZ ;  /* 0x0001080016067890 */ /* 0x000fe4000fffe0ff */
[----:B------:R-:W-:Y:S02]  /*4170*/  UIADD3 UR5, UPT, UPT, UR22, 0x20800, URZ ;  /* 0x0002080016057890 */ /* 0x000fe4000fffe0ff */
[----:B------:R-:W-:Y:S01]  /*4180*/  UIADD3 UR4, UPT, UPT, UR22, 0x30800, URZ ;  /* 0x0003080016047890 */ /* 0x000fe2000fffe0ff */
[----:B------:R-:W2:Y:S01]  /*4190*/  LDS R3, [UR22+0x1d0] ;  /* 0x0001d016ff037984 */ /* 0x000ea20008000800 */
[----:B------:R-:W-:Y:S02]  /*41a0*/  USHF.R.U32.HI UR8, URZ, 0x4, UR6 ;  /* 0x00000004ff087899 */ /* 0x000fe40008011606 */
[----:B------:R-:W-:Y:S01]  /*41b0*/  USHF.R.U32.HI UR6, URZ, 0x4, UR5 ;  /* 0x00000004ff067899 */ /* 0x000fe20008011605 */
[----:B-1----:R-:W-:Y:S01]  /*41c0*/  VIADD R4, R4, 0x3f ;  /* 0x0000003f04047836 */ /* 0x002fe20000000000 */
[----:B------:R-:W-:-:S02]  /*41d0*/  UIADD3 UR7, UPT, UPT, UR22, 0x32800, URZ ;  /* 0x0003280016077890 */ /* 0x000fc4000fffe0ff */
[----:B------:R-:W-:Y:S02]  /*41e0*/  USHF.R.U32.HI UR5, URZ, 0x4, UR4 ;  /* 0x00000004ff057899 */ /* 0x000fe40008011604 */
[----:B------:R-:W-:Y:S02]  /*41f0*/  USHF.R.U32.HI UR4, URZ, 0x4, UR7 ;  /* 0x00000004ff047899 */ /* 0x000fe40008011607 */
[----:B------:R-:W-:Y:S02]  /*4200*/  ULOP3.LUT UR5, UR5, 0x3fff, URZ, 0xc0, !UPT ;  /* 0x00003fff05057892 */ /* 0x000fe4000f8ec0ff */
[----:B------:R-:W-:Y:S02]  /*4210*/  ULOP3.LUT UR31, UR4, 0x3fff, URZ, 0xc0, !UPT ;  /* 0x00003fff041f7892 */ /* 0x000fe4000f8ec0ff */
[----:B------:R-:W-:Y:S02]  /*4220*/  ULOP3.LUT UR30, UR5, 0x10000, URZ, 0xfc, !UPT ;  /* 0x00010000051e7892 */ /* 0x000fe4000f8efcff */
[----:B------:R-:W-:-:S02]  /*4230*/  ULOP3.LUT UR8, UR8, 0x3fff, URZ, 0xc0, !UPT ;  /* 0x00003fff08087892 */ /* 0x000fc4000f8ec0ff */
[----:B------:R-:W-:Y:S02]  /*4240*/  ULOP3.LUT UR6, UR6, 0x3fff, URZ, 0xc0, !UPT ;  /* 0x00003fff06067892 */ /* 0x000fe4000f8ec0ff */
[----:B------:R-:W-:Y:S02]  /*4250*/  UIADD3 UR38, UPT, UPT, UR22, 0x170, URZ ;  /* 0x0000017016267890 */ /* 0x000fe4000fffe0ff */
[----:B------:R-:W-:Y:S02]  /*4260*/  ULOP3.LUT UR28, UR8, 0x10000, URZ, 0xfc, !UPT ;  /* 0x00010000081c7892 */ /* 0x000fe4000f8efcff */
[----:B------:R-:W-:Y:S02]  /*4270*/  ULOP3.LUT UR29, UR6, 0x10000, URZ, 0xfc, !UPT ;  /* 0x00010000061d7892 */ /* 0x000fe4000f8efcff */
[----:B------:R-:W-:Y:S01]  /*4280*/  ULOP3.LUT UR31, UR31, 0x10000, URZ, 0xfc, !UPT ;  /* 0x000100001f1f7892 */ /* 0x000fe2000f8efcff */
[----:B--2---:R-:W-:Y:S02]  /*4290*/  R2UR UR18, R3 ;  /* 0x00000000031272ca */ /* 0x004fe400000e0000 */
[----:B------:R-:W-:-:S04]  /*42a0*/  SHF.R.S32.HI R3, RZ, 0x1f, R4 ;  /* 0x0000001fff037819 */ /* 0x000fc80000011404 */
[----:B------:R-:W-:-:S04]  /*42b0*/  LEA.HI R3, R3, R4, RZ, 0x6 ;  /* 0x0000000403037211 */ /* 0x000fc800078f30ff */
[----:B------:R-:W-:-:S03]  /*42c0*/  SHF.R.S32.HI R3, RZ, 0x6, R3 ;  /* 0x00000006ff037819 */ /* 0x000fc60000011403 */
[----:B------:R-:W-:Y:S01]  /*42d0*/  UIADD3 UR26, UPT, UPT, UR18, 0x1c0, URZ ;  /* 0x000001c0121a7890 */ /* 0x000fe2000fffe0ff */
[----:B------:R-:W-:Y:S01]  /*42e0*/  R2UR UR33, R3 ;  /* 0x00000000032172ca */ /* 0x000fe200000e0000 */
[----:B------:R-:W-:Y:S01]  /*42f0*/  UIADD3 UR27, UPT, UPT, UR18, 0x1c4, URZ ;  /* 0x000001c4121b7890 */ /* 0x000fe2000fffe0ff */
[----:B------:R-:W-:Y:S01]  /*4300*/  IMAD.MOV.U32 R3, RZ, RZ, RZ ;  /* 0x000000ffff037224 */ /* 0x000fe200078e00ff */
[----:B------:R-:W-:Y:S02]  /*4310*/  USHF.R.U32.HI UR5, URZ, 0x11, UR26 ;  /* 0x00000011ff057899 */ /* 0x000fe4000801161a */
[----:B------:R-:W-:Y:S02]  /*4320*/  USHF.R.U32.HI UR4, URZ, 0x1a, UR27 ;  /* 0x0000001aff047899 */ /* 0x000fe4000801161b */
[----:B------:R-:W-:Y:S02]  /*4330*/  ULOP3.LUT UR5, UR5, 0x6000, URZ, 0xc0, !UPT ;  /* 0x0000600005057892 */ /* 0x000fe4000f8ec0ff */
[----:B------:R-:W-:-:S02]  /*4340*/  ULOP3.LUT UR4, UR4, 0x30, URZ, 0xc0, !UPT ;  /* 0x0000003004047892 */ /* 0x000fc4000f8ec0ff */
[----:B------:R-:W-:Y:S02]  /*4350*/  ULOP3.LUT UR5, UR5, 0x1040, URZ, 0xfc, !UPT ;  /* 0x0000104005057892 */ /* 0x000fe4000f8efcff */
[----:B------:R-:W-:Y:S02]  /*4360*/  ULOP3.LUT UR34, UR4, 0x480, URZ, 0xfc, !UPT ;  /* 0x0000048004227892 */ /* 0x000fe4000f8efcff */
[----:B------:R-:W-:Y:S02]  /*4370*/  UIADD3 UR37, UPT, UPT, UR33, -0x1, URZ ;  /* 0xffffffff21257890 */ /* 0x000fe4000fffe0ff */
[----:B------:R-:W-:Y:S01]  /*4380*/  UPRMT UR35, UR34, 0x5410, UR5 ;  /* 0x0000541022237896 */ /* 0x000fe20008000005 */
[----:B------:R-:W-:Y:S02]  /*4390*/  UMOV UR4, URZ ;  /* 0x000000ff00047c82 */ /* 0x000fe40008000000 */
[----:B------:R-:W-:-:S04]  /*43a0*/  UMOV UR34, URZ ;  /* 0x000000ff00227c82 */ /* 0x000fc80008000000 */
[----:B------:R-:W-:-:S05]  /*43b0*/  UMOV UR25, UR35 ;  /* 0x0000002300197c82 */ /* 0x000fca0008000000 */
.L_x_94:
[C---:B------:R-:W-:Y:S02]  /*43c0*/  LEA R0, R9.reuse, UR22, 0x3 ;  /* 0x0000001609007c11 */ /* 0x040fe4000f8e18ff */
[----:B------:R-:W-:Y:S02]  /*43d0*/  SHF.L.U32 R5, R8, 0x1f, RZ ;  /* 0x0000001f08057819 */ /* 0x000fe400000006ff */
[----:B------:R-:W-:Y:S02]  /*43e0*/  LEA R4, R9, UR22, 0x4 ;  /* 0x0000001609047c11 */ /* 0x000fe4000f8e20ff */
[----:B------:R-:W1:Y:S02]  /*43f0*/  SYNCS.PHASECHK.TRANS64.TRYWAIT P0, [R0+URZ+0x150], R5 ;  /* 0x00015005000075a7 */ /* 0x000e6400080011ff */
[----:B-12---:R-:W-:Y:S05]  /*4400*/  @!P0 BRA `(.L_x_84) ;  /* 0x0000008c009c8947 */ /* 0x006fea0003800000 */
.L_x_206:
[----:B-1----:R-:W1:Y:S01]  /*4410*/  LDS.128 R4, [R4+0x1b0] ;  /* 0x0001b00004047984 */ /* 0x002e620000000c00 */
[----:B------:R-:W-:Y:S02]  /*4420*/  VIADD R0, R0, 0x160 ;  /* 0x0000016000007836 */ /* 0x000fe40000000000 */
[----:B------:R-:W-:Y:S01]  /*4430*/  VIADD R9, R9, 0x1 ;  /* 0x0000000109097836 */ /* 0x000fe20000000000 */
[----:B------:R-:W-:Y:S01]  /*4440*/  @!PT LDS RZ, [RZ] ;  /* 0x00000000fffff984 */ /* 0x000fe20000000800 */
[----:B------:R-:W-:Y:S01]  /*4450*/  @!PT LDS RZ, [RZ] ;  /* 0x00000000fffff984 */ /* 0x000fe20000000800 */
[----:B------:R-:W-:Y:S01]  /*4460*/  @!PT LDS RZ, [RZ] ;  /* 0x00000000fffff984 */ /* 0x000fe20000000800 */
[----:B------:R-:W-:Y:S01]  /*4470*/  @!PT LDS RZ, [RZ] ;  /* 0x00000000fffff984 */ /* 0x000fe20000000800 */
[----:B------:R2:W-:Y:S06]  /*4480*/  MEMBAR.ALL.CTA ;  /* 0x0000000000007992 */ /* 0x0005ec0000008000 */
[----:B--2---:R-:W2:Y:S01]  /*4490*/  FENCE.VIEW.ASYNC.S ;  /* 0x00000000000073c6 */ /* 0x004ea20000000000 */
[----:B------:R-:W-:-:S04]  /*44a0*/  PRMT R0, RZ, 0x654, R0 ;  /* 0x00000654ff007816 */ /* 0x000fc80000000000 */
[----:B--2---:R2:W-:Y:S01]  /*44b0*/  SYNCS.ARRIVE.TRANS64.RED.A1T0 RZ, [R0+URZ], RZ ;  /* 0x000000ff00ff79a7 */ /* 0x0045e200081004ff */
[----:B-1----:R-:W-:Y:S01]  /*44c0*/  LOP3.LUT P2, RZ, R6, 0x1, RZ, 0xc0, !PT ;  /* 0x0000000106ff7812 */ /* 0x002fe2000784c0ff */
[----:B--2---:R-:W-:-:S12]  /*44d0*/  BRA.U UP3, `(.L_x_85) ;  /* 0x00000005039c7547 */ /* 0x004fd8000b800000 */
[----:B------:R-:W1:Y:S01]  /*44e0*/  LDCU UR7, c[0x0][0x38c] ;  /* 0x00007180ff0777ac */ /* 0x000e620008000800 */
[----:B------:R-:W-:Y:S01]  /*44f0*/  ULOP3.LUT UR23, UR32, 0x1, URZ, 0x3c, !UPT ;  /* 0x0000000120177892 */ /* 0x000fe2000f8e3cff */
[----:B------:R-:W-:Y:S01]  /*4500*/  UMOV UR21, URZ ;  /* 0x000000ff00157c82 */ /* 0x000fe20008000000 */
[----:B------:R-:W-:Y:S02]  /*4510*/  UMOV UR6, 0x1 ;  /* 0x0000000100067882 */ /* 0x000fe40000000000 */
[----:B------:R-:W-:Y:S01]  /*4520*/  UIMAD UR23, UR23, 0xc0, UR18 ;  /* 0x000000c0171778a4 */ /* 0x000fe2000f8e0212 */
[----:B------:R-:W-:Y:S01]  /*4530*/  UMOV UR17, UR4 ;  /* 0x0000000400117c82 */ /* 0x000fe20008000000 */
[----:B------:R-:W-:Y:S01]  /*4540*/  UMOV UR16, UR33 ;  /* 0x0000002100107c82 */ /* 0x000fe20008000000 */
[----:B-1----:R-:W-:-:S09]  /*4550*/  UISETP.GE.AND UP0, UPT, UR7, 0x1, UPT ;  /* 0x000000010700788c */ /* 0x002fd2000bf06270 */
[----:B------:R-:W-:Y:S05]  /*4560*/  BRA.U !UP0, `(.L_x_86) ;  /* 0x0000000108b47547 */ /* 0x000fea000b800000 */
[----:B------:R-:W-:Y:S01]  /*4570*/  ULEA UR5, UR4, UR22, 0x3 ;  /* 0x0000001604057291 */ /* 0x000fe2000f8e18ff */
[----:B------:R-:W-:-:S08]  /*4580*/  SHF.L.U32 R5, R3, 0x1f, RZ ;  /* 0x0000001f03057819 */ /* 0x000fd000000006ff */
[----:B------:R-:W1:Y:S02]  /*4590*/  SYNCS.PHASECHK.TRANS64.TRYWAIT P0, [UR5], R5 ;  /* 0x00000005ff0075a7 */ /* 0x000e640008001105 */
[----:B-1----:R-:W-:Y:S05]  /*45a0*/  @P0 BRA `(.L_x_87) ;  /* 0x0000000000080947 */ /* 0x002fea0003800000 */
[----:B------:R-:W1:Y:S02]  /*45b0*/  SYNCS.PHASECHK.TRANS64.TRYWAIT P0, [UR5], R5 ;  /* 0x00000005ff0075a7 */ /* 0x000e640008001105 */
[----:B-1----:R-:W-:Y:S05]  /*45c0*/  @!P0 BRA `(.L_x_88) ;  /* 0x0000008c00408947 */ /* 0x002fea0003800000 */
.L_x_87:
[----:B------:R-:W-:Y:S01]  /*45d0*/  UISETP.GE.U32.AND UP1, UPT, UR7, 0x41, UPT ;  /* 0x000000410700788c */ /* 0x000fe2000bf26070 */
[----:B-1----:R-:W-:Y:S01]  /*45e0*/  IMAD.U32 R0, RZ, RZ, UR32 ;  /* 0x00000020ff007e24 */ /* 0x002fe2000f8e00ff */
[----:B------:R-:W-:Y:S02]  /*45f0*/  UIADD3 UR17, UPT, UPT, UR4, 0x1, URZ ;  /* 0x0000000104117890 */ /* 0x000fe4000fffe0ff */
[----:B------:R-:W-:Y:S02]  /*4600*/  ULEA UR8, UR4, UR31, 0x6 ;  /* 0x0000001f04087291 */ /* 0x000fe4000f8e30ff */
[----:B------:R-:W-:Y:S01]  /*4610*/  UISETP.NE.AND UP0, UPT, UR17, 0x10, UPT ;  /* 0x000000101100788c */ /* 0x000fe2000bf05270 */
[----:B------:R-:W-:Y:S01]  /*4620*/  PLOP3.LUT P1, PT, PT, PT, UP1, 0x80, 0x8 ;  /* 0x000000000008781c */ /* 0x000fe20003f2f018 */
[----:B------:R-:W-:Y:S01]  /*4630*/  ULEA UR12, UR4, UR30, 0x5 ;  /* 0x0000001e040c7291 */ /* 0x000fe2000f8e28ff */
[----:B------:R-:W-:Y:S01]  /*4640*/  SHF.L.U32 R5, R0, 0x1f, RZ ;  /* 0x0000001f00057819 */ /* 0x000fe200000006ff */
[----:B------:R-:W-:-:S02]  /*4650*/  USEL UR6, URZ, 0x1, UP0 ;  /* 0x00000001ff067887 */ /* 0x000fc40008000000 */
[----:B------:R-:W-:Y:S02]  /*4660*/  USEL UR17, UR17, URZ, UP0 ;  /* 0x000000ff11117287 */ /* 0x000fe40008000000 */
[----:B------:R-:W-:Y:S02]  /*4670*/  UIADD3 UR10, UPT, UPT, UR8, 0x20, URZ ;  /* 0x00000020080a7890 */ /* 0x000fe4000fffe0ff */
[----:B------:R-:W-:Y:S01]  /*4680*/  @UP1 ULEA UR7, UR17, UR22, 0x3 ;  /* 0x0000001611071291 */ /* 0x000fe2000f8e18ff */
[----:B------:R-:W-:Y:S01]  /*4690*/  LOP3.LUT R3, R3, UR6, RZ, 0x3c, !PT ;  /* 0x0000000603037c12 */ /* 0x000fe2000f8e3cff */
[----:B------:R-:W-:Y:S01]  /*46a0*/  UMOV UR13, 0x4008 ;  /* 0x00004008000d7882 */ /* 0x000fe20000000000 */
[----:B------:R-:W-:Y:S01]  /*46b0*/  UMOV UR9, 0x4008 ;  /* 0x0000400800097882 */ /* 0x000fe20000000000 */
[----:B------:R-:W-:Y:S01]  /*46c0*/  UMOV UR11, 0x4008 ;  /* 0x00004008000b7882 */ /* 0x000fe20000000000 */
[----:B------:R-:W-:Y:S01]  /*46d0*/  @P1 SHF.L.U32 R4, R3, 0x1f, RZ ;  /* 0x0000001f03041819 */ /* 0x000fe200000006ff */
[----:B------:R-:W-:-:S03]  /*46e0*/  UMOV UR6, 0x1 ;  /* 0x0000000100067882 */ /* 0x000fc60000000000 */
[----:B------:R-:W1:Y:S01]  /*46f0*/  @P1 SYNCS.PHASECHK.TRANS64.TRYWAIT P0, [UR7], R4 ;  /* 0x00000004ff0015a7 */ /* 0x000e620008001107 */
[----:B------:R2:W-:Y:S01]  /*4700*/  UTCCP.T.S.2CTA.4x32dp128bit tmem[UR18+0x1c0], gdesc[UR12] ;  /* 0x0001c00c120079e7 */ /* 0x0005e20009300000 */
[----:B------:R2:W-:Y:S01]  /*4710*/  UTCCP.T.S.2CTA.4x32dp128bit tmem[UR18+0x1c4], gdesc[UR8] ;  /* 0x0001c408120079e7 */ /* 0x0005e20009300000 */
[----:B------:R2:W-:Y:S01]  /*4720*/  UTCCP.T.S.2CTA.4x32dp128bit tmem[UR18+0x1c8], gdesc[UR10] ;  /* 0x0001c80a120079e7 */ /* 0x0005e20009300000 */
[----:B------:R-:W3:Y:S01]  /*4730*/  SYNCS.PHASECHK.TRANS64.TRYWAIT P3, [UR22+0x178], R5 ;  /* 0x00017805ff0075a7 */ /* 0x000ee20008061116 */
[----:B-1----:R-:W-:Y:S01]  /*4740*/  @P1 VOTEU.ANY UP0, P0 ;  /* 0x0000000000ff1886 */ /* 0x002fe20000000100 */
[----:B------:R-:W-:Y:S01]  /*4750*/  @UP1 USEL UR6, URZ, 0x1, !UP0 ;  /* 0x00000001ff061887 */ /* 0x000fe2000c000000 */
[----:B--23--:R-:W-:Y:S11]  /*4760*/  @!P3 BRA `(.L_x_89) ;  /* 0x0000008800f0b947 */ /* 0x00cff60003800000 */
.L_x_209:
[----:B------:R-:W-:Y:S01]  /*4770*/  ELECT P0, URZ, PT ;  /* 0x0000000000ff782f */ /* 0x000fe20003800000 */
[----:B------:R-:W-:Y:S02]  /*4780*/  ULEA UR8, UR4, UR29, 0x8 ;  /* 0x0000001d04087291 */ /* 0x000fe4000f8e40ff */
[----:B------:R-:W-:Y:S02]  /*4790*/  ULEA UR4, UR4, UR28, 0x8 ;  /* 0x0000001c04047291 */ /* 0x000fe4000f8e40ff */
[----:B------:R-:W-:Y:S01]  /*47a0*/  UIADD3 UR7, UPT, UPT, UR5, 0x80, URZ ;  /* 0x0000008005077890 */ /* 0x000fe2000fffe0ff */
[----:B------:R-:W-:Y:S02]  /*47b0*/  UMOV UR9, 0xc0004010 ;  /* 0xc000401000097882 */ /* 0x000fe40000000000 */
[----:B------:R-:W-:Y:S01]  /*47c0*/  UMOV UR5, 0xc0004010 ;  /* 0xc000401000057882 */ /* 0x000fe20000000000 */
[----:B------:R-:W-:Y:S01]  /*47d0*/  UMOV UR21, 0x1 ;  /* 0x0000000100157882 */ /* 0x000fe20000000000 */
[----:B------:R-:W-:-:S03]  /*47e0*/  UMOV UR16, UR37 ;  /* 0x0000002500107c82 */ /* 0x000fc60008000000 */
[----:B-1----:R-:W-:Y:S01]  /*47f0*/  @P0 LOP3.LUT R0, R2, 0xffff, RZ, 0xc0, !PT ;  /* 0x0000ffff02000812 */ /* 0x002fe200078ec0ff */
[----:B------:R1:W-:Y:S03]  /*4800*/  UTCOMMA.2CTA.4X gdesc[UR4], gdesc[UR8], tmem[UR23], tmem[UR34], idesc[UR35], tmem[UR26], !UPT ;  /* 0x801a2208040075ea */ /* 0x0003e6000fa00017 */
[----:B------:R-:W-:-:S13]  /*4810*/  @P0 R2UR UR10, R0 ;  /* 0x00000000000a02ca */ /* 0x000fda00000e0000 */
[----:B------:R1:W-:Y:S01]  /*4820*/  UTCBAR.2CTA.MULTICAST [UR7], URZ, UR10 ;  /* 0x000000ff070073e9 */ /* 0x0003e2000820080a */
[----:B------:R-:W-:Y:S01]  /*4830*/  NOP ;  /* 0x0000000000007918 */ /* 0x000fe20000000000 */
.L_x_86:
[----:B------:R-:W-:-:S09]  /*4840*/  UISETP.GE.AND UP0, UPT, UR16, 0x1, UPT ;  /* 0x000000011000788c */ /* 0x000fd2000bf06270 */
[----:B------:R-:W-:Y:S05]  /*4850*/  BRA.U !UP0, `(.L_x_90) ;  /* 0x0000000108b47547 */ /* 0x000fea000b800000 */
[----:B-1----:R-:W-:-:S05]  /*4860*/  UMOV UR7, UR17 ;  /* 0x0000001100077c82 */ /* 0x002fca0008000000 */
.L_x_93:
[----:B------:R-:W-:Y:S02]  /*4870*/  UISETP.NE.AND UP0, UPT, UR6, URZ, UPT ;  /* 0x000000ff0600728c */ /* 0x000fe4000bf05270 */
[----:B------:R-:W-:Y:S07]  /*4880*/  ULEA UR6, UR7, UR22, 0x3 ;  /* 0x0000001607067291 */ /* 0x000fee000f8e18ff */
[----:B------:R-:W-:Y:S05]  /*4890*/  BRA.U UP0, `(.L_x_91) ;  /* 0x00000001000c7547 */ /* 0x000fea000b800000 */
[----:B------:R-:W-:Y:S04]  /*48a0*/  SHF.L.U32 R5, R3, 0x1f, RZ ;  /* 0x0000001f03057819 */ /* 0x000fe800000006ff */
[----:B------:R-:W1:Y:S02]  /*48b0*/  SYNCS.PHASECHK.TRANS64.TRYWAIT P0, [UR6], R5 ;  /* 0x00000005ff0075a7 */ /* 0x000e640008001106 */
[----:B-1----:R-:W-:Y:S05]  /*48c0*/  @!P0 BRA `(.L_x_92) ;  /* 0x0000008800b08947 */ /* 0x002fea0003800000 */
.L_x_91:
[----:B------:R-:W-:Y:S02]  /*48d0*/  UISETP.NE.AND UP1, UPT, UR16, 0x1, UPT ;  /* 0x000000011000788c */ /* 0x000fe4000bf25270 */
[----:B------:R-:W-:Y:S01]  /*48e0*/  UIADD3 UR4, UPT, UPT, UR7, 0x1, URZ ;  /* 0x0000000107047890 */ /* 0x000fe2000fffe0ff */
[----:B------:R-:W-:Y:S03]  /*48f0*/  ELECT P3, URZ, PT ;  /* 0x0000000000ff782f */ /* 0x000fe60003860000 */
[----:B------:R-:W-:Y:S01]  /*4900*/  UISETP.NE.AND UP0, UPT, UR4, 0x10, UPT ;  /* 0x000000100400788c */ /* 0x000fe2000bf05270 */
[----:B------:R-:W-:Y:S01]  /*4910*/  PLOP3.LUT P1, PT, PT, PT, UP1, 0x80, 0x8 ;  /* 0x000000000008781c */ /* 0x000fe20003f2f018 */
[----:B------:R-:W-:Y:S02]  /*4920*/  ULEA UR14, UR7, UR30, 0x5 ;  /* 0x0000001e070e7291 */ /* 0x000fe4000f8e28ff */
[----:B------:R-:W-:Y:S02]  /*4930*/  USEL UR5, URZ, 0x1, UP0 ;  /* 0x00000001ff057887 */ /* 0x000fe40008000000 */
[----:B------:R-:W-:Y:S02]  /*4940*/  USEL UR17, UR4, URZ, UP0 ;  /* 0x000000ff04117287 */ /* 0x000fe40008000000 */
[----:B------:R-:W-:Y:S02]  /*4950*/  UISETP.NE.U32.AND UP0, UPT, UR21, URZ, UPT ;  /* 0x000000ff1500728c */ /* 0x000fe4000bf05070 */
[----:B------:R-:W-:Y:S01]  /*4960*/  @UP1 ULEA UR4, UR17, UR22, 0x3 ;  /* 0x0000001611041291 */ /* 0x000fe2000f8e18ff */
[----:B------:R-:W-:Y:S01]  /*4970*/  LOP3.LUT R3, R3, UR5, RZ, 0x3c, !PT ;  /* 0x0000000503037c12 */ /* 0x000fe2000f8e3cff */
[----:B------:R-:W-:Y:S01]  /*4980*/  ULEA UR12, UR7, UR29, 0x8 ;  /* 0x0000001d070c7291 */ /* 0x000fe2000f8e40ff */
[----:B-1----:R-:W-:Y:S01]  /*4990*/  @P3 LOP3.LUT R0, R2, 0xffff, RZ, 0xc0, !PT ;  /* 0x0000ffff02003812 */ /* 0x002fe200078ec0ff */
[----:B------:R-:W-:Y:S01]  /*49a0*/  ULEA UR8, UR7, UR28, 0x8 ;  /* 0x0000001c07087291 */ /* 0x000fe2000f8e40ff */
[----:B------:R-:W-:Y:S01]  /*49b0*/  @P1 SHF.L.U32 R4, R3, 0x1f, RZ ;  /* 0x0000001f03041819 */ /* 0x000fe200000006ff */
[----:B------:R-:W-:Y:S01]  /*49c0*/  UIADD3 UR19, UPT, UPT, UR6, 0x80, URZ ;  /* 0x0000008006137890 */ /* 0x000fe2000fffe0ff */
[----:B------:R-:W-:Y:S01]  /*49d0*/  @P3 R2UR UR20, R0 ;  /* 0x00000000001432ca */ /* 0x000fe200000e0000 */
[----:B------:R-:W-:Y:S01]  /*49e0*/  UMOV UR15, 0x4008 ;  /* 0x00004008000f7882 */ /* 0x000fe20000000000 */
[----:B------:R-:W1:Y:S01]  /*49f0*/  @P1 SYNCS.PHASECHK.TRANS64.TRYWAIT P0, [UR4], R4 ;  /* 0x00000004ff0015a7 */ /* 0x000e620008001104 */
[----:B------:R-:W-:Y:S01]  /*4a00*/  ULEA UR4, UR7, UR31, 0x6 ;  /* 0x0000001f07047291 */ /* 0x000fe2000f8e30ff */
[----:B------:R2:W-:Y:S01]  /*4a10*/  UTCCP.T.S.2CTA.4x32dp128bit tmem[UR18+0x1c0], gdesc[UR14] ;  /* 0x0001c00e120079e7 */ /* 0x0005e20009300000 */
[----:B------:R-:W-:Y:S01]  /*4a20*/  UMOV UR5, 0x4008 ;  /* 0x0000400800057882 */ /* 0x000fe20000000000 */
[----:B------:R-:W-:Y:S01]  /*4a30*/  UMOV UR11, 0x4008 ;  /* 0x00004008000b7882 */ /* 0x000fe20000000000 */
[----:B------:R-:W-:Y:S01]  /*4a40*/  UIADD3 UR10, UPT, UPT, UR4, 0x20, URZ ;  /* 0x00000020040a7890 */ /* 0x000fe2000fffe0ff */
[----:B------:R-:W-:Y:S01]  /*4a50*/  UMOV UR13, 0xc0004010 ;  /* 0xc0004010000d7882 */ /* 0x000fe20000000000 */
[----:B------:R-:W-:Y:S01]  /*4a60*/  UMOV UR9, 0xc0004010 ;  /* 0xc000401000097882 */ /* 0x000fe20000000000 */
[----:B------:R-:W-:Y:S02]  /*4a70*/  UMOV UR6, 0x1 ;  /* 0x0000000100067882 */ /* 0x000fe40000000000 */
[----:B------:R2:W-:Y:S01]  /*4a80*/  UTCCP.T.S.2CTA.4x32dp128bit tmem[UR18+0x1c4], gdesc[UR4] ;  /* 0x0001c404120079e7 */ /* 0x0005e20009300000 */
[----:B------:R-:W-:Y:S01]  /*4a90*/  UMOV UR21, 0x1 ;  /* 0x0000000100157882 */ /* 0x000fe20000000000 */
[----:B------:R-:W-:Y:S02]  /*4aa0*/  UMOV UR7, UR17 ;  /* 0x0000001100077c82 */ /* 0x000fe40008000000 */
[----:B------:R2:W-:Y:S01]  /*4ab0*/  UTCCP.T.S.2CTA.4x32dp128bit tmem[UR18+0x1c8], gdesc[UR10] ;  /* 0x0001c80a120079e7 */ /* 0x0005e20009300000 */
[----:B------:R2:W-:Y:S01]  /*4ac0*/  UTCOMMA.2CTA.4X gdesc[UR8], gdesc[UR12], tmem[UR23], tmem[UR24], idesc[UR25], tmem[UR26], UP0 ;  /* 0x801a180c080075ea */ /* 0x0005e20008200017 */
[----:B------:R-:W-:Y:S01]  /*4ad0*/  UISETP.GT.U32.AND UP0, UPT, UR16, 0x1, UPT ;  /* 0x000000011000788c */ /* 0x000fe2000bf04070 */
[----:B------:R2:W-:Y:S01]  /*4ae0*/  UTCBAR.2CTA.MULTICAST [UR19], URZ, UR20 ;  /* 0x000000ff130073e9 */ /* 0x0005e20008200814 */
[----:B------:R-:W-:Y:S01]  /*4af0*/  UIADD3 UR16, UPT, UPT, UR16, -0x1, URZ ;  /* 0xffffffff10107890 */ /* 0x000fe2000fffe0ff */
[----:B-1----:R-:W-:Y:S01]  /*4b00*/  @P1 VOTEU.ANY UP2, P0 ;  /* 0x0000000000ff1886 */ /* 0x002fe20000040100 */
[----:B------:R-:W-:Y:S05]  /*4b10*/  @UP1 USEL UR6, URZ, 0x1, !UP2 ;  /* 0x00000001ff061887 */ /* 0x000fea000d000000 */
[----:B--2---:R-:W-:Y:S07]  /*4b20*/  BRA.U UP0, `(.L_x_93) ;  /* 0xfffffffd00507547 */ /* 0x004fee000b83ffff */
.L_x_90:
[----:B------:R2:W-:Y:S01]  /*4b30*/  UTCBAR.2CTA.MULTICAST [UR38], URZ, UR36 ;  /* 0x000000ff260073e9 */ /* 0x0005e20008200824 */
[----:B-1----:R-:W-:Y:S01]  /*4b40*/  UMOV UR4, UR17 ;  /* 0x0000001100047c82 */ /* 0x002fe20008000000 */
.L_x_85:
[----:B------:R-:W-:Y:S01]  /*4b50*/  ISETP.NE.AND P0, PT, R9, 0x2, PT ;  /* 0x000000020900780c */ /* 0x000fe20003f05270 */
[----:B------:R-:W-:-:S03]  /*4b60*/  ULOP3.LUT UR32, UR32, 0x1, URZ, 0x3c, !UPT ;  /* 0x0000000120207892 */ /* 0x000fc6000f8e3cff */
[----:B------:R-:W-:Y:S02]  /*4b70*/  SEL R5, RZ, 0x1, P0 ;  /* 0x00000001ff057807 */ /* 0x000fe40000000000 */
[----:B------:R-:W-:Y:S02]  /*4b80*/  SEL R9, R9, RZ, P0 ;  /* 0x000000ff09097207 */ /* 0x000fe40000000000 */
[----:B------:R-:W-:Y:S01]  /*4b90*/  LOP3.LUT R8, R8, R5, RZ, 0x3c, !PT ;  /* 0x0000000508087212 */ /* 0x000fe200078e3cff */
[----:B------:R-:W-:Y:S06]  /*4ba0*/  @P2 BRA `(.L_x_94) ;  /* 0xfffffff800042947 */ /* 0x000fec000383ffff */
[----:B------:R-:W1:Y:S01]  /*4bb0*/  S2UR UR6, SR_CgaCtaId ;  /* 0x00000000000679c3 */ /* 0x000e620000008800 */
[----:B------:R-:W-:Y:S01]  /*4bc0*/  ELECT P0, URZ, PT ;  /* 0x0000000000ff782f */ /* 0x000fe20003800000 */
[----:B------:R-:W-:Y:S01]  /*4bd0*/  IMAD.MOV.U32 R0, RZ, RZ, 0x1 ;  /* 0x00000001ff007424 */ /* 0x000fe200078e00ff */
[----:B------:R-:W-:Y:S01]  /*4be0*/  UMOV UR4, 0x40 ;  /* 0x0000004000047882 */ /* 0x000fe20000000000 */
[----:B------:R-:W-:-:S04]  /*4bf0*/  SHF.L.U32 R3, RZ, 0x1f, RZ ;  /* 0x0000001fff037819 */ /* 0x000fc800000006ff */
[----:B------:R-:W-:Y:S01]  /*4c00*/  UVIRTCOUNT.DEALLOC.SMPOOL 0x80 ;  /* 0x000000800000784c */ /* 0x000fe20000000000 */
[----:B-1----:R-:W-:-:S09]  /*4c10*/  ULEA UR6, UR6, UR4, 0x18 ;  /* 0x0000000406067291 */ /* 0x002fd2000f8ec0ff */
[----:B------:R1:W-:Y:S01]  /*4c20*/  @P0 STS.U8 [UR6+0x1c], R0 ;  /* 0x00001c00ff000988 */ /* 0x0003e20008000006 */
[----:B------:R-:W3:Y:S02]  /*4c30*/  SYNCS.PHASECHK.TRANS64.TRYWAIT P0, [UR22+0x1a0], R3 ;  /* 0x0001a003ff0075a7 */ /* 0x000ee40008001116 */
[----:B-1-3--:R-:W-:Y:S05]  /*4c40*/  @!P0 BRA `(.L_x_95) ;  /* 0x0000008400e88947 */ /* 0x00afea0003800000 */
.L_x_212:
[----:B------:R-:W-:Y:S01]  /*4c50*/  NOP ;  /* 0x0000000000007918 */ /* 0x000fe20000000000 */
[----:B-1----:R-:W1:Y:S01]  /*4c60*/  LDS R0, [UR6+0x14] ;  /* 0x00001406ff007984 */ /* 0x002e620008000800 */
[----:B------:R-:W-:Y:S01]  /*4c70*/  ULOP3.LUT UR4, UR18, 0xffff, URZ, 0xc0, !UPT ;  /* 0x0000ffff12047892 */ /* 0x000fe2000f8ec0ff */
[----:B------:R-:W-:Y:S01]  /*4c80*/  UMOV UR5, 0xffff ;  /* 0x0000ffff00057882 */ /* 0x000fe20000000000 */
[----:B------:R-:W-:Y:S02]  /*4c90*/  UMOV UR7, 0x1 ;  /* 0x0000000100077882 */ /* 0x000fe40000000000 */
[----:B------:R-:W-:-:S04]  /*4ca0*/  USHF.R.U32.HI UR4, URZ, 0x5, UR4 ;  /* 0x00000005ff047899 */ /* 0x000fc80008011604 */
[----:B------:R-:W-:Y:S02]  /*4cb0*/  USHF.L.U32 UR5, UR5, UR4, URZ ;  /* 0x0000000405057299 */ /* 0x000fe400080006ff */
[----:B------:R-:W-:-:S04]  /*4cc0*/  USHF.L.U32 UR4, UR7, UR4, URZ ;  /* 0x0000000407047299 */ /* 0x000fc800080006ff */
[----:B-1----:R-:W-:-:S04]  /*4cd0*/  LOP3.LUT R0, R0, UR5, RZ, 0xc0, !PT ;  /* 0x0000000500007c12 */ /* 0x002fc8000f8ec0ff */
[----:B------:R-:W-:-:S13]  /*4ce0*/  ISETP.NE.AND P0, PT, R0, UR5, PT ;  /* 0x0000000500007c0c */ /* 0x000fda000bf05270 */
[----:B------:R-:W-:Y:S05]  /*4cf0*/  @P0 BRA `(.L_x_96) ;  /* 0x0000000000580947 */ /* 0x000fea0003800000 */
[----:B------:R-:W1:Y:S02]  /*4d00*/  LDS R0, [UR6+0x18] ;  /* 0x00001806ff007984 */ /* 0x000e640008000800 */
[----:B-1----:R-:W-:-:S04]  /*4d10*/  LOP3.LUT R0, R0, UR4, RZ, 0xc0, !PT ;  /* 0x0000000400007c12 */ /* 0x002fc8000f8ec0ff */
[----:B------:R-:W-:-:S13]  /*4d20*/  ISETP.NE.AND P0, PT, R0, UR4, PT ;  /* 0x0000000400007c0c */ /* 0x000fda000bf05270 */
[----:B------:R-:W-:Y:S05]  /*4d30*/  @P0 BRA `(.L_x_97) ;  /* 0x00000000003c0947 */ /* 0x000fea0003800000 */
[----:B------:R-:W1:Y:S01]  /*4d40*/  S2R R2, SR_LANEID ;  /* 0x0000000000027919 */ /* 0x000e620000000000 */
[----:B------:R-:W-:Y:S01]  /*4d50*/  ULOP3.LUT UR5, URZ, UR5, URZ, 0x33, !UPT ;  /* 0x00000005ff057292 */ /* 0x000fe2000f8e33ff */
[----:B------:R-:W-:Y:S01]  /*4d60*/  LOP3.LUT R4, RZ, UR4, RZ, 0x33, !PT ;  /* 0x00000004ff047c12 */ /* 0x000fe2000f8e33ff */
[----:B------:R-:W-:Y:S02]  /*4d70*/  VOTEU.ANY UR4, UPT, PT ;  /* 0x0000000000047886 */ /* 0x000fe400038e0100 */
[----:B------:R-:W-:Y:S01]  /*4d80*/  UFLO.U32 UR4, UR4 ;  /* 0x00000004000472bd */ /* 0x000fe200080e0000 */
[----:B------:R-:W3:Y:S01]  /*4d90*/  REDUX UR7, R4 ;  /* 0x00000000040773c4 */ /* 0x000ee20000000000 */
[----:B------:R-:W-:-:S06]  /*4da0*/  IMAD.U32 R0, RZ, RZ, UR5 ;  /* 0x00000005ff007e24 */ /* 0x000fcc000f8e00ff */
[----:B------:R4:W-:Y:S01]  /*4db0*/  UTCATOMSWS.AND URZ, UR5 ;  /* 0x0000000500ff79e3 */ /* 0x0009e20008000000 */
[----:B------:R-:W2:Y:S01]  /*4dc0*/  REDUX UR8, R0 ;  /* 0x00000000000873c4 */ /* 0x000ea20000000000 */
[----:B-1----:R-:W-:Y:S01]  /*4dd0*/  ISETP.EQ.U32.AND P0, PT, R2, UR4, PT ;  /* 0x0000000402007c0c */ /* 0x002fe2000bf02070 */
[----:B---3--:R-:W-:Y:S01]  /*4de0*/  IMAD.U32 R2, RZ, RZ, UR7 ;  /* 0x00000007ff027e24 */ /* 0x008fe2000f8e00ff */
[----:B--2---:R-:W-:-:S11]  /*4df0*/  MOV R3, UR8 ;  /* 0x0000000800037c02 */ /* 0x004fd60008000f00 */
[----:B------:R4:W-:Y:S04]  /*4e00*/  @P0 ATOMS.AND RZ, [UR6+0x14], R3 ;  /* 0x00001403ffff098c */ /* 0x0009e8000a800006 */
[----:B------:R4:W-:Y:S01]  /*4e10*/  @P0 ATOMS.AND RZ, [UR6+0x18], R2 ;  /* 0x00001802ffff098c */ /* 0x0009e2000a800006 */
[----:B------:R-:W-:Y:S05]  /*4e20*/  BRA `(.L_x_98) ;  /* 0x0000000000147947 */ /* 0x000fea0003800000 */
.L_x_97:
[----:B------:R-:W-:Y:S02]  /*4e30*/  MOV R2, 0x4e50 ;  /* 0x00004e5000027802 */ /* 0x000fe40000000f00 */
[----:B--2--5:R-:W-:Y:S05]  /*4e40*/  CALL.REL.NOINC `($__internal_0_$__cuda_sm10x_tcgen05_guardrail_trap_col_being_dealloced_not_returned_by_alloc) ;  /* 0x0000008800d47944 */ /* 0x024fea0003c00000 */
[----:B------:R-:W-:Y:S05]  /*4e50*/  BRA `(.L_x_98) ;  /* 0x0000000000087947 */ /* 0x000fea0003800000 */
.L_x_96:
[----:B------:R-:W-:Y:S02]  /*4e60*/  MOV R2, 0x4e80 ;  /* 0x00004e8000027802 */ /* 0x000fe40000000f00 */
[----:B--2--5:R-:W-:Y:S05]  /*4e70*/  CALL.REL.NOINC `($__internal_2_$__cuda_sm10x_tcgen05_guardrail_trap_unallocated_columns_being_dealloced) ;  /* 0x0000008800e07944 */ /* 0x024fea0003c00000 */
.L_x_98:
[----:B------:R-:W-:Y:S01]  /*4e80*/  NOP ;  /* 0x0000000000007918 */ /* 0x000fe20000000000 */
[----:B----4-:R-:W-:Y:S05]  /*4e90*/  EXIT ;  /* 0x000000000000794d */ /* 0x010fea0003800000 */
.L_x_72:
[----:B------:R-:W-:-:S09]  /*4ea0*/  UISETP.NE.OR UP0, UPT, UR21, 0x3, !UP4 ;  /* 0x000000031500788c */ /* 0x000fd2000e705670 */
[----:B------:R-:W-:Y:S05]  /*4eb0*/  BRA.U UP0, `(.L_x_99) ;  /* 0x0000001100c87547 */ /* 0x000fea000b800000 */
[----:B------:R-:W1:Y:S01]  /*4ec0*/  LDCU.64 UR4, c[0x0][0xc88] ;  /* 0x00019100ff0477ac */ /* 0x000e620008000a00 */
[----:B------:R-:W2:Y:S01]  /*4ed0*/  S2UR UR10, SR_CgaCtaId ;  /* 0x00000000000a79c3 */ /* 0x000ea20000008800 */
[----:B------:R-:W-:Y:S02]  /*4ee0*/  HFMA2 R9, -RZ, RZ, 0, 0 ;  /* 0x00000000ff097431 */ /* 0x000fe400000001ff */
[----:B------:R-:W-:Y:S01]  /*4ef0*/  IMAD.MOV.U32 R11, RZ, RZ, 0x1 ;  /* 0x00000001ff0b7424 */ /* 0x000fe200078e00ff */
[----:B------:R-:W3:Y:S01]  /*4f00*/  LDCU UR37, c[0x0][0x370] ;  /* 0x00006e00ff2577ac */ /* 0x000ee20008000800 */
[----:B------:R-:W-:Y:S01]  /*4f10*/  IMAD.MOV.U32 R10, RZ, RZ, RZ ;  /* 0x000000ffff0a7224 */ /* 0x000fe200078e00ff */
[----:B------:R-:W-:Y:S01]  /*4f20*/  MOV R3, 0x4000 ;  /* 0x0000400000037802 */ /* 0x000fe20000000f00 */
[----:B------:R-:W3:Y:S01]  /*4f30*/  LDCU.128 UR40, c[0x0][0xf10] ;  /* 0x0001e200ff2877ac */ /* 0x000ee20008000c00 */
[----:B------:R-:W4:Y:S01]  /*4f40*/  LDC.64 R12, c[0x0][0x348] ;  /* 0x0000d200ff0c7b82 */ /* 0x000f220000000a00 */
[----:B------:R-:W2:Y:S01]  /*4f50*/  LDCU UR31, c[0x0][0x374] ;  /* 0x00006e80ff1f77ac */ /* 0x000ea20008000800 */
[----:B------:R-:W2:Y:S01]  /*4f60*/  LDCU.64 UR38, c[0x0][0xc90] ;  /* 0x00019200ff2677ac */ /* 0x000ea20008000a00 */
[----:B------:R-:W2:Y:S01]  /*4f70*/  LDCU UR15, c[0x0][0xf0c] ;  /* 0x0001e180ff0f77ac */ /* 0x000ea20008000800 */
[----:B-1----:R-:W-:Y:S01]  /*4f80*/  UISETP.NE.U32.AND UP0, UPT, UR4, URZ, UPT ;  /* 0x000000ff0400728c */ /* 0x002fe2000bf05070 */
[----:B------:R-:W1:Y:S01]  /*4f90*/  LDCU UR53, c[0x0][0xf20] ;  /* 0x0001e400ff3577ac */ /* 0x000e620008000800 */
[----:B------:R-:W1:Y:S01]  /*4fa0*/  LDCU UR4, c[0x0][0xf30] ;  /* 0x0001e600ff0477ac */ /* 0x000e620008000800 */
[----:B------:R-:W-:Y:S01]  /*4fb0*/  UMOV UR21, 0x400 ;  /* 0x0000040000157882 */ /* 0x000fe20000000000 */
[----:B---3--:R-:W-:-:S02]  /*4fc0*/  UIMAD.WIDE.U32 UR6, UR37, UR40, URZ ;  /* 0x00000028250672a5 */ /* 0x008fc4000f8e00ff */
[----:B--2---:R-:W-:Y:S02]  /*4fd0*/  UIMAD.WIDE.U32 UR8, UR31, UR43, URZ ;  /* 0x0000002b1f0872a5 */ /* 0x004fe4000f8e00ff */
[----:B------:R-:W-:Y:S02]  /*4fe0*/  ULEA UR21, UR10, UR21, 0x18 ;  /* 0x000000150a157291 */ /* 0x000fe4000f8ec0ff */
[----:B------:R-:W-:Y:S02]  /*4ff0*/  UISETP.NE.U32.AND UP6, UPT, UR38, URZ, UPT ;  /* 0x000000ff2600728c */ /* 0x000fe4000bfc5070 */
[----:B------:R-:W-:Y:S02]  /*5000*/  UIADD3 UR46, UPT, UPT, UR21, 0x118, URZ ;  /* 0x00000118152e7890 */ /* 0x000fe4000fffe0ff */
[----:B------:R-:W-:Y:S02]  /*5010*/  UIADD3 UR33, UPT, UPT, UR21, 0x100, URZ ;  /* 0x0000010015217890 */ /* 0x000fe4000fffe0ff */
[----:B------:R-:W-:-:S02]  /*5020*/  UIADD3 UR25, UPT, UPT, UR21, 0x108, URZ ;  /* 0x0000010815197890 */ /* 0x000fc4000fffe0ff */
[----:B------:R-:W-:Y:S02]  /*5030*/  UIADD3 UR17, UPT, UPT, UR21, 0x110, URZ ;  /* 0x0000011015117890 */ /* 0x000fe4000fffe0ff */
[----:B------:R-:W-:Y:S02]  /*5040*/  UISETP.NE.AND.EX UP5, UPT, UR5, URZ, UPT, UP0 ;  /* 0x000000ff0500728c */ /* 0x000fe4000bfa5300 */
[----:B------:R-:W-:Y:S01]  /*5050*/  UISETP.NE.AND UP0, UPT, UR45, 0x1, UPT ;  /* 0x000000012d00788c */ /* 0x000fe2000bf05270 */
[----:B------:R-:W-:Y:S01]  /*5060*/  UMOV UR51, UR7 ;  /* 0x0000000700337c82 */ /* 0x000fe20008000000 */
[----:B------:R-:W-:Y:S01]  /*5070*/  UMOV UR50, UR9 ;  /* 0x0000000900327c82 */ /* 0x000fe20008000000 */
[----:B------:R-:W-:Y:S01]  /*5080*/  UISETP.NE.AND UP0, UPT, UR15, 0x1, UPT ;  /* 0x000000010f00788c */ /* 0x000fe2000bf05270 */
[----:B------:R-:W-:Y:S01]  /*5090*/  UMOV UR29, URZ ;  /* 0x000000ff001d7c82 */ /* 0x000fe20008000000 */
[----:B------:R-:W-:Y:S02]  /*50a0*/  UPLOP3.LUT UP4, UPT, UPT, UPT, UPT, 0x40, 0x4 ;  /* 0x000000000004789c */ /* 0x000fe40003f8e870 */
[----:B------:R-:W-:Y:S01]  /*50b0*/  UISETP.GE.AND UP2, UPT, UR45, 0x1, UPT ;  /* 0x000000012d00788c */ /* 0x000fe2000bf46270 */
[----:B------:R-:W2:Y:S01]  /*50c0*/  LDCU.64 UR22, c[0x0][0xf28] ;  /* 0x0001e500ff1677ac */ /* 0x000ea20008000a00 */
[----:B------:R-:W-:-:S02]  /*50d0*/  UISETP.NE.AND.EX UP6, UPT, UR39, URZ, UPT, UP6 ;  /* 0x000000ff2700728c */ /* 0x000fc4000bfc5360 */
[----:B------:R-:W-:Y:S02]  /*50e0*/  UPRMT UR46, UR10, 0x654, UR46 ;  /* 0x000006540a2e7896 */ /* 0x000fe4000800002e */
[----:B------:R-:W-:Y:S02]  /*50f0*/  UPRMT UR49, UR10, 0x654, UR33 ;  /* 0x000006540a317896 */ /* 0x000fe40008000021 */
[----:B------:R-:W-:Y:S02]  /*5100*/  UPRMT UR48, UR10, 0x654, UR25 ;  /* 0x000006540a307896 */ /* 0x000fe40008000019 */
[----:B------:R-:W-:Y:S02]  /*5110*/  UPRMT UR47, UR10, 0x654, UR17 ;  /* 0x000006540a2f7896 */ /* 0x000fe40008000011 */
[----:B------:R-:W-:Y:S02]  /*5120*/  USHF.R.U32.HI UR51, URZ, UR41, UR51 ;  /* 0x00000029ff337299 */ /* 0x000fe40008011633 */
[----:B-1----:R-:W-:-:S02]  /*5130*/  USHF.R.U32.HI UR50, URZ, UR53, UR50 ;  /* 0x00000035ff327299 */ /* 0x002fc40008011632 */
[----:B------:R-:W-:Y:S02]  /*5140*/  UISETP.NE.AND UP0, UPT, UR42, 0x1, UPT ;  /* 0x000000012a00788c */ /* 0x000fe4000bf05270 */
[----:B----4-:R-:W-:-:S11]  /*5150*/  UISETP.NE.AND UP3, UPT, UR4, 0x1, UPT ;  /* 0x000000010400788c */ /* 0x010fd6000bf65270 */
.L_x_110:
[C---:B------:R-:W-:Y:S02]  /*5160*/  LEA R8, R10.reuse, UR21, 0x3 ;  /* 0x000000150a087c11 */ /* 0x040fe4000f8e18ff */
[----:B------:R-:W-:Y:S02]  /*5170*/  SHF.L.U32 R5, R9, 0x1f, RZ ;  /* 0x0000001f09057819 */ /* 0x000fe400000006ff */
[----:B------:R-:W-:Y:S02]  /*5180*/  LEA R6, R10, UR21, 0x4 ;  /* 0x000000150a067c11 */ /* 0x000fe4000f8e20ff */
[----:B-1----:R-:W1:Y:S02]  /*5190*/  SYNCS.PHASECHK.TRANS64.TRYWAIT P0, [R8+URZ+0x150], R5 ;  /* 0x00015005080075a7 */ /* 0x002e6400080011ff */
[----:B-1----:R-:W-:Y:S05]  /*51a0*/  @!P0 BRA `(.L_x_100) ;  /* 0x0000008000a88947 */ /* 0x002fea0003800000 */
.L_x_213:
[----:B-1----:R-:W1:Y:S01]  /*51b0*/  LDS.128 R4, [R6+0x1b0] ;  /* 0x0001b00006047984 */ /* 0x002e620000000c00 */
[----:B------:R-:W-:Y:S01]  /*51c0*/  UISETP.GE.AND UP0, UPT, UR45, 0x1, UPT ;  /* 0x000000012d00788c */ /* 0x000fe2000bf06270 */
[----:B------:R-:W-:Y:S01]  /*51d0*/  @!PT LDS RZ, [RZ] ;  /* 0x00000000fffff984 */ /* 0x000fe20000000800 */
[----:B------:R-:W-:Y:S01]  /*51e0*/  @!PT LDS RZ, [RZ] ;  /* 0x00000000fffff984 */ /* 0x000fe20000000800 */
[----:B------:R-:W-:Y:S01]  /*51f0*/  @!PT LDS RZ, [RZ] ;  /* 0x00000000fffff984 */ /* 0x000fe20000000800 */
[----:B------:R-:W-:Y:S01]  /*5200*/  @!PT LDS RZ, [RZ] ;  /* 0x00000000fffff984 */ /* 0x000fe20000000800 */
[----:B------:R3:W-:Y:S06]  /*5210*/  MEMBAR.ALL.CTA ;  /* 0x0000000000007992 */ /* 0x0007ec0000008000 */
[----:B---3--:R-:W3:Y:S01]  /*5220*/  FENCE.VIEW.ASYNC.S ;  /* 0x00000000000073c6 */ /* 0x008ee20000000000 */
[----:B-1----:R-:W-:Y:S11]  /*5230*/  LOP3.LUT P0, RZ, R6, 0x1, RZ, 0xc0, !PT ;  /* 0x0000000106ff7812 */ /* 0x002ff6000780c0ff */
[----:B------:R-:W-:Y:S02]  /*5240*/  @!UPT UIADD3 URZ, UPT, UPT, URZ, URZ, URZ ;  /* 0x000000fffffff290 */ /* 0x000fe4000fffe0ff */
[----:B---3--:R-:W-:Y:S01]  /*5250*/  VOTEU.ANY UP2, P0 ;  /* 0x0000000000ff7886 */ /* 0x008fe20000040100 */
[----:B------:R-:W-:Y:S11]  /*5260*/  PLOP3.LUT P0, PT, PT, PT, UP2, 0x80, 0x8 ;  /* 0x000000000008781c */ /* 0x000ff60003f0f028 */
[----:B------:R-:W-:Y:S02]  /*5270*/  @!UPT UIADD3 URZ, UPT, UPT, URZ, URZ, URZ ;  /* 0x000000fffffff290 */ /* 0x000fe4000fffe0ff */
[----:B------:R-:W-:Y:S02]  /*5280*/  @P0 SHF.R.U32.HI R0, RZ, 0x10, R5 ;  /* 0x00000010ff000819 */ /* 0x000fe40000011605 */
[----:B------:R-:W-:Y:S02]  /*5290*/  @P0 MOV R2, R4 ;  /* 0x0000000400020202 */ /* 0x000fe40000000f00 */
[----:B------:R-:W-:Y:S01]  /*52a0*/  @P0 R2UR UR4, R0 ;  /* 0x00000000000402ca */ /* 0x000fe200000e0000 */
[----:B------:R-:W-:Y:S01]  /*52b0*/  VIADD R0, R8, 0x160 ;  /* 0x0000016008007836 */ /* 0x000fe20000000000 */
[----:B------:R-:W-:Y:S02]  /*52c0*/  @P0 LOP3.LUT R4, R5, 0xffff, RZ, 0xc0, !PT ;  /* 0x0000ffff05040812 */ /* 0x000fe400078ec0ff */
[----:B------:R-:W-:Y:S02]  /*52d0*/  @P0 R2UR UR6, R2 ;  /* 0x00000000020602ca */ /* 0x000fe400000e0000 */
[----:B------:R-:W-:Y:S02]  /*52e0*/  PRMT R0, RZ, 0x654, R0 ;  /* 0x00000654ff007816 */ /* 0x000fe40000000000 */
[----:B------:R-:W-:Y:S02]  /*52f0*/  @P0 R2UR UR5, R4 ;  /* 0x00000000040502ca */ /* 0x000fe400000e0000 */
[----:B------:R1:W-:Y:S03]  /*5300*/  SYNCS.ARRIVE.TRANS64.RED.A1T0 RZ, [R0+URZ], RZ ;  /* 0x000000ff00ff79a7 */ /* 0x0003e600081004ff */
[----:B------:R-:W-:Y:S04]  /*5310*/  @UP2 UMOV UR30, UR4 ;  /* 0x00000004001e2c82 */ /* 0x000fe80008000000 */
[----:B------:R-:W-:Y:S04]  /*5320*/  @UP2 UMOV UR14, UR6 ;  /* 0x00000006000e2c82 */ /* 0x000fe80008000000 */
[----:B------:R-:W-:Y:S01]  /*5330*/  @UP2 UMOV UR13, UR5 ;  /* 0x00000005000d2c82 */ /* 0x000fe20008000000 */
[----:B------:R-:W-:Y:S05]  /*5340*/  BRA.U !UP0, `(.L_x_101) ;  /* 0x0000000108c07547 */ /* 0x000fea000b800000 */
[----:B------:R-:W-:Y:S02]  /*5350*/  UIMAD.WIDE.U32 UR18, UR13, UR43, URZ ;  /* 0x0000002b0d1272a5 */ /* 0x000fe4000f8e00ff */
[----:B------:R-:W-:Y:S02]  /*5360*/  UP2UR UR16, UPR, URZ, 0x4 ;  /* 0x00000004ff107883 */ /* 0x000fe40008000000 */
[----:B------:R-:W-:Y:S02]  /*5370*/  UISETP.NE.AND UP2, UPT, UR42, 0x1, UPT ;  /* 0x000000012a00788c */ /* 0x000fe4000bf45270 */
[----:B------:R-:W-:Y:S02]  /*5380*/  UIMAD.WIDE.U32 UR26, UR14, UR40, URZ ;  /* 0x000000280e1a72a5 */ /* 0x000fe4000f8e00ff */
[----:B------:R-:W-:Y:S02]  /*5390*/  USEL UR4, UR31, UR50, !UP2 ;  /* 0x000000321f047287 */ /* 0x000fe4000d000000 */
[----:B------:R-:W-:Y:S02]  /*53a0*/  UISETP.NE.AND UP0, UPT, UR15, 0x1, UPT ;  /* 0x000000010f00788c */ /* 0x000fe4000bf05270 */
[----:B------:R-:W-:Y:S02]  /*53b0*/  UP2UR UR24, UPR, URZ, 0x2 ;  /* 0x00000002ff187883 */ /* 0x000fe40008000000 */
[----:B------:R-:W-:Y:S02]  /*53c0*/  UISETP.NE.AND UP1, UPT, UR45, 0x1, UPT ;  /* 0x000000012d00788c */ /* 0x000fe4000bf25270 */
[----:B--2---:R-:W-:Y:S02]  /*53d0*/  UIMAD.WIDE.U32 UR8, UR4, UR22, URZ ;  /* 0x00000016040872a5 */ /* 0x004fe4000f8e00ff */
[----:B------:R-:W-:Y:S01]  /*53e0*/  USEL UR7, UR37, UR51, !UP0 ;  /* 0x0000003325077287 */ /* 0x000fe2000c000000 */
[----:B------:R-:W-:Y:S02]  /*53f0*/  UMOV UR5, UR19 ;  /* 0x0000001300057c82 */ /* 0x000fe40008000000 */
[----:B------:R-:W-:Y:S02]  /*5400*/  USHF.R.U32.HI UR6, URZ, UR53, UR5 ;  /* 0x00000035ff067299 */ /* 0x000fe40008011605 */
[----:B------:R-:W-:Y:S02]  /*5410*/  UIMAD.WIDE.U32 UR10, UR7, UR22, URZ ;  /* 0x00000016070a72a5 */ /* 0x000fe4000f8e00ff */
[----:B------:R-:W-:Y:S02]  /*5420*/  USEL UR6, UR13, UR6, !UP2 ;  /* 0x000000060d067287 */ /* 0x000fe4000d000000 */
[----:B------:R-:W-:Y:S01]  /*5430*/  UISETP.NE.AND UP2, UPT, UR16, URZ, UPT ;  /* 0x000000ff1000728c */ /* 0x000fe2000bf45270 */
[----:B------:R-:W-:Y:S02]  /*5440*/  UMOV UR5, UR27 ;  /* 0x0000001b00057c82 */ /* 0x000fe40008000000 */
[----:B------:R-:W-:Y:S03]  /*5450*/  USHF.R.U32.HI UR12, URZ, UR41, UR5 ;  /* 0x00000029ff0c7299 */ /* 0x000fe60008011605 */
[----:B------:R-:W-:Y:S02]  /*5460*/  UMOV UR5, UR9 ;  /* 0x0000000900057c82 */ /* 0x000fe40008000000 */
[----:B------:R-:W-:Y:S03]  /*5470*/  @UP1 USHF.R.U32.HI UR4, URZ, UR23, UR5 ;  /* 0x00000017ff041299 */ /* 0x000fe60008011605 */
[----:B------:R-:W-:Y:S01]  /*5480*/  UMOV UR5, UR11 ;  /* 0x0000000b00057c82 */ /* 0x000fe20008000000 */
[----:B------:R-:W-:Y:S02]  /*5490*/  UIMAD UR4, UR45, UR4, URZ ;  /* 0x000000042d0472a4 */ /* 0x000fe4000f8e02ff */
[----:B------:R-:W-:Y:S02]  /*54a0*/  @UP1 USHF.R.U32.HI UR7, URZ, UR23, UR5 ;  /* 0x00000017ff071299 */ /* 0x000fe40008011605 */
[----:B------:R-:W-:Y:S02]  /*54b0*/  USEL UR5, UR14, UR12, !UP0 ;  /* 0x0000000c0e057287 */ /* 0x000fe4000c000000 */
[----:B------:R-:W-:Y:S02]  /*54c0*/  UIMAD.WIDE.U32 UR10, UR6, UR22, URZ ;  /* 0x00000016060a72a5 */ /* 0x000fe4000f8e00ff */
[----:B------:R-:W-:Y:S02]  /*54d0*/  UIMAD UR8, UR45, UR7, URZ ;  /* 0x000000072d0872a4 */ /* 0x000fe4000f8e02ff */
[----:B------:R-:W-:Y:S03]  /*54e0*/  UISETP.GE.AND UP0, UPT, UR6, UR4, UPT ;  /* 0x000000040600728c */ /* 0x000fe6000bf06270 */
[----:B------:R-:W-:Y:S01]  /*54f0*/  UMOV UR4, UR11 ;  /* 0x0000000b00047c82 */ /* 0x000fe20008000000 */
[----:B------:R-:W-:Y:S02]  /*5500*/  UISETP.GE.OR UP0, UPT, UR5, UR8, UP0 ;  /* 0x000000080500728c */ /* 0x000fe40008706670 */
[----:B------:R-:W-:Y:S02]  /*5510*/  USHF.R.U32.HI UR4, URZ, UR23, UR4 ;  /* 0x00000017ff047299 */ /* 0x000fe40008011604 */
[----:B------:R-:W-:Y:S02]  /*5520*/  UIMAD.WIDE.U32 UR8, UR5, UR22, URZ ;  /* 0x00000016050872a5 */ /* 0x000fe4000f8e00ff */
[----:B------:R-:W-:Y:S04]  /*5530*/  USEL UR10, UR6, UR4, !UP1 ;  /* 0x00000004060a7287 */ /* 0x000fe8000c800000 */
[----:B------:R-:W-:Y:S01]  /*5540*/  UIADD3 UR11, UPT, UPT, -UR10, URZ, URZ ;  /* 0x000000ff0a0b7290 */ /* 0x000fe2000fffe1ff */
[----:B------:R-:W-:Y:S02]  /*5550*/  @!UP0 UMOV UR4, UR9 ;  /* 0x0000000900048c82 */ /* 0x000fe40008000000 */
[----:B------:R-:W-:Y:S02]  /*5560*/  @!UP0 USHF.R.U32.HI UR4, URZ, UR23, UR4 ;  /* 0x00000017ff048299 */ /* 0x000fe40008011604 */
[----:B------:R-:W-:Y:S02]  /*5570*/  UIMAD UR8, UR45, UR11, UR6 ;  /* 0x0000000b2d0872a4 */ /* 0x000fe4000f8e0206 */
[----:B------:R-:W-:Y:S02]  /*5580*/  @!UP0 USEL UR4, UR5, UR4, !UP1 ;  /* 0x0000000405048287 */ /* 0x000fe4000c800000 */
[----:B------:R-:W-:Y:S02]  /*5590*/  UISETP.NE.AND UP1, UPT, UR24, URZ, UPT ;  /* 0x000000ff1800728c */ /* 0x000fe4000bf25270 */
[----:B------:R-:W-:Y:S02]  /*55a0*/  @!UP0 UIMAD UR8, UR7, UR8, UR4 ;  /* 0x00000008070882a4 */ /* 0x000fe4000f8e0204 */
[----:B------:R-:W-:Y:S02]  /*55b0*/  @!UP0 UIADD3 UR9, UPT, UPT, UR10, -UR4, URZ ;  /* 0x800000040a098290 */ /* 0x000fe4000fffe0ff */
[----:B------:R-:W-:Y:S02]  /*55c0*/  UIADD3 UR4, UPT, UPT, -UR5, URZ, URZ ;  /* 0x000000ff05047290 */ /* 0x000fe4000fffe1ff */
[----:B------:R-:W-:Y:S02]  /*55d0*/  UIADD3 UR7, UPT, UPT, -UR6, URZ, URZ ;  /* 0x000000ff06077290 */ /* 0x000fe4000fffe1ff */
[----:B------:R-:W-:Y:S02]  /*55e0*/  @!UP0 UIMAD UR6, UR9, UR45, UR5 ;  /* 0x0000002d090682a4 */ /* 0x000fe4000f8e0205 */
[----:B------:R-:W-:Y:S02]  /*55f0*/  UIMAD UR14, UR15, UR4, UR14 ;  /* 0x000000040f0e72a4 */ /* 0x000fe4000f8e020e */
[----:B------:R-:W-:Y:S01]  /*5600*/  UIMAD UR13, UR42, UR7, UR13 ;  /* 0x000000072a0d72a4 */ /* 0x000fe2000f8e020d */
[----:B------:R-:W-:Y:S02]  /*5610*/  @!UP0 UMOV UR5, UR8 ;  /* 0x0000000800058c82 */ /* 0x000fe40008000000 */
[----:B------:R-:W-:Y:S02]  /*5620*/  UIMAD UR14, UR5, UR15, UR14 ;  /* 0x0000000f050e72a4 */ /* 0x000fe4000f8e020e */
[----:B------:R-:W-:Y:S11]  /*5630*/  UIMAD UR13, UR6, UR42, UR13 ;  /* 0x0000002a060d72a4 */ /* 0x000ff6000f8e020d */
[----:B------:R-:W-:Y:S01]  /*5640*/  @!UPT UIADD3 URZ, UPT, UPT, URZ, URZ, URZ ;  /* 0x000000fffffff290 */ /* 0x000fe2000fffe0ff */
.L_x_101:
[----:B------:R-:W3:Y:S01]  /*5650*/  @!UP3 LDCU.128 UR8, c[0x0][0xf10] ;  /* 0x0001e200ff08b7ac */ /* 0x000ee20008000c00 */
[----:B------:R-:W-:Y:S02]  /*5660*/  ISETP.NE.U32.AND P0, PT, RZ, UR38, PT ;  /* 0x00000026ff007c0c */ /* 0x000fe4000bf05070 */
[----:B------:R-:W-:Y:S02]  /*5670*/  SHF.L.U32 R4, R11, 0x1f, RZ ;  /* 0x0000001f0b047819 */ /* 0x000fe400000006ff */
[----:B------:R-:W-:Y:S01]  /*5680*/  ISETP.NE.AND.EX P0, PT, RZ, UR39, PT, P0 ;  /* 0x00000027ff007c0c */ /* 0x000fe2000bf05300 */
[----:B------:R-:W4:Y:S01]  /*5690*/  @!UP3 LDCU UR5, c[0x0][0xf0c] ;  /* 0x0001e180ff05b7ac */ /* 0x000f220008000800 */
[----:B------:R-:W-:Y:S02]  /*56a0*/  USHF.L.U32 UR35, UR28, 0x7, URZ ;  /* 0x000000071c237899 */ /* 0x000fe400080006ff */
[----:B---3--:R-:W-:Y:S07]  /*56b0*/  UIMAD.WIDE.U32 UR6, UR14, UR8, URZ ;  /* 0x000000080e0672a5 */ /* 0x008fee000f8e00ff */
[----:B------:R-:W-:Y:S01]  /*56c0*/  @!UP3 UMOV UR4, UR7 ;  /* 0x000000070004bc82 */ /* 0x000fe20008000000 */
[----:B----4-:R-:W-:Y:S02]  /*56d0*/  @!UP3 UISETP.NE.AND UP0, UPT, UR5, 0x1, UPT ;  /* 0x000000010500b88c */ /* 0x010fe4000bf05270 */
[----:B------:R-:W-:Y:S02]  /*56e0*/  @!UP3 USHF.R.U32.HI UR4, URZ, UR9, UR4 ;  /* 0x00000009ff04b299 */ /* 0x000fe40008011604 */
[----:B------:R-:W-:Y:S02]  /*56f0*/  UIMAD.WIDE.U32 UR6, UR13, UR11, URZ ;  /* 0x0000000b0d0672a5 */ /* 0x000fe4000f8e00ff */
[----:B------:R-:W-:Y:S02]  /*5700*/  @!UP3 USEL UR8, UR14, UR4, !UP0 ;  /* 0x000000040e08b287 */ /* 0x000fe4000c000000 */
[----:B------:R-:W-:Y:S03]  /*5710*/  @!UP3 UISETP.NE.AND UP0, UPT, UR10, 0x1, UPT ;  /* 0x000000010a00b88c */ /* 0x000fe6000bf05270 */
[----:B------:R-:W-:Y:S01]  /*5720*/  @!UP3 UMOV UR6, UR7 ;  /* 0x000000070006bc82 */ /* 0x000fe20008000000 */
[----:B------:R-:W-:Y:S01]  /*5730*/  USHF.L.U32 UR7, UR20, 0x8, URZ ;  /* 0x0000000814077899 */ /* 0x000fe200080006ff */
[----:B------:R-:W3:Y:S02]  /*5740*/  @!UP3 LDCU UR4, c[0x0][0xf20] ;  /* 0x0001e400ff04b7ac */ /* 0x000ee40008000800 */
[----:B---3--:R-:W-:Y:S04]  /*5750*/  @!UP3 USHF.R.U32.HI UR6, URZ, UR4, UR6 ;  /* 0x00000004ff06b299 */ /* 0x008fe80008011606 */
[----:B------:R-:W-:Y:S04]  /*5760*/  @!UP3 USEL UR6, UR13, UR6, !UP0 ;  /* 0x000000060d06b287 */ /* 0x000fe8000c000000 */
[----:B------:R-:W-:Y:S02]  /*5770*/  @!UP3 UIADD3 UR4, UPT, UPT, -UR8, UR6, URZ ;  /* 0x000000060804b290 */ /* 0x000fe4000fffe1ff */
[----:B------:R-:W-:Y:S02]  /*5780*/  @!UP3 UIADD3 UR6, UPT, UPT, UR8, -UR6, URZ ;  /* 0x800000060806b290 */ /* 0x000fe4000fffe0ff */
[----:B------:R-:W-:Y:S02]  /*5790*/  @!UP3 UIMAD UR14, UR4, UR5, UR14 ;  /* 0x00000005040eb2a4 */ /* 0x000fe4000f8e020e */
[----:B------:R-:W-:Y:S01]  /*57a0*/  @!UP3 UIMAD UR13, UR6, UR10, UR13 ;  /* 0x0000000a060db2a4 */ /* 0x000fe2000f8e020d */
[----:B------:R-:W-:Y:S11]  /*57b0*/  BRA.U UP4, `(.L_x_102) ;  /* 0x0000000104107547 */ /* 0x000ff6000b800000 */
[----:B-1----:R-:W-:Y:S04]  /*57c0*/  MOV R0, UR52 ;  /* 0x0000003400007c02 */ /* 0x002fe80008000f00 */
[----:B------:R-:W-:Y:S04]  /*57d0*/  SHF.L.U32 R5, R0, 0x1f, RZ ;  /* 0x0000001f00057819 */ /* 0x000fe800000006ff */
[----:B------:R-:W1:Y:S02]  /*57e0*/  SYNCS.PHASECHK.TRANS64.TRYWAIT P1, [UR21+0x148], R5 ;  /* 0x00014805ff0075a7 */ /* 0x000e640008021115 */
[----:B-1----:R-:W-:Y:S05]  /*57f0*/  @!P1 BRA `(.L_x_103) ;  /* 0x0000007c00289947 */ /* 0x002fea0003800000 */
.L_x_102:
[----:B------:R-:W-:Y:S05]  /*5800*/  BRA.U !UP6, `(.L_x_104) ;  /* 0x000000010e387547 */ /* 0x000fea000b800000 */
[----:B------:R-:W-:Y:S01]  /*5810*/  UPLOP3.LUT UP1, UPT, UPT, UPT, UP5, 0x80, 0x8 ;  /* 0x000000000008789c */ /* 0x000fe20003f2f050 */
[----:B-1----:R-:W-:Y:S01]  /*5820*/  HFMA2 R0, -RZ, RZ, 0, 5.9604644775390625e-08 ;  /* 0x00000001ff007431 */ /* 0x002fe200000001ff */
[----:B------:R-:W1:Y:S01]  /*5830*/  LDCU.64 UR8, c[0x0][0x358] ;  /* 0x00006b00ff0877ac */ /* 0x000e620008000a00 */
[----:B------:R-:W-:Y:S03]  /*5840*/  IMAD.MOV.U32 R139, RZ, RZ, 0x1 ;  /* 0x00000001ff8b7424 */ /* 0x000fe600078e00ff */
[----:B------:R-:W-:Y:S05]  /*5850*/  PLOP3.LUT P1, PT, PT, PT, UP1, 0x80, 0x8 ;  /* 0x000000000008781c */ /* 0x000fea0003f2f018 */
[----:B------:R-:W3:Y:S01]  /*5860*/  @UP1 LDCU.64 UR4, c[0x0][0xc88] ;  /* 0x00019100ff0417ac */ /* 0x000ee20008000a00 */
[----:B------:R-:W-:Y:S07]  /*5870*/  @UP1 UIMAD UR6, UR44, UR38, URZ ;  /* 0x000000262c0612a4 */ /* 0x000fee000f8e02ff */
[----:B------:R-:W-:Y:S01]  /*5880*/  @!P1 PRMT R139, R0, 0x7610, R139 ;  /* 0x00007610008b9816 */ /* 0x000fe2000000008b */
[----:B---3--:R-:W-:Y:S06]  /*5890*/  @UP1 UIMAD.WIDE UR4, UR6, 0x4, UR4 ;  /* 0x00000004060418a5 */ /* 0x008fec000f8e0204 */
[----:B------:R-:W-:Y:S01]  /*58a0*/  IMAD.U32 R6, RZ, RZ, UR4 ;  /* 0x00000004ff067e24 */ /* 0x000fe2000f8e00ff */
[----:B------:R-:W-:Y:S04]  /*58b0*/  MOV R7, UR5 ;  /* 0x0000000500077c02 */ /* 0x000fe80008000f00 */
[----:B------:R-:W3:Y:S01]  /*58c0*/  @!UP1 LDCU UR4, c[0x0][0xc80] ;  /* 0x00019000ff0497ac */ /* 0x000ee20008000800 */
[----:B-1---5:R4:W5:Y:S02]  /*58d0*/  @P1 LDG.E R71, desc[UR8][R6.64] ;  /* 0x0000000806471981 */ /* 0x022964000c1e1900 */
[----:B---34-:R-:W-:Y:S07]  /*58e0*/  @!P1 IMAD.U32 R71, RZ, RZ, UR4 ;  /* 0x00000004ff479e24 */ /* 0x018fee000f8e00ff */
.L_x_104:
[----:B-----5:R-:W-:Y:S01]  /*58f0*/  @!P0 FSETP.EQ.AND P2, PT, R71, RZ, PT ;  /* 0x000000ff4700820b */ /* 0x020fe20003f42000 */
[----:B------:R-:W-:Y:S01]  /*5900*/  @!UPT UIADD3 URZ, UPT, UPT, URZ, URZ, URZ ;  /* 0x000000fffffff290 */ /* 0x000fe2000fffe0ff */
[----:B------:R-:W-:Y:S11]  /*5910*/  @!P0 BRA `(.L_x_105) ;  /* 0x0000000000148947 */ /* 0x000ff60003800000 */
[----:B------:R-:W-:Y:S02]  /*5920*/  LOP3.LUT P0, RZ, R139, 0xff, RZ, 0xc0, !PT ;  /* 0x000000ff8bff7812 */ /* 0x000fe4000780c0ff */
[----:B------:R-:W-:Y:S04]  /*5930*/  PLOP3.LUT P2, PT, PT, PT, UP1, 0x80, 0x8 ;  /* 0x000000000008781c */ /* 0x000fe80003f4f018 */
[----:B------:R-:W-:Y:S07]  /*5940*/  PLOP3.LUT P2, PT, P2, PT, PT, 0x8, 0x80 ;  /* 0x000000000080781c */ /* 0x000fee000174e170 */
[----:B------:R-:W-:Y:S11]  /*5950*/  @P0 FSETP.EQ.AND P2, PT, R71, RZ, PT ;  /* 0x000000ff4700020b */ /* 0x000ff60003f42000 */
[----:B------:R-:W-:Y:S02]  /*5960*/  @!UPT UIADD3 URZ, UPT, UPT, URZ, URZ, URZ ;  /* 0x000000fffffff290 */ /* 0x000fe4000fffe0ff */
.L_x_105:
[----:B------:R-:W3:Y:S01]  /*5970*/  SYNCS.PHASECHK.TRANS64.TRYWAIT P0, [UR21+0x120], R4 ;  /* 0x00012004ff0075a7 */ /* 0x000ee20008001115 */
[----:B------:R-:W-:Y:S04]  /*5980*/  ELECT P1, URZ, PT ;  /* 0x0000000000ff782f */ /* 0x000fe80003820000 */
[----:B------:R-:W-:Y:S01]  /*5990*/  PLOP3.LUT P1, PT, P2, P1, PT, 0xf2, 0x2f ;  /* 0x00000000002f781c */ /* 0x000fe20001723e72 */
[----:B------:R-:W-:Y:S01]  /*59a0*/  @!UPT UIADD3 URZ, UPT, UPT, URZ, URZ, URZ ;  /* 0x000000fffffff290 */ /* 0x000fe2000fffe0ff */
[----:B---3--:R-:W-:Y:S11]  /*59b0*/  @!P0 BRA `(.L_x_106) ;  /* 0x0000007800d08947 */ /* 0x008ff60003800000 */
.L_x_216:
[----:B------:R-:W-:Y:S01]  /*59c0*/  @!P1 IADD3 R2, P0, PT, R12, 0x980, RZ ;  /* 0x000009800c029810 */ /* 0x000fe20007f1e0ff */
[----:B------:R-:W-:Y:S01]  /*59d0*/  ULOP3.LUT UR4, UR29, 0x1, URZ, 0xc0, !UPT ;  /* 0x000000011d047892 */ /* 0x000fe2000f8ec0ff */
[----:B------:R-:W-:Y:S02]  /*59e0*/  VOTEU.ALL UP0, P1 ;  /* 0x0000000000ff7886 */ /* 0x000fe40000800000 */
[----:B------:R-:W-:Y:S01]  /*59f0*/  @!P1 R2UR UR6, R2 ;  /* 0x00000000020692ca */ /* 0x000fe200000e0000 */
[----:B-1----:R-:W-:Y:S01]  /*5a00*/  @!P1 IMAD.X R0, RZ, RZ, R13, P0 ;  /* 0x000000ffff009224 */ /* 0x002fe200000e060d */
[----:B------:R-:W-:Y:S01]  /*5a10*/  UMOV UR10, 0x0 ;  /* 0x00000000000a7882 */ /* 0x000fe20000000000 */
[----:B------:R-:W-:Y:S01]  /*5a20*/  ISETP.NE.AND P0, PT, RZ, UR4, !P1 ;  /* 0x00000004ff007c0c */ /* 0x000fe2000cf05270 */
[----:B------:R-:W-:Y:S02]  /*5a30*/  @!UP0 UIADD3 UR8, UPT, UPT, UR7, 0xc0, URZ ;  /* 0x000000c007088890 */ /* 0x000fe4000fffe0ff */
[----:B------:R-:W-:Y:S01]  /*5a40*/  @!P1 R2UR UR5, R0 ;  /* 0x00000000000592ca */ /* 0x000fe200000e0000 */
[----:B------:R-:W-:Y:S01]  /*5a50*/  @!UP0 UIADD3 UR32, UPT, UPT, UR21, 0x400, URZ ;  /* 0x0000040015208890 */ /* 0x000fe2000fffe0ff */
[----:B------:R-:W-:Y:S02]  /*5a60*/  VOTEU.ALL UP0, P1 ;  /* 0x0000000000ff7886 */ /* 0x000fe40000800000 */
[----:B------:R-:W-:Y:S01]  /*5a70*/  @!P1 IMAD.U32 R0, RZ, RZ, UR8 ;  /* 0x00000008ff009e24 */ /* 0x000fe2000f8e00ff */
[----:B------:R-:W-:Y:S01]  /*5a80*/  UMOV UR11, 0x10000000 ;  /* 0x10000000000b7882 */ /* 0x000fe20000000000 */
[----:B------:R-:W-:Y:S01]  /*5a90*/  UMOV UR36, UR44 ;  /* 0x0000002c00247c82 */ /* 0x000fe20008000000 */
[----:B------:R-:W-:Y:S03]  /*5aa0*/  IMAD.U32 R6, RZ, RZ, UR6 ;  /* 0x00000006ff067e24 */ /* 0x000fe6000f8e00ff */
[----:B------:R-:W-:Y:S01]  /*5ab0*/  @P0 IMAD R0, RZ, RZ, UR7 ;  /* 0x00000007ff000e24 */ /* 0x000fe2000f8e02ff */
[----:B------:R-:W-:Y:S02]  /*5ac0*/  PLOP3.LUT P0, PT, P1, PT, PT, 0x8, 0x80 ;  /* 0x000000000080781c */ /* 0x000fe40000f0e170 */
[----:B------:R-:W-:Y:S01]  /*5ad0*/  IMAD.U32 R7, RZ, RZ, UR5 ;  /* 0x00000005ff077e24 */ /* 0x000fe2000f8e00ff */
[----:B------:R-:W-:Y:S10]  /*5ae0*/  @!P1 R2UR UR8, R6 ;  /* 0x00000000060892ca */ /* 0x000ff400000e0000 */
[----:B------:R-:W-:Y:S01]  /*5af0*/  @P0 R2UR.BROADCAST UR34, R0 ;  /* 0x00000000002202ca */ /* 0x000fe200008e0000 */
[----:B------:R-:W-:Y:S01]  /*5b00*/  @!P1 IMAD.MOV.U32 R0, RZ, RZ, 0x4000 ;  /* 0x00004000ff009424 */ /* 0x000fe200078e00ff */
[----:B------:R-:W-:Y:S11]  /*5b10*/  @!P1 R2UR UR9, R7 ;  /* 0x00000000070992ca */ /* 0x000ff600000e0000 */
[----:B------:R-:W-:Y:S02]  /*5b20*/  @!UPT UIADD3 URZ, UPT, UPT, URZ, URZ, URZ ;  /* 0x000000fffffff290 */ /* 0x000fe4000fffe0ff */
[----:B------:R1:W-:Y:S01]  /*5b30*/  @!UP0 UTMALDG.3D [UR32], [UR8], desc[UR10] ;  /* 0x00000a20080085b4 */ /* 0x0003e20008011000 */
[----:B------:R1:W-:Y:S01]  /*5b40*/  @!P1 SYNCS.ARRIVE.TRANS64.RED.A0TR RZ, [UR21+0x100], R0 ;  /* 0x00010000ffff99a7 */ /* 0x0003e20008300415 */
[----:B------:R-:W-:Y:S01]  /*5b50*/  SYNCS.ARRIVE.TRANS64.RED.A1T0 RZ, [UR49], RZ ;  /* 0x000000ffffff79a7 */ /* 0x000fe20008100431 */
[----:B------:R-:W3:Y:S02]  /*5b60*/  SYNCS.PHASECHK.TRANS64.TRYWAIT P0, [UR21+0x128], R4 ;  /* 0x00012804ff0075a7 */ /* 0x000ee40008001115 */
[----:B-1-3--:R-:W-:Y:S05]  /*5b70*/  @!P0 BRA `(.L_x_107) ;  /* 0x0000007800788947 */ /* 0x00afea0003800000 */
.L_x_218:
[----:B------:R-:W-:Y:S01]  /*5b80*/  VOTEU.ALL UP0, P1 ;  /* 0x0000000000ff7886 */ /* 0x000fe20000800000 */
[----:B------:R-:W-:Y:S01]  /*5b90*/  @!P1 IADD3 R2, P0, PT, R12, 0x980, RZ ;  /* 0x000009800c029810 */ /* 0x000fe20007f1e0ff */
[----:B------:R-:W-:Y:S01]  /*5ba0*/  UMOV UR10, 0x0 ;  /* 0x00000000000a7882 */ /* 0x000fe20000000000 */
[----:B------:R-:W-:Y:S01]  /*5bb0*/  UMOV UR11, 0x10000000 ;  /* 0x10000000000b7882 */ /* 0x000fe20000000000 */
[----:B------:R-:W-:Y:S01]  /*5bc0*/  UMOV UR27, UR35 ;  /* 0x00000023001b7c82 */ /* 0x000fe20008000000 */
[----:B------:R-:W-:Y:S01]  /*5bd0*/  @!UP0 UIMAD UR5, UR4, -0x40, UR7 ;  /* 0xffffffc0040588a4 */ /* 0x000fe2000f8e0207 */
[----:B------:R-:W-:Y:S01]  /*5be0*/  @!P1 IMAD.X R0, RZ, RZ, R13, P0 ;  /* 0x000000ffff009224 */ /* 0x000fe200000e060d */
[----:B------:R-:W-:Y:S01]  /*5bf0*/  @!P1 R2UR UR6, R2 ;  /* 0x00000000020692ca */ /* 0x000fe200000e0000 */
[----:B------:R-:W-:Y:S02]  /*5c00*/  @!UP0 UIADD3 UR24, UPT, UPT, UR21, 0x4400, URZ ;  /* 0x0000440015188890 */ /* 0x000fe4000fffe0ff */
[----:B------:R-:W-:Y:S02]  /*5c10*/  @!UP0 UIADD3 UR26, UPT, UPT, UR5, 0x80, URZ ;  /* 0x00000080051a8890 */ /* 0x000fe4000fffe0ff */
[----:B------:R-:W-:Y:S01]  /*5c20*/  @!P1 R2UR UR5, R0 ;  /* 0x00000000000592ca */ /* 0x000fe200000e0000 */
[----:B------:R-:W-:Y:S01]  /*5c30*/  VOTEU.ALL UP0, P1 ;  /* 0x0000000000ff7886 */ /* 0x000fe20000800000 */
[----:B------:R-:W-:Y:S01]  /*5c40*/  @!P1 IMAD.MOV.U32 R0, RZ, RZ, 0x4000 ;  /* 0x00004000ff009424 */ /* 0x000fe200078e00ff */
[----:B------:R-:W-:Y:S05]  /*5c50*/  UMOV UR28, UR44 ;  /* 0x0000002c001c7c82 */ /* 0x000fea0008000000 */
[----:B------:R-:W-:Y:S05]  /*5c60*/  IMAD.U32 R6, RZ, RZ, UR6 ;  /* 0x00000006ff067e24 */ /* 0x000fea000f8e00ff */
[----:B------:R-:W-:Y:S01]  /*5c70*/  IMAD.U32 R7, RZ, RZ, UR5 ;  /* 0x00000005ff077e24 */ /* 0x000fe2000f8e00ff */
[----:B------:R-:W-:Y:S04]  /*5c80*/  @!P1 R2UR UR8, R6 ;  /* 0x00000000060892ca */ /* 0x000fe800000e0000 */
[----:B------:R-:W-:Y:S11]  /*5c90*/  @!P1 R2UR UR9, R7 ;  /* 0x00000000070992ca */ /* 0x000ff600000e0000 */
[----:B------:R-:W-:Y:S02]  /*5ca0*/  @!UPT UIADD3 URZ, UPT, UPT, URZ, URZ, URZ ;  /* 0x000000fffffff290 */ /* 0x000fe4000fffe0ff */
[----:B------:R3:W-:Y:S01]  /*5cb0*/  @!UP0 UTMALDG.3D [UR24], [UR8], desc[UR10] ;  /* 0x00000a18080085b4 */ /* 0x0007e20008011000 */
[----:B------:R3:W-:Y:S01]  /*5cc0*/  @!P1 SYNCS.ARRIVE.TRANS64.RED.A0TR RZ, [UR21+0x108], R0 ;  /* 0x00010800ffff99a7 */ /* 0x0007e20008300415 */
[----:B------:R-:W-:Y:S01]  /*5cd0*/  SYNCS.ARRIVE.TRANS64.RED.A1T0 RZ, [UR48], RZ ;  /* 0x000000ffffff79a7 */ /* 0x000fe20008100430 */
[----:B------:R-:W4:Y:S02]  /*5ce0*/  SYNCS.PHASECHK.TRANS64.TRYWAIT P0, [UR21+0x130], R4 ;  /* 0x00013004ff0075a7 */ /* 0x000f240008001115 */
[----:B---34-:R-:W-:Y:S05]  /*5cf0*/  @!P0 BRA `(.L_x_108) ;  /* 0x0000007800308947 */ /* 0x018fea0003800000 */
.L_x_220:
[----:B------:R-:W-:Y:S01]  /*5d00*/  VOTEU.ALL UP0, P1 ;  /* 0x0000000000ff7886 */ /* 0x000fe20000800000 */
[----:B------:R-:W-:Y:S01]  /*5d10*/  @!P1 IADD3 R2, P0, PT, R12, 0x980, RZ ;  /* 0x000009800c029810 */ /* 0x000fe20007f1e0ff */
[----:B------:R-:W-:Y:S01]  /*5d20*/  UMOV UR10, 0x0 ;  /* 0x00000000000a7882 */ /* 0x000fe20000000000 */
[----:B------:R-:W-:Y:S01]  /*5d30*/  UMOV UR11, 0x10000000 ;  /* 0x10000000000b7882 */ /* 0x000fe20000000000 */
[----:B------:R-:W-:Y:S01]  /*5d40*/  UMOV UR19, UR35 ;  /* 0x0000002300137c82 */ /* 0x000fe20008000000 */
[----:B------:R-:W-:Y:S01]  /*5d50*/  @!UP0 ULEA UR5, UR4, UR7, 0x6 ;  /* 0x0000000704058291 */ /* 0x000fe2000f8e30ff */
        /* <DEDUP_REMOVED lines=18> */
.L_x_222:
[----:B------:R-:W-:Y:S01]  /*5e80*/  @!P1 IADD3 R2, P0, PT, R12, 0x980, RZ ;  /* 0x000009800c029810 */ /* 0x000fe20007f1e0ff */
[----:B------:R-:W-:Y:S01]  /*5e90*/  UMOV UR11, UR35 ;  /* 0x00000023000b7c82 */ /* 0x000fe20008000000 */
[----:B------:R-:W-:Y:S01]  /*5ea0*/  R2UR UR18, R141 ;  /* 0x000000008d1272ca */ /* 0x000fe200000e0000 */
[----:B------:R-:W-:Y:S01]  /*5eb0*/  UMOV UR12, UR44 ;  /* 0x0000002c000c7c82 */ /* 0x000fe20008000000 */
[----:B------:R-:W-:Y:S01]  /*5ec0*/  @!P1 R2UR UR6, R2 ;  /* 0x00000000020692ca */ /* 0x000fe200000e0000 */
[----:B------:R-:W-:Y:S01]  /*5ed0*/  @!P1 IMAD.X R0, RZ, RZ, R13, P0 ;  /* 0x000000ffff009224 */ /* 0x000fe200000e060d */
[----:B------:R-:W-:Y:S01]  /*5ee0*/  ISETP.NE.OR P0, PT, RZ, UR4, P1 ;  /* 0x00000004ff007c0c */ /* 0x000fe20008f05670 */
[----:B------:R-:W-:Y:S01]  /*5ef0*/  VOTEU.ALL UP0, P1 ;  /* 0x0000000000ff7886 */ /* 0x000fe20000800000 */
[----:B------:R-:W-:Y:S01]  /*5f00*/  VIADD R10, R10, 0x1 ;  /* 0x000000010a0a7836 */ /* 0x000fe20000000000 */
[----:B------:R-:W-:Y:S01]  /*5f10*/  R2UR UR16, R142 ;  /* 0x000000008e1072ca */ /* 0x000fe200000e0000 */
[----:B------:R-:W-:Y:S01]  /*5f20*/  UIADD3 UR29, UPT, UPT, UR29, 0x1, URZ ;  /* 0x000000011d1d7890 */ /* 0x000fe2000fffe0ff */
[----:B------:R-:W-:Y:S01]  /*5f30*/  @!P1 R2UR UR5, R0 ;  /* 0x00000000000592ca */ /* 0x000fe200000e0000 */
[----:B------:R-:W-:Y:S01]  /*5f40*/  @!UP0 UIADD3 UR10, UPT, UPT, UR7, 0xc0, URZ ;  /* 0x000000c0070a8890 */ /* 0x000fe2000fffe0ff */
[----:B------:R-:W-:Y:S01]  /*5f50*/  LOP3.LUT R11, R11, 0x1, RZ, 0x3c, !PT ;  /* 0x000000010b0b7812 */ /* 0x000fe200078e3cff */
[----:B------:R-:W-:Y:S02]  /*5f60*/  @!UP0 UIADD3 UR8, UPT, UPT, UR21, 0xc400, URZ ;  /* 0x0000c40015088890 */ /* 0x000fe4000fffe0ff */
[----:B------:R-:W-:Y:S01]  /*5f70*/  @!UP0 UIADD3 UR9, UPT, UPT, UR21, 0x118, URZ ;  /* 0x0000011815098890 */ /* 0x000fe2000fffe0ff */
[----:B-1----:R-:W-:Y:S01]  /*5f80*/  IMAD.U32 R4, RZ, RZ, UR6 ;  /* 0x00000006ff047e24 */ /* 0x002fe2000f8e00ff */
[----:B------:R-:W-:Y:S01]  /*5f90*/  VOTEU.ALL UP0, P1 ;  /* 0x0000000000ff7886 */ /* 0x000fe20000800000 */
[----:B------:R-:W-:Y:S01]  /*5fa0*/  @!P1 IMAD.U32 R0, RZ, RZ, UR10 ;  /* 0x0000000aff009e24 */ /* 0x000fe2000f8e00ff */
[----:B------:R-:W-:Y:S01]  /*5fb0*/  UMOV UR6, 0x0 ;  /* 0x0000000000067882 */ /* 0x000fe20000000000 */
[----:B------:R-:W-:Y:S01]  /*5fc0*/  @!P0 IMAD R0, RZ, RZ, UR7 ;  /* 0x00000007ff008e24 */ /* 0x000fe2000f8e02ff */
[----:B------:R-:W-:Y:S01]  /*5fd0*/  @!P1 R2UR UR4, R4 ;  /* 0x00000000040492ca */ /* 0x000fe200000e0000 */
[----:B------:R-:W-:Y:S01]  /*5fe0*/  UMOV UR7, 0x10000000 ;  /* 0x1000000000077882 */ /* 0x000fe20000000000 */
[----:B------:R-:W-:Y:S01]  /*5ff0*/  IMAD.U32 R5, RZ, RZ, UR5 ;  /* 0x00000005ff057e24 */ /* 0x000fe2000f8e00ff */
[----:B------:R-:W-:Y:S01]  /*6000*/  PLOP3.LUT P0, PT, P1, PT, PT, 0x8, 0x80 ;  /* 0x000000000080781c */ /* 0x000fe20000f0e170 */
[----:B------:R-:W-:Y:S11]  /*6010*/  UIADD3 UR20, UPT, UPT, UR13, UR18, URZ ;  /* 0x000000120d147290 */ /* 0x000ff6000fffe0ff */
[----:B------:R-:W-:Y:S01]  /*6020*/  @!UPT UIADD3 URZ, UPT, UPT, URZ, URZ, URZ ;  /* 0x000000fffffff290 */ /* 0x000fe2000fffe0ff */
[----:B------:R-:W-:Y:S01]  /*6030*/  @P0 R2UR.BROADCAST UR10, R0 ;  /* 0x00000000000a02ca */ /* 0x000fe200008e0000 */
[----:B------:R-:W-:Y:S01]  /*6040*/  UIADD3 UR28, UPT, UPT, UR14, UR16, URZ ;  /* 0x000000100e1c7290 */ /* 0x000fe2000fffe0ff */
[----:B------:R-:W-:Y:S01]  /*6050*/  @!P1 R2UR UR5, R5 ;  /* 0x00000000050592ca */ /* 0x000fe200000e0000 */
[----:B------:R-:W-:Y:S01]  /*6060*/  UMOV UR44, UR30 ;  /* 0x0000001e002c7c82 */ /* 0x000fe20008000000 */
[C---:B------:R-:W-:Y:S01]  /*6070*/  ISETP.NE.AND P0, PT, R10.reuse, 0x2, PT ;  /* 0x000000020a00780c */ /* 0x040fe20003f05270 */
[----:B------:R-:W-:Y:S03]  /*6080*/  UPLOP3.LUT UP4, UPT, UPT, UPT, UPT, 0x80, 0x8 ;  /* 0x000000000008789c */ /* 0x000fe60003f8f070 */
[----:B------:R-:W-:Y:S02]  /*6090*/  SEL R0, RZ, 0x1, P0 ;  /* 0x00000001ff007807 */ /* 0x000fe40000000000 */
[----:B------:R-:W-:Y:S02]  /*60a0*/  SEL R10, R10, RZ, P0 ;  /* 0x000000ff0a0a7207 */ /* 0x000fe40000000000 */
[----:B------:R-:W-:Y:S03]  /*60b0*/  LOP3.LUT R9, R9, R0, RZ, 0x3c, !PT ;  /* 0x0000000009097212 */ /* 0x000fe600078e3cff */
[----:B------:R1:W-:Y:S01]  /*60c0*/  @!UP0 UTMALDG.3D [UR8], [UR4], desc[UR6] ;  /* 0x00000608040085b4 */ /* 0x0003e20008011000 */
[----:B------:R1:W-:Y:S01]  /*60d0*/  @!P1 SYNCS.ARRIVE.TRANS64.RED.A0TR RZ, [UR21+0x118], R3 ;  /* 0x00011803ffff99a7 */ /* 0x0003e20008300415 */
[----:B------:R-:W-:Y:S01]  /*60e0*/  SYNCS.ARRIVE.TRANS64.RED.A1T0 RZ, [UR46], RZ ;  /* 0x000000ffffff79a7 */ /* 0x000fe2000810042e */
[----:B------:R-:W-:Y:S05]  /*60f0*/  BRA.U UP2, `(.L_x_110) ;  /* 0xfffffff102187547 */ /* 0x000fea000b83ffff */
[----:B-1----:R-:W-:-:S04]  /*6100*/  SHF.L.U32 R3, R11, 0x1f, RZ ;  /* 0x0000001f0b037819 */ /* 0x002fc800000006ff */
[----:B------:R-:W1:Y:S02]  /*6110*/  SYNCS.PHASECHK.TRANS64.TRYWAIT P0, [UR21+0x120], R3 ;  /* 0x00012003ff0075a7 */ /* 0x000e640008001115 */
[----:B-1----:R-:W-:Y:S05]  /*6120*/  @!P0 BRA `(.L_x_111) ;  /* 0x0000007400548947 */ /* 0x002fea0003800000 */
.L_x_224:
[----:B------:R-:W3:Y:S02]  /*6130*/  SYNCS.PHASECHK.TRANS64.TRYWAIT P0, [UR21+0x128], R3 ;  /* 0x00012803ff0075a7 */ /* 0x000ee40008001115 */
[----:B---3--:R-:W-:Y:S05]  /*6140*/  @!P0 BRA `(.L_x_112) ;  /* 0x0000007400648947 */ /* 0x008fea0003800000 */
.L_x_226:
[----:B------:R-:W3:Y:S02]  /*6150*/  SYNCS.PHASECHK.TRANS64.TRYWAIT P0, [UR21+0x130], R3 ;  /* 0x00013003ff0075a7 */ /* 0x000ee40008001115 */
[----:B---3--:R-:W-:Y:S05]  /*6160*/  @!P0 BRA `(.L_x_113) ;  /* 0x0000007400748947 */ /* 0x008fea0003800000 */
.L_x_228:
[----:B-1----:R-:W-:-:S07]  /*6170*/  MOV R0, UR21 ;  /* 0x0000001500007c02 */ /* 0x002fce0008000f00 */
.L_x_114:
[----:B-1----:R-:W-:-:S04]  /*6180*/  SHF.L.U32 R3, R11, 0x1f, RZ ;  /* 0x0000001f0b037819 */ /* 0x002fc800000006ff */
[----:B------:R1:W3:Y:S03]  /*6190*/  SYNCS.PHASECHK.TRANS64.TRYWAIT P0, [R0+URZ+0x138], R3 ;  /* 0x00013803000075a7 */ /* 0x0002e600080011ff */
[----:B---3--:R-:W-:Y:S05]  /*61a0*/  @!P0 NANOSLEEP.SYNCS 0x989680 ;  /* 0x009896800000895d */ /* 0x008fea0003900000 */
[----:B------:R-:W3:Y:S02]  /*61b0*/  @!P0 SYNCS.PHASECHK.TRANS64 P0, [R0+URZ+0x138], R3 ;  /* 0x00013803000085a7 */ /* 0x000ee400080010ff */
[----:B--23--:R-:W-:Y:S05]  /*61c0*/  @P0 EXIT ;  /* 0x000000000000094d */ /* 0x00cfea0003800000 */
[----:B------:R-:W-:Y:S05]  /*61d0*/  BRA `(.L_x_114) ;  /* 0xfffffffc00e87947 */ /* 0x000fea000383ffff */
.L_x_99:
[----:B------:R-:W-:-:S06]  /*61e0*/  UISETP.GE.AND UP0, UPT, UR21, 0x4, UPT ;  /* 0x000000041500788c */ /* 0x000fcc000bf06270 */
[----:B------:R-:W-:-:S13]  /*61f0*/  PLOP3.LUT P0, PT, PT, PT, UP0, 0x80, 0x8 ;  /* 0x000000000008781c */ /* 0x000fda0003f0f008 */
[----:B------:R-:W-:Y:S05]  /*6200*/  @!P0 EXIT ;  /* 0x000000000000894d */ /* 0x000fea0003800000 */
[----:B------:R-:W1:Y:S08]  /*6210*/  S2UR UR4, SR_CgaCtaId ;  /* 0x00000000000479c3 */ /* 0x000e700000008800 */
[----:B------:R-:W-:Y:S01]  /*6220*/  BAR.SYNC.DEFER_BLOCKING 0x6, 0xa0 ;  /* 0x0182800000007b1d */ /* 0x000fe20000010000 */
[C---:B------:R-:W-:Y:S01]  /*6230*/  IMAD.SHL.U32 R0, R152.reuse, 0x40, RZ ;  /* 0x0000004098007824 */ /* 0x040fe200078e00ff */
[C---:B------:R-:W-:Y:S01]  /*6240*/  LOP3.LUT R138, R152.reuse, 0x1, RZ, 0xc0, !PT ;  /* 0x00000001988a7812 */ /* 0x040fe200078ec0ff */
[----:B------:R-:W-:-:S02]  /*6250*/  IMAD.SHL.U32 R133, R152, 0x8, RZ ;  /* 0x0000000898857824 */ /* 0x000fc400078e00ff */
[----:B------:R-:W-:Y:S02]  /*6260*/  HFMA2 R151, -RZ, RZ, 0, 1.1920928955078125e-07 ;  /* 0x00000002ff977431 */ /* 0x000fe400000001ff */
[----:B------:R-:W-:Y:S01]  /*6270*/  IMAD.U32 R2, R152, 0x10000, RZ ;  /* 0x0001000098027824 */ /* 0x000fe200078e00ff */
[----:B------:R-:W-:Y:S01]  /*6280*/  UMOV UR46, 0x400 ;  /* 0x00000400002e7882 */ /* 0x000fe20000000000 */
[----:B------:R-:W2:Y:S01]  /*6290*/  LDC.64 R136, c[0x0][0xcb0] ;  /* 0x00032c00ff887b82 */ /* 0x000ea20000000a00 */
[----:B------:R-:W-:Y:S01]  /*62a0*/  LOP3.LUT R4, R0, 0x1c0, RZ, 0xc0, !PT ;  /* 0x000001c000047812 */ /* 0x000fe200078ec0ff */
[----:B------:R-:W-:Y:S01]  /*62b0*/  IMAD.MOV.U32 R150, RZ, RZ, 0x4 ;  /* 0x00000004ff967424 */ /* 0x000fe200078e00ff */
[----:B------:R-:W-:Y:S01]  /*62c0*/  ISETP.NE.U32.AND P0, PT, R138, 0x1, PT ;  /* 0x000000018a00780c */ /* 0x000fe20003f05070 */
[----:B------:R-:W-:Y:S01]  /*62d0*/  IMAD.MOV.U32 R149, RZ, RZ, 0x1 ;  /* 0x00000001ff957424 */ /* 0x000fe200078e00ff */
[----:B------:R-:W-:Y:S01]  /*62e0*/  LOP3.LUT R133, R4, 0x38, R133, 0xf8, !PT ;  /* 0x0000003804857812 */ /* 0x000fe200078ef885 */
[----:B------:R-:W-:Y:S01]  /*62f0*/  IMAD.MOV.U32 R146, RZ, RZ, RZ ;  /* 0x000000ffff927224 */ /* 0x000fe200078e00ff */
[----:B------:R-:W-:Y:S01]  /*6300*/  LOP3.LUT R2, R2, 0x600000, RZ, 0xc0, !PT ;  /* 0x0060000002027812 */ /* 0x000fe200078ec0ff */
[----:B------:R-:W3:Y:S01]  /*6310*/  LDC.64 R134, c[0x0][0xca8] ;  /* 0x00032a00ff867b82 */ /* 0x000ee20000000a00 */
[----:B------:R-:W-:Y:S01]  /*6320*/  R2P PR, R152, 0x6 ;  /* 0x0000000698007804 */ /* 0x000fe20000000000 */
[----:B------:R-:W4:Y:S01]  /*6330*/  LDCU UR62, c[0x0][0x370] ;  /* 0x00006e00ff3e77ac */ /* 0x000f220008000800 */
[----:B------:R-:W-:-:S02]  /*6340*/  LOP3.LUT R133, R133, 0x1e00, R0, 0xf8, !PT ;  /* 0x00001e0085857812 */ /* 0x000fc400078ef800 */
[----:B------:R-:W-:Y:S01]  /*6350*/  P2R R0, PR, RZ, 0x1 ;  /* 0x00000001ff007803 */ /* 0x000fe20000000000 */
[----:B------:R-:W-:Y:S01]  /*6360*/  UMOV UR38, URZ ;  /* 0x000000ff00267c82 */ /* 0x000fe20008000000 */
[----:B------:R-:W-:Y:S01]  /*6370*/  LOP3.LUT R152, R152, 0x60, RZ, 0xc0, !PT ;  /* 0x0000006098987812 */ /* 0x000fe200078ec0ff */
[----:B-1----:R-:W-:Y:S01]  /*6380*/  ULEA UR46, UR4, UR46, 0x18 ;  /* 0x0000002e042e7291 */ /* 0x002fe2000f8ec0ff */
[----:B------:R-:W-:Y:S01]  /*6390*/  MOV R148, RZ ;  /* 0x000000ff00947202 */ /* 0x000fe20000000f00 */
[----:B------:R-:W1:Y:S01]  /*63a0*/  LDCU.64 UR4, c[0x0][0xc90] ;  /* 0x00019200ff0477ac */ /* 0x000e620008000a00 */
[----:B------:R-:W-:Y:S02]  /*63b0*/  SEL R151, R151, 0xfffffffe, !P1 ;  /* 0xfffffffe97977807 */ /* 0x000fe40004800000 */
[----:B------:R-:W-:Y:S01]  /*63c0*/  SEL R150, R150, 0xfffffffc, !P2 ;  /* 0xfffffffc96967807 */ /* 0x000fe20005000000 */
[----:B------:R-:W2:Y:S03]  /*63d0*/  LDCU UR41, c[0x0][0xf0c] ;  /* 0x0001e180ff2977ac */ /* 0x000ea60008000800 */
[----:B------:R-:W4:Y:S01]  /*63e0*/  LDS R3, [UR46+0x1d0] ;  /* 0x0001d02eff037984 */ /* 0x000f220008000800 */
[----:B------:R-:W2:Y:S01]  /*63f0*/  LDCU UR40, c[0x0][0xf30] ;  /* 0x0001e600ff2877ac */ /* 0x000ea20008000800 */
[----:B------:R-:W2:Y:S01]  /*6400*/  LDCU.64 UR60, c[0x0][0xc88] ;  /* 0x00019100ff3c77ac */ /* 0x000ea20008000a00 */
[----:B------:R-:W2:Y:S01]  /*6410*/  LDCU.64 UR42, c[0x0][0xf28] ;  /* 0x0001e500ff2a77ac */ /* 0x000ea20008000a00 */
[----:B-1----:R-:W-:Y:S01]  /*6420*/  IMAD.U32 R153, RZ, RZ, UR5 ;  /* 0x00000005ff997e24 */ /* 0x002fe2000f8e00ff */
[----:B------:R-:W-:Y:S01]  /*6430*/  UIADD3 UR5, UPT, UPT, UR46, 0x178, URZ ;  /* 0x000001782e057890 */ /* 0x000fe2000fffe0ff */
[----:B------:R-:W-:Y:S01]  /*6440*/  IMAD.U32 R154, RZ, RZ, UR4 ;  /* 0x00000004ff9a7e24 */ /* 0x000fe2000f8e00ff */
[----:B------:R-:W-:-:S02]  /*6450*/  UIADD3 UR4, UPT, UPT, UR46, 0x400, URZ ;  /* 0x000004002e047890 */ /* 0x000fc4000fffe0ff */
[----:B------:R-:W-:Y:S01]  /*6460*/  ULOP3.LUT UR5, UR5, 0xfefffff8, URZ, 0xc0, !UPT ;  /* 0xfefffff805057892 */ /* 0x000fe2000f8ec0ff */
[----:B------:R-:W1:Y:S03]  /*6470*/  LDCU.128 UR56, c[0x0][0xf10] ;  /* 0x0001e200ff3877ac */ /* 0x000e660008000c00 */
[----:B------:R-:W-:Y:S02]  /*6480*/  IMAD.U32 R144, RZ, RZ, UR4 ;  /* 0x00000004ff907e24 */ /* 0x000fe4000f8e00ff */
[----:B------:R-:W-:Y:S01]  /*6490*/  IMAD.U32 R155, RZ, RZ, UR5 ;  /* 0x00000005ff9b7e24 */ /* 0x000fe2000f8e00ff */
[----:B------:R-:W1:Y:S01]  /*64a0*/  LDCU UR55, c[0x0][0x374] ;  /* 0x00006e80ff3777ac */ /* 0x000e620008000800 */
[----:B------:R-:W-:Y:S01]  /*64b0*/  UMOV UR54, URZ ;  /* 0x000000ff00367c82 */ /* 0x000fe20008000000 */
[----:B------:R-:W-:Y:S01]  /*64c0*/  UMOV UR52, URZ ;  /* 0x000000ff00347c82 */ /* 0x000fe20008000000 */
[----:B--234-:R-:W-:-:S07]  /*64d0*/  IMAD.IADD R2, R3, 0x1, R2 ;  /* 0x0000000103027824 */ /* 0x01cfce00078e0202 */
.L_x_159:
[----:B-1----:R-:W-:Y:S02]  /*64e0*/  LEA R8, R146, UR46, 0x3 ;  /* 0x0000002e92087c11 */ /* 0x002fe4000f8e18ff */
[----:B------:R-:W-:Y:S02]  /*64f0*/  SHF.L.U32 R3, R148, 0x1f, RZ ;  /* 0x0000001f94037819 */ /* 0x000fe400000006ff */
[----:B------:R-:W-:Y:S02]  /*6500*/  LEA R5, R146, UR46, 0x4 ;  /* 0x0000002e92057c11 */ /* 0x000fe4000f8e20ff */
[----:B--2---:R-:W2:Y:S02]  /*6510*/  SYNCS.PHASECHK.TRANS64.TRYWAIT P0, [R8+URZ+0x150], R3 ;  /* 0x00015003080075a7 */ /* 0x004ea400080011ff */
[----:B--2---:R-:W-:Y:S05]  /*6520*/  @!P0 BRA `(.L_x_115) ;  /* 0x00000070009c8947 */ /* 0x004fea0003800000 */
.L_x_229:
[----:B------:R-:W3:Y:S01]  /*6530*/  LDS.128 R4, [R5+0x1b0] ;  /* 0x0001b00005047984 */ /* 0x000ee20000000c00 */
[----:B------:R-:W-:Y:S01]  /*6540*/  UISETP.GE.AND UP0, UPT, UR45, 0x1, UPT ;  /* 0x000000012d00788c */ /* 0x000fe2000bf06270 */
[----:B------:R-:W-:Y:S01]  /*6550*/  @!PT LDS RZ, [RZ] ;  /* 0x00000000fffff984 */ /* 0x000fe20000000800 */
[----:B------:R-:W-:Y:S01]  /*6560*/  @!PT LDS RZ, [RZ] ;  /* 0x00000000fffff984 */ /* 0x000fe20000000800 */
[----:B------:R-:W-:Y:S01]  /*6570*/  @!PT LDS RZ, [RZ] ;  /* 0x00000000fffff984 */ /* 0x000fe20000000800 */
[----:B------:R-:W-:Y:S01]  /*6580*/  @!PT LDS RZ, [RZ] ;  /* 0x00000000fffff984 */ /* 0x000fe20000000800 */
[----:B------:R4:W-:Y:S06]  /*6590*/  MEMBAR.ALL.CTA ;  /* 0x0000000000007992 */ /* 0x0009ec0000008000 */
[----:B----4-:R-:W4:Y:S01]  /*65a0*/  FENCE.VIEW.ASYNC.S ;  /* 0x00000000000073c6 */ /* 0x010f220000000000 */
[----:B---3--:R-:W-:Y:S11]  /*65b0*/  LOP3.LUT P0, RZ, R6, 0x1, RZ, 0xc0, !PT ;  /* 0x0000000106ff7812 */ /* 0x008ff6000780c0ff */
[----:B------:R-:W-:Y:S02]  /*65c0*/  @!UPT UIADD3 URZ, UPT, UPT, URZ, URZ, URZ ;  /* 0x000000fffffff290 */ /* 0x000fe4000fffe0ff */
[----:B----4-:R-:W-:Y:S01]  /*65d0*/  VOTEU.ANY UP1, P0 ;  /* 0x0000000000ff7886 */ /* 0x010fe20000020100 */
[----:B------:R-:W-:Y:S01]  /*65e0*/  PLOP3.LUT P0, PT, PT, PT, UP1, 0x80, 0x8 ;  /* 0x000000000008781c */ /* 0x000fe20003f0f018 */
[----:B------:R-:W-:Y:S06]  /*65f0*/  UP2UR UR4, UPR, URZ, 0x2 ;  /* 0x00000002ff047883 */ /* 0x000fec0008000000 */
[----:B------:R-:W-:Y:S06]  /*6600*/  IMAD.U32 R156, RZ, RZ, UR4 ;  /* 0x00000004ff9c7e24 */ /* 0x000fec000f8e00ff */
[----:B------:R-:W-:Y:S02]  /*6610*/  @P0 SHF.R.U32.HI R0, RZ, 0x10, R5 ;  /* 0x00000010ff000819 */ /* 0x000fe40000011605 */
[----:B--2---:R-:W-:Y:S02]  /*6620*/  @P0 MOV R3, R4 ;  /* 0x0000000400030202 */ /* 0x004fe40000000f00 */
        /* <DEDUP_REMOVED lines=11> */
[----:B------:R-:W3:Y:S01]  /*66e0*/  LDCU UR12, c[0x0][0xf20] ;  /* 0x0001e400ff0c77ac */ /* 0x000ee20008000800 */
[----:B-1----:R-:W-:Y:S02]  /*66f0*/  UIMAD.WIDE.U32 UR4, UR55, UR59, URZ ;  /* 0x0000003b370472a5 */ /* 0x002fe4000f8e00ff */
[----:B------:R-:W-:Y:S02]  /*6700*/  UIMAD.WIDE.U32 UR6, UR62, UR56, URZ ;  /* 0x000000383e0672a5 */ /* 0x000fe4000f8e00ff */
[----:B------:R-:W-:Y:S02]  /*6710*/  UISETP.NE.AND UP0, UPT, UR58, 0x1, UPT ;  /* 0x000000013a00788c */ /* 0x000fe4000bf05270 */
[----:B------:R-:W-:Y:S02]  /*6720*/  UIMAD.WIDE.U32 UR8, UR36, UR59, URZ ;  /* 0x0000003b240872a5 */ /* 0x000fe4000f8e00ff */
[----:B------:R-:W-:Y:S02]  /*6730*/  UISETP.NE.AND UP1, UPT, UR41, 0x1, UPT ;  /* 0x000000012900788c */ /* 0x000fe4000bf25270 */
[----:B------:R-:W-:Y:S02]  /*6740*/  UIMAD.WIDE.U32 UR10, UR37, UR56, URZ ;  /* 0x00000038250a72a5 */ /* 0x000fe4000f8e00ff */
[----:B------:R-:W-:Y:S01]  /*6750*/  UISETP.NE.AND UP2, UPT, UR45, 0x1, UPT ;  /* 0x000000012d00788c */ /* 0x000fe2000bf45270 */
[----:B------:R-:W-:Y:S02]  /*6760*/  UMOV UR4, UR5 ;  /* 0x0000000500047c82 */ /* 0x000fe40008000000 */
[----:B---3--:R-:W-:Y:S03]  /*6770*/  USHF.R.U32.HI UR5, URZ, UR12, UR4 ;  /* 0x0000000cff057299 */ /* 0x008fe60008011604 */
[----:B------:R-:W-:Y:S02]  /*6780*/  UMOV UR4, UR7 ;  /* 0x0000000700047c82 */ /* 0x000fe40008000000 */
[----:B------:R-:W-:Y:S02]  /*6790*/  USHF.R.U32.HI UR7, URZ, UR57, UR4 ;  /* 0x00000039ff077299 */ /* 0x000fe40008011604 */
[----:B------:R-:W-:Y:S02]  /*67a0*/  USEL UR4, UR55, UR5, !UP0 ;  /* 0x0000000537047287 */ /* 0x000fe4000c000000 */
[----:B------:R-:W-:Y:S01]  /*67b0*/  USEL UR7, UR62, UR7, !UP1 ;  /* 0x000000073e077287 */ /* 0x000fe2000c800000 */
[----:B------:R-:W-:Y:S01]  /*67c0*/  UMOV UR5, UR9 ;  /* 0x0000000900057c82 */ /* 0x000fe20008000000 */
[----:B------:R-:W-:Y:S02]  /*67d0*/  UIMAD.WIDE.U32 UR8, UR4, UR42, URZ ;  /* 0x0000002a040872a5 */ /* 0x000fe4000f8e00ff */
[----:B------:R-:W-:Y:S03]  /*67e0*/  USHF.R.U32.HI UR6, URZ, UR12, UR5 ;  /* 0x0000000cff067299 */ /* 0x000fe60008011605 */
[----:B------:R-:W-:Y:S01]  /*67f0*/  UMOV UR5, UR11 ;  /* 0x0000000b00057c82 */ /* 0x000fe20008000000 */
[----:B------:R-:W-:Y:S02]  /*6800*/  UIMAD.WIDE.U32 UR10, UR7, UR42, URZ ;  /* 0x0000002a070a72a5 */ /* 0x000fe4000f8e00ff */
[----:B------:R-:W-:Y:S02]  /*6810*/  USEL UR6, UR36, UR6, !UP0 ;  /* 0x0000000624067287 */ /* 0x000fe4000c000000 */
[----:B------:R-:W-:Y:S01]  /*6820*/  USHF.R.U32.HI UR5, URZ, UR57, UR5 ;  /* 0x00000039ff057299 */ /* 0x000fe20008011605 */
[----:B------:R-:W-:Y:S02]  /*6830*/  UMOV UR8, UR9 ;  /* 0x0000000900087c82 */ /* 0x000fe40008000000 */
[----:B------:R-:W-:Y:S01]  /*6840*/  UMOV UR10, UR11 ;  /* 0x0000000b000a7c82 */ /* 0x000fe20008000000 */
[----:B------:R-:W-:Y:S02]  /*6850*/  @UP2 USHF.R.U32.HI UR4, URZ, UR43, UR8 ;  /* 0x0000002bff042299 */ /* 0x000fe40008011608 */
[----:B------:R-:W-:Y:S02]  /*6860*/  @UP2 USHF.R.U32.HI UR7, URZ, UR43, UR10 ;  /* 0x0000002bff072299 */ /* 0x000fe4000801160a */
[----:B------:R-:W-:Y:S02]  /*6870*/  UIMAD UR4, UR45, UR4, URZ ;  /* 0x000000042d0472a4 */ /* 0x000fe4000f8e02ff */
[----:B------:R-:W-:Y:S02]  /*6880*/  UIMAD.WIDE.U32 UR10, UR6, UR42, URZ ;  /* 0x0000002a060a72a5 */ /* 0x000fe4000f8e00ff */
[----:B------:R-:W-:Y:S02]  /*6890*/  USEL UR5, UR37, UR5, !UP1 ;  /* 0x0000000525057287 */ /* 0x000fe4000c800000 */
[----:B------:R-:W-:Y:S02]  /*68a0*/  UIMAD UR8, UR45, UR7, URZ ;  /* 0x000000072d0872a4 */ /* 0x000fe4000f8e02ff */
[----:B------:R-:W-:Y:S03]  /*68b0*/  UISETP.GE.AND UP0, UPT, UR6, UR4, UPT ;  /* 0x000000040600728c */ /* 0x000fe6000bf06270 */
[----:B------:R-:W-:Y:S01]  /*68c0*/  UMOV UR4, UR11 ;  /* 0x0000000b00047c82 */ /* 0x000fe20008000000 */
[----:B------:R-:W-:Y:S02]  /*68d0*/  UISETP.GE.OR UP0, UPT, UR5, UR8, UP0 ;  /* 0x000000080500728c */ /* 0x000fe40008706670 */
[----:B------:R-:W-:Y:S02]  /*68e0*/  USHF.R.U32.HI UR4, URZ, UR43, UR4 ;  /* 0x0000002bff047299 */ /* 0x000fe40008011604 */
[----:B------:R-:W-:Y:S02]  /*68f0*/  UIMAD.WIDE.U32 UR8, UR5, UR42, URZ ;  /* 0x0000002a050872a5 */ /* 0x000fe4000f8e00ff */
[----:B------:R-:W-:Y:S02]  /*6900*/  USEL UR11, UR6, UR4, !UP2 ;  /* 0x00000004060b7287 */ /* 0x000fe4000d000000 */
[----:B------:R-:W-:Y:S02]  /*6910*/  UIADD3 UR8, UPT, UPT, -UR5, URZ, URZ ;  /* 0x000000ff05087290 */ /* 0x000fe4000fffe1ff */
[----:B------:R-:W-:Y:S01]  /*6920*/  UIADD3 UR10, UPT, UPT, -UR11, URZ, URZ ;  /* 0x000000ff0b0a7290 */ /* 0x000fe2000fffe1ff */
[----:B------:R-:W-:Y:S01]  /*6930*/  @!UP0 UMOV UR4, UR9 ;  /* 0x0000000900048c82 */ /* 0x000fe20008000000 */
[----:B------:R-:W-:Y:S02]  /*6940*/  UIADD3 UR9, UPT, UPT, -UR6, URZ, URZ ;  /* 0x000000ff06097290 */ /* 0x000fe4000fffe1ff */
[----:B------:R-:W-:Y:S02]  /*6950*/  @!UP0 USHF.R.U32.HI UR4, URZ, UR43, UR4 ;  /* 0x0000002bff048299 */ /* 0x000fe40008011604 */
[----:B------:R-:W-:Y:S02]  /*6960*/  UIMAD UR10, UR45, UR10, UR6 ;  /* 0x0000000a2d0a72a4 */ /* 0x000fe4000f8e0206 */
[----:B------:R-:W-:Y:S04]  /*6970*/  @!UP0 USEL UR4, UR5, UR4, !UP2 ;  /* 0x0000000405048287 */ /* 0x000fe8000d000000 */
[----:B------:R-:W-:Y:S02]  /*6980*/  @!UP0 UIMAD UR10, UR7, UR10, UR4 ;  /* 0x0000000a070a82a4 */ /* 0x000fe4000f8e0204 */
[----:B------:R-:W-:Y:S02]  /*6990*/  @!UP0 UIADD3 UR11, UPT, UPT, UR11, -UR4, URZ ;  /* 0x800000040b0b8290 */ /* 0x000fe4000fffe0ff */
[----:B------:R-:W-:Y:S02]  /*69a0*/  UIMAD UR7, UR41, UR8, UR37 ;  /* 0x00000008290772a4 */ /* 0x000fe4000f8e0225 */
[----:B------:R-:W-:Y:S02]  /*69b0*/  @!UP0 UIMAD UR6, UR11, UR45, UR5 ;  /* 0x0000002d0b0682a4 */ /* 0x000fe4000f8e0205 */
[----:B------:R-:W-:Y:S01]  /*69c0*/  UIMAD UR4, UR58, UR9, UR36 ;  /* 0x000000093a0472a4 */ /* 0x000fe2000f8e0224 */
[----:B------:R-:W-:Y:S02]  /*69d0*/  @!UP0 UMOV UR5, UR10 ;  /* 0x0000000a00058c82 */ /* 0x000fe40008000000 */
[----:B------:R-:W-:Y:S02]  /*69e0*/  UIMAD UR37, UR5, UR41, UR7 ;  /* 0x00000029052572a4 */ /* 0x000fe4000f8e0207 */
[----:B------:R-:W-:Y:S11]  /*69f0*/  UIMAD UR36, UR6, UR58, UR4 ;  /* 0x0000003a062472a4 */ /* 0x000ff6000f8e0204 */
[----:B------:R-:W-:Y:S01]  /*6a00*/  @!UPT UIADD3 URZ, UPT, UPT, URZ, URZ, URZ ;  /* 0x000000fffffff290 */ /* 0x000fe2000fffe0ff */
.L_x_116:
[----:B------:R-:W-:Y:S01]  /*6a10*/  UISETP.NE.AND UP0, UPT, UR40, 0x1, UPT ;  /* 0x000000012800788c */ /* 0x000fe2000bf05270 */
[----:B------:R-:W-:Y:S01]  /*6a20*/  LOP3.LUT P0, RZ, R144, 0x3f0, RZ, 0xc0, !PT ;  /* 0x000003f090ff7812 */ /* 0x000fe2000780c0ff */
[----:B------:R-:W-:Y:S01]  /*6a30*/  USHF.L.U32 UR53, UR20, 0x8, URZ ;  /* 0x0000000814357899 */ /* 0x000fe200080006ff */
[----:B------:R-:W-:Y:S01]  /*6a40*/  BSSY.RECONVERGENT B6, `(.L_x_117) ;  /* 0x0000034000067945 */ /* 0x000fe20003800200 */
[----:B------:R-:W-:Y:S01]  /*6a50*/  USHF.L.U32 UR50, UR28, 0x7, URZ ;  /* 0x000000071c327899 */ /* 0x000fe200080006ff */
[----:B------:R-:W-:Y:S06]  /*6a60*/  IADD3 R146, PT, PT, R146, 0x1, RZ ;  /* 0x0000000192927810 */ /* 0x000fec0007ffe0ff */
[----:B------:R-:W3:Y:S01]  /*6a70*/  @!UP0 LDCU.128 UR12, c[0x0][0xf10] ;  /* 0x0001e200ff0c87ac */ /* 0x000ee20008000c00 */
[----:B------:R-:W4:Y:S01]  /*6a80*/  @!UP0 LDCU UR5, c[0x0][0xf0c] ;  /* 0x0001e180ff0587ac */ /* 0x000f220008000800 */
[----:B------:R-:W1:Y:S01]  /*6a90*/  @!UP0 LDCU UR10, c[0x0][0xf20] ;  /* 0x0001e400ff0a87ac */ /* 0x000e620008000800 */
[----:B---3--:R-:W-:Y:S02]  /*6aa0*/  UIMAD.WIDE.U32 UR8, UR37, UR12, URZ ;  /* 0x0000000c250872a5 */ /* 0x008fe4000f8e00ff */
[----:B------:R-:W-:Y:S02]  /*6ab0*/  UIMAD.WIDE.U32 UR6, UR36, UR15, URZ ;  /* 0x0000000f240672a5 */ /* 0x000fe4000f8e00ff */
[----:B------:R-:W-:Y:S03]  /*6ac0*/  @!UP0 UISETP.NE.AND UP1, UPT, UR14, 0x1, UPT ;  /* 0x000000010e00888c */ /* 0x000fe6000bf25270 */
[----:B------:R-:W-:Y:S01]  /*6ad0*/  @!UP0 UMOV UR4, UR9 ;  /* 0x0000000900048c82 */ /* 0x000fe20008000000 */
[----:B----4-:R-:W-:Y:S02]  /*6ae0*/  @!UP0 UISETP.NE.AND UP2, UPT, UR5, 0x1, UPT ;  /* 0x000000010500888c */ /* 0x010fe4000bf45270 */
[----:B------:R-:W-:Y:S01]  /*6af0*/  @!UP0 USHF.R.U32.HI UR4, URZ, UR13, UR4 ;  /* 0x0000000dff048299 */ /* 0x000fe20008011604 */
[----:B------:R-:W-:Y:S02]  /*6b00*/  @!UP0 UMOV UR6, UR7 ;  /* 0x0000000700068c82 */ /* 0x000fe40008000000 */
[----:B-1----:R-:W-:Y:S02]  /*6b10*/  @!UP0 USHF.R.U32.HI UR6, URZ, UR10, UR6 ;  /* 0x0000000aff068299 */ /* 0x002fe40008011606 */
[----:B------:R-:W-:Y:S02]  /*6b20*/  @!UP0 USEL UR7, UR37, UR4, !UP2 ;  /* 0x0000000425078287 */ /* 0x000fe4000d000000 */
[----:B------:R-:W-:Y:S04]  /*6b30*/  @!UP0 USEL UR6, UR36, UR6, !UP1 ;  /* 0x0000000624068287 */ /* 0x000fe8000c800000 */
[----:B------:R-:W-:Y:S02]  /*6b40*/  @!UP0 UIADD3 UR4, UPT, UPT, -UR7, UR6, URZ ;  /* 0x0000000607048290 */ /* 0x000fe4000fffe1ff */
[----:B------:R-:W-:Y:S02]  /*6b50*/  @!UP0 UIADD3 UR6, UPT, UPT, UR7, -UR6, URZ ;  /* 0x8000000607068290 */ /* 0x000fe4000fffe0ff */
[----:B------:R-:W-:Y:S02]  /*6b60*/  @!UP0 UIMAD UR37, UR4, UR5, UR37 ;  /* 0x00000005042582a4 */ /* 0x000fe4000f8e0225 */
[----:B------:R-:W-:Y:S01]  /*6b70*/  @!UP0 UIMAD UR36, UR6, UR14, UR36 ;  /* 0x0000000e062482a4 */ /* 0x000fe2000f8e0224 */
[----:B------:R-:W-:Y:S11]  /*6b80*/  @!P0 BRA `(.L_x_118) ;  /* 0x00000000007c8947 */ /* 0x000ff60003800000 */
[----:B------:R-:W1:Y:S01]  /*6b90*/  LDCU.64 UR8, c[0x4][0x80] ;  /* 0x01001000ff0877ac */ /* 0x000e620008000a00 */
[----:B------:R-:W-:Y:S01]  /*6ba0*/  MOV R16, 0x0 ;  /* 0x0000000000107802 */ /* 0x000fe20000000f00 */
[----:B------:R-:W-:Y:S02]  /*6bb0*/  HFMA2 R12, -RZ, RZ, 0, 5.9604644775390625e-08 ;  /* 0x00000001ff0c7431 */ /* 0x000fe400000001ff */
[----:B------:R-:W-:Y:S01]  /*6bc0*/  IMAD.MOV.U32 R8, RZ, RZ, 0x70 ;  /* 0x00000070ff087424 */ /* 0x000fe200078e00ff */
[----:B------:R3:W4:Y:S01]  /*6bd0*/  LDC.64 R14, c[0x4][R16] ;  /* 0x01000000100e7b82 */ /* 0x0007220000000a00 */
[----:B------:R-:W2:Y:S01]  /*6be0*/  LDCU.64 UR6, c[0x4][0x88] ;  /* 0x01001100ff0677ac */ /* 0x000ea20008000a00 */
[----:B------:R-:W-:Y:S01]  /*6bf0*/  IMAD.MOV.U32 R13, RZ, RZ, RZ ;  /* 0x000000ffff0d7224 */ /* 0x000fe200078e00ff */
[----:B------:R-:W2:Y:S01]  /*6c00*/  LDCU.64 UR4, c[0x4][0x8] ;  /* 0x01000100ff0477ac */ /* 0x000ea20008000a00 */
[----:B-1----:R-:W-:Y:S01]  /*6c10*/  MOV R5, UR9 ;  /* 0x0000000900057c02 */ /* 0x002fe20008000f00 */
[----:B------:R-:W-:Y:S01]  /*6c20*/  IMAD.U32 R4, RZ, RZ, UR8 ;  /* 0x00000008ff047e24 */ /* 0x000fe2000f8e00ff */
[----:B--2---:R-:W-:Y:S01]  /*6c30*/  MOV R7, UR7 ;  /* 0x0000000700077c02 */ /* 0x004fe20008000f00 */
[----:B------:R-:W-:Y:S01]  /*6c40*/  IMAD.U32 R6, RZ, RZ, UR6 ;  /* 0x00000006ff067e24 */ /* 0x000fe2000f8e00ff */
[----:B------:R-:W-:Y:S01]  /*6c50*/  MOV R11, UR5 ;  /* 0x00000005000b7c02 */ /* 0x000fe20008000f00 */
[----:B------:R-:W-:Y:S02]  /*6c60*/  IMAD.U32 R10, RZ, RZ, UR4 ;  /* 0x00000004ff0a7e24 */ /* 0x000fe4000f8e00ff */
[----:B------:R-:W-:Y:S07]  /*6c70*/  LEPC R20, `(.L_x_119) ;  /* 0x000000001014794e */ /* 0x000fee0000000000 */
[----:B---345:R-:W-:Y:S05]  /*6c80*/  CALL.ABS.NOINC R14 ;  /* 0x000000000e007343 */ /* 0x038fea0003c00000 */
.L_x_119:
[----:B------:R-:W1:Y:S01]  /*6c90*/  LDCU.64 UR8, c[0x4][0x80] ;  /* 0x01001000ff0877ac */ /* 0x000e620008000a00 */
[----:B------:R-:W2:Y:S01]  /*6ca0*/  LDC.64 R16, c[0x4][R16] ;  /* 0x0100000010107b82 */ /* 0x000ea20000000a00 */
[----:B------:R-:W-:Y:S02]  /*6cb0*/  HFMA2 R12, -RZ, RZ, 0, 5.9604644775390625e-08 ;  /* 0x00000001ff0c7431 */ /* 0x000fe400000001ff */
[----:B------:R-:W-:Y:S02]  /*6cc0*/  IMAD.MOV.U32 R8, RZ, RZ, 0x70 ;  /* 0x00000070ff087424 */ /* 0x000fe400078e00ff */
[----:B------:R-:W-:Y:S01]  /*6cd0*/  IMAD.MOV.U32 R13, RZ, RZ, RZ ;  /* 0x000000ffff0d7224 */ /* 0x000fe200078e00ff */
[----:B------:R-:W3:Y:S01]  /*6ce0*/  LDCU.64 UR6, c[0x4][0x88] ;  /* 0x01001100ff0677ac */ /* 0x000ee20008000a00 */
[----:B------:R-:W4:Y:S01]  /*6cf0*/  LDCU.64 UR4, c[0x4][0x8] ;  /* 0x01000100ff0477ac */ /* 0x000f220008000a00 */
[----:B-1----:R-:W-:Y:S02]  /*6d00*/  MOV R4, UR8 ;  /* 0x0000000800047c02 */ /* 0x002fe40008000f00 */
[----:B------:R-:W-:Y:S02]  /*6d10*/  MOV R5, UR9 ;  /* 0x0000000900057c02 */ /* 0x000fe40008000f00 */
[----:B---3--:R-:W-:Y:S01]  /*6d20*/  MOV R7, UR7 ;  /* 0x0000000700077c02 */ /* 0x008fe20008000f00 */
[----:B------:R-:W-:Y:S01]  /*6d30*/  IMAD.U32 R6, RZ, RZ, UR6 ;  /* 0x00000006ff067e24 */ /* 0x000fe2000f8e00ff */
[----:B----4-:R-:W-:Y:S01]  /*6d40*/  MOV R11, UR5 ;  /* 0x00000005000b7c02 */ /* 0x010fe20008000f00 */
[----:B------:R-:W-:Y:S02]  /*6d50*/  IMAD.U32 R10, RZ, RZ, UR4 ;  /* 0x00000004ff0a7e24 */ /* 0x000fe4000f8e00ff */
[----:B------:R-:W-:Y:S07]  /*6d60*/  LEPC R20, `(.L_x_118) ;  /* 0x000000001014794e */ /* 0x000fee0000000000 */
[----:B--2---:R-:W-:Y:S05]  /*6d70*/  CALL.ABS.NOINC R16 ;  /* 0x0000000010007343 */ /* 0x004fea0003c00000 */
.L_x_118:
[----:B------:R-:W-:Y:S05]  /*6d80*/  BSYNC.RECONVERGENT B6 ;  /* 0x0000000000067941 */ /* 0x000fea0003800200 */
.L_x_117:
[----:B------:R-:W-:Y:S02]  /*6d90*/  R2UR UR6, R143 ;  /* 0x000000008f0672ca */ /* 0x000fe400000e0000 */
[----:B------:R-:W-:Y:S02]  /*6da0*/  R2UR UR5, R154 ;  /* 0x000000009a0572ca */ /* 0x000fe400000e0000 */
[----:B------:R-:W-:Y:S02]  /*6db0*/  R2UR UR4, R153 ;  /* 0x00000000990472ca */ /* 0x000fe400000e0000 */
[----:B------:R-:W-:Y:S02]  /*6dc0*/  ISETP.NE.U32.AND P4, PT, R136, RZ, PT ;  /* 0x000000ff8800720c */ /* 0x000fe40003f85070 */
[----:B------:R-:W-:Y:S02]  /*6dd0*/  ISETP.NE.U32.AND P2, PT, RZ, UR60, PT ;  /* 0x0000003cff007c0c */ /* 0x000fe4000bf45070 */
[----:B------:R-:W-:Y:S02]  /*6de0*/  ISETP.NE.AND.EX P4, PT, R137, RZ, PT, P4 ;  /* 0x000000ff8900720c */ /* 0x000fe40003f85340 */
[----:B------:R-:W-:Y:S01]  /*6df0*/  ISETP.NE.AND.EX P2, PT, RZ, UR61, PT, P2 ;  /* 0x0000003dff007c0c */ /* 0x000fe2000bf45320 */
[----:B------:R-:W-:Y:S02]  /*6e00*/  UISETP.NE.AND UP2, UPT, UR6, URZ, UPT ;  /* 0x000000ff0600728c */ /* 0x000fe4000bf45270 */
[----:B------:R-:W-:Y:S04]  /*6e10*/  UISETP.NE.U32.AND UP0, UPT, UR5, URZ, UPT ;  /* 0x000000ff0500728c */ /* 0x000fe8000bf05070 */
[----:B------:R-:W-:Y:S01]  /*6e20*/  UISETP.NE.AND.EX UP1, UPT, UR4, URZ, UPT, UP0 ;  /* 0x000000ff0400728c */ /* 0x000fe2000bf25300 */
[----:B------:R-:W-:Y:S01]  /*6e30*/  PLOP3.LUT P1, PT, PT, PT, UP2, 0x80, 0x8 ;  /* 0x000000000008781c */ /* 0x000fe20003f2f028 */
[----:B------:R-:W-:Y:S03]  /*6e40*/  UPLOP3.LUT UP0, UPT, UPT, UPT, UPT, 0x40, 0x4 ;  /* 0x000000000004789c */ /* 0x000fe60003f0e870 */
[----:B------:R-:W-:Y:S06]  /*6e50*/  @UP2 UPLOP3.LUT UP0, UPT, UPT, UPT, UP1, 0x80, 0x8 ;  /* 0x000000000008289c */ /* 0x000fec0003f0f010 */
[----:B------:R-:W-:Y:S01]  /*6e60*/  PLOP3.LUT P0, PT, PT, PT, UP0, 0x80, 0x8 ;  /* 0x000000000008781c */ /* 0x000fe20003f0f008 */
[----:B------:R-:W-:Y:S01]  /*6e70*/  @!UPT UIADD3 URZ, UPT, UPT, URZ, URZ, URZ ;  /* 0x000000fffffff290 */ /* 0x000fe2000fffe0ff */
[----:B------:R-:W-:Y:S11]  /*6e80*/  BRA.U !UP1, `(.L_x_120) ;  /* 0x0000000109407547 */ /* 0x000ff6000b800000 */
[----:B------:R-:W-:Y:S01]  /*6e90*/  UISETP.NE.U32.AND UP0, UPT, UR60, URZ, UPT ;  /* 0x000000ff3c00728c */ /* 0x000fe2000bf05070 */
[----:B------:R-:W-:Y:S01]  /*6ea0*/  R2UR UR6, R154 ;  /* 0x000000009a0672ca */ /* 0x000fe200000e0000 */
[----:B------:R-:W1:Y:S01]  /*6eb0*/  LDCU.64 UR8, c[0x0][0x358] ;  /* 0x00006b00ff0877ac */ /* 0x000e620008000a00 */
[----:B------:R-:W-:Y:S02]  /*6ec0*/  HFMA2 R139, -RZ, RZ, 0, 5.9604644775390625e-08 ;  /* 0x00000001ff8b7431 */ /* 0x000fe400000001ff */
[----:B--2---:R-:W-:Y:S01]  /*6ed0*/  IMAD.MOV.U32 R0, RZ, RZ, 0x1 ;  /* 0x00000001ff007424 */ /* 0x004fe200078e00ff */
[----:B------:R-:W-:Y:S06]  /*6ee0*/  UISETP.NE.AND.EX UP0, UPT, UR61, URZ, UPT, UP0 ;  /* 0x000000ff3d00728c */ /* 0x000fec000bf05300 */
[----:B------:R-:W-:Y:S05]  /*6ef0*/  PLOP3.LUT P3, PT, PT, PT, UP0, 0x80, 0x8 ;  /* 0x000000000008781c */ /* 0x000fea0003f6f008 */
[----:B------:R-:W2:Y:S01]  /*6f00*/  @UP0 LDCU.64 UR4, c[0x0][0xc88] ;  /* 0x00019100ff0407ac */ /* 0x000ea20008000a00 */
[----:B------:R-:W-:Y:S07]  /*6f10*/  @UP0 UIMAD UR6, UR44, UR6, URZ ;  /* 0x000000062c0602a4 */ /* 0x000fee000f8e02ff */
[----:B------:R-:W-:Y:S01]  /*6f20*/  @!P3 PRMT R139, R0, 0x7610, R139 ;  /* 0x00007610008bb816 */ /* 0x000fe2000000008b */
[----:B--2---:R-:W-:Y:S06]  /*6f30*/  @UP0 UIMAD.WIDE UR4, UR6, 0x4, UR4 ;  /* 0x00000004060408a5 */ /* 0x004fec000f8e0204 */
[----:B------:R-:W-:Y:S02]  /*6f40*/  IMAD.U32 R4, RZ, RZ, UR4 ;  /* 0x00000004ff047e24 */ /* 0x000fe4000f8e00ff */
[----:B------:R-:W-:Y:S03]  /*6f50*/  IMAD.U32 R5, RZ, RZ, UR5 ;  /* 0x00000005ff057e24 */ /* 0x000fe6000f8e00ff */
[----:B------:R-:W2:Y:S02]  /*6f60*/  @!UP0 LDCU UR4, c[0x0][0xc80] ;  /* 0x00019000ff0487ac */ /* 0x000ea40008000800 */
[----:B-1---5:R1:W5:Y:S02]  /*6f70*/  @P3 LDG.E R71, desc[UR8][R4.64] ;  /* 0x0000000804473981 */ /* 0x022364000c1e1900 */
[----:B-12---:R-:W-:Y:S02]  /*6f80*/  @!P3 MOV R71, UR4 ;  /* 0x000000040047bc02 */ /* 0x006fe40008000f00 */
.L_x_120:
[----:B------:R-:W-:Y:S05]  /*6f90*/  @!P4 BRA `(.L_x_121) ;  /* 0x000000000024c947 */ /* 0x000fea0003800000 */
[----:B------:R-:W-:Y:S01]  /*6fa0*/  ISETP.NE.U32.AND P3, PT, R134, RZ, PT ;  /* 0x000000ff8600720c */ /* 0x000fe20003f65070 */
[----:B------:R-:W1:Y:S03]  /*6fb0*/  LDCU.64 UR4, c[0x0][0x358] ;  /* 0x00006b00ff0477ac */ /* 0x000e660008000a00 */
[----:B------:R-:W-:Y:S11]  /*6fc0*/  ISETP.NE.AND.EX P3, PT, R135, RZ, PT, P3 ;  /* 0x000000ff8700720c */ /* 0x000ff60003f65330 */
[----:B------:R-:W-:Y:S02]  /*6fd0*/  @!UPT UIADD3 URZ, UPT, UPT, URZ, URZ, URZ ;  /* 0x000000fffffff290 */ /* 0x000fe4000fffe0ff */
[----:B------:R-:W3:Y:S01]  /*6fe0*/  @P3 LDC.64 R4, c[0x0][0xca8] ;  /* 0x00032a00ff043b82 */ /* 0x000ee20000000a00 */
[----:B--2---:R-:W-:Y:S04]  /*6ff0*/  @P3 IMAD R0, R136, UR44, RZ ;  /* 0x0000002c88003c24 */ /* 0x004fe8000f8e02ff */
[----:B---3--:R-:W-:Y:S05]  /*7000*/  @P3 IMAD.WIDE R4, R0, 0x4, R4 ;  /* 0x0000000400043825 */ /* 0x008fea00078e0204 */
[----:B-1---5:R1:W5:Y:S02]  /*7010*/  @P3 LDG.E R68, desc[UR4][R4.64] ;  /* 0x0000000404443981 */ /* 0x022364000c1e1900 */
[----:B-1----:R-:W3:Y:S02]  /*7020*/  @!P3 LDC R68, c[0x0][0xca0] ;  /* 0x00032800ff44bb82 */ /* 0x002ee40000000800 */
.L_x_121:
[----:B-----5:R-:W-:Y:S01]  /*7030*/  FSETP.NEU.AND P3, PT, R71, RZ, PT ;  /* 0x000000ff4700720b */ /* 0x020fe20003f6d000 */
[----:B------:R-:W-:Y:S01]  /*7040*/  IMAD.SHL.U32 R164, R133, 0x2, RZ ;  /* 0x0000000285a47824 */ /* 0x000fe200078e00ff */
[----:B------:R-:W-:Y:S01]  /*7050*/  SEL R5, RZ, 0xffffffff, P2 ;  /* 0xffffffffff057807 */ /* 0x000fe20001000000 */
[----:B------:R-:W-:Y:S01]  /*7060*/  IMAD.SHL.U32 R78, R150, 0x10, RZ ;  /* 0x00000010964e7824 */ /* 0x000fe200078e00ff */
[----:B------:R-:W-:Y:S01]  /*7070*/  @P1 LOP3.LUT P2, RZ, R139, 0xff, RZ, 0xc0, !PT ;  /* 0x000000ff8bff1812 */ /* 0x000fe2000784c0ff */
[----:B------:R-:W-:Y:S01]  /*7080*/  VIADD R163, R164, UR46 ;  /* 0x0000002ea4a37c36 */ /* 0x000fe20008000000 */
[----:B------:R-:W-:Y:S01]  /*7090*/  @P1 SEL R4, RZ, 0xffffffff, P3 ;  /* 0xffffffffff041807 */ /* 0x000fe20001800000 */
[----:B------:R-:W-:Y:S01]  /*70a0*/  IMAD.MOV.U32 R94, RZ, RZ, -0x10 ;  /* 0xfffffff0ff5e7424 */ /* 0x000fe200078e00ff */
[----:B------:R-:W-:Y:S01]  /*70b0*/  LOP3.LUT R149, R149, 0x1, RZ, 0x3c, !PT ;  /* 0x0000000195957812 */ /* 0x000fe200078e3cff */
[----:B------:R-:W-:Y:S01]  /*70c0*/  IMAD.SHL.U32 R92, R151, 0x10, RZ ;  /* 0x00000010975c7824 */ /* 0x000fe200078e00ff */
[----:B------:R-:W-:Y:S01]  /*70d0*/  @P0 SEL R4, R5, R4, !P2 ;  /* 0x0000000405040207 */ /* 0x000fe20005000000 */
[C---:B------:R-:W-:Y:S01]  /*70e0*/  IMAD.IADD R147, R163.reuse, 0x1, R78 ;  /* 0x00000001a3937824 */ /* 0x040fe200078e024e */
[----:B------:R-:W-:Y:S01]  /*70f0*/  PLOP3.LUT P0, PT, PT, PT, UP1, 0x80, 0x8 ;  /* 0x000000000008781c */ /* 0x000fe20003f0f018 */
[----:B------:R-:W-:Y:S01]  /*7100*/  IMAD.U32 R3, RZ, RZ, UR38 ;  /* 0x00000026ff037e24 */ /* 0x000fe2000f8e00ff */
[----:B------:R-:W-:Y:S01]  /*7110*/  @P1 LOP3.LUT R4, R4, 0x1, RZ, 0xc0, !PT ;  /* 0x0000000104041812 */ /* 0x000fe200078ec0ff */
[----:B------:R-:W-:Y:S01]  /*7120*/  IMAD.IADD R162, R163, 0x1, R92 ;  /* 0x00000001a3a27824 */ /* 0x000fe200078e025c */
[----:B------:R-:W-:Y:S01]  /*7130*/  LOP3.LUT P4, R145, R139, 0xff, RZ, 0xc0, !PT ;  /* 0x000000ff8b917812 */ /* 0x000fe2000788c0ff */
[--C-:B------:R-:W-:Y:S01]  /*7140*/  IMAD.IADD R159, R92, 0x1, R147.reuse ;  /* 0x000000015c9f7824 */ /* 0x100fe200078e0293 */
[----:B------:R-:W-:Y:S01]  /*7150*/  ISETP.NE.U32.OR P5, PT, R4, 0x1, !P1 ;  /* 0x000000010400780c */ /* 0x000fe20004fa5470 */
[----:B------:R-:W-:Y:S01]  /*7160*/  IMAD.U32 R4, RZ, RZ, UR38 ;  /* 0x00000026ff047e24 */ /* 0x000fe2000f8e00ff */
[----:B------:R-:W-:Y:S01]  /*7170*/  BSSY B1, `(.L_x_122) ;  /* 0x000004a000017945 */ /* 0x000fe20003800000 */
[----:B------:R-:W-:Y:S01]  /*7180*/  IMAD.MOV.U32 R79, RZ, RZ, 0x1 ;  /* 0x00000001ff4f7424 */ /* 0x000fe200078e00ff */
[----:B------:R-:W-:Y:S01]  /*7190*/  P2R R157, PR, RZ, 0x20 ;  /* 0x00000020ff9d7803 */ /* 0x000fe20000000000 */
[----:B------:R-:W-:Y:S01]  /*71a0*/  IMAD.MOV.U32 R77, RZ, RZ, RZ ;  /* 0x000000ffff4d7224 */ /* 0x000fe200078e00ff */
[----:B--2---:R-:W-:Y:S02]  /*71b0*/  SHF.L.U32 R0, R4, 0x1f, RZ ;  /* 0x0000001f04007819 */ /* 0x004fe400000006ff */
[----:B------:R-:W-:Y:S02]  /*71c0*/  CS2R R130, SRZ ;  /* 0x0000000000827805 */ /* 0x000fe4000001ff00 */
[----:B------:R-:W-:Y:S02]  /*71d0*/  SEL R4, RZ, 0xffffffff, P3 ;  /* 0xffffffffff047807 */ /* 0x000fe40001800000 */
[----:B------:R-:W-:Y:S02]  /*71e0*/  CS2R R128, SRZ ;  /* 0x0000000000807805 */ /* 0x000fe4000001ff00 */
[----:B------:R-:W-:Y:S02]  /*71f0*/  CS2R R122, SRZ ;  /* 0x00000000007a7805 */ /* 0x000fe4000001ff00 */
[----:B------:R-:W-:Y:S02]  /*7200*/  CS2R R120, SRZ ;  /* 0x0000000000787805 */ /* 0x000fe4000001ff00 */
[----:B------:R-:W-:Y:S02]  /*7210*/  @P0 SEL R4, R5, R4, !P4 ;  /* 0x0000000405040207 */ /* 0x000fe40006000000 */
[----:B------:R-:W-:Y:S02]  /*7220*/  CS2R R114, SRZ ;  /* 0x0000000000727805 */ /* 0x000fe4000001ff00 */
[----:B------:R-:W-:Y:S02]  /*7230*/  @P5 SHF.L.U32 R6, R149, 0x1f, RZ ;  /* 0x0000001f95065819 */ /* 0x000fe400000006ff */
[----:B------:R-:W-:Y:S02]  /*7240*/  CS2R R112, SRZ ;  /* 0x0000000000707805 */ /* 0x000fe4000001ff00 */
[----:B------:R-:W-:Y:S02]  /*7250*/  LOP3.LUT R4, R4, 0x1, RZ, 0xc0, !PT ;  /* 0x0000000104047812 */ /* 0x000fe400078ec0ff */
[----:B------:R-:W-:Y:S01]  /*7260*/  CS2R R106, SRZ ;  /* 0x00000000006a7805 */ /* 0x000fe2000001ff00 */
[----:B------:R-:W1:Y:S01]  /*7270*/  @P5 SYNCS.PHASECHK.TRANS64.TRYWAIT P2, [UR46+0x100], R6 ;  /* 0x00010006ff0055a7 */ /* 0x000e62000804112e */
[----:B------:R-:W-:Y:S02]  /*7280*/  ISETP.NE.AND P0, PT, RZ, UR38, PT ;  /* 0x00000026ff007c0c */ /* 0x000fe4000bf05270 */
[----:B------:R-:W-:Y:S02]  /*7290*/  CS2R R104, SRZ ;  /* 0x0000000000687805 */ /* 0x000fe4000001ff00 */
[----:B------:R-:W-:Y:S02]  /*72a0*/  ISETP.NE.U32.AND P3, PT, R4, 0x1, PT ;  /* 0x000000010400780c */ /* 0x000fe40003f65070 */
[----:B------:R-:W-:Y:S02]  /*72b0*/  CS2R R98, SRZ ;  /* 0x0000000000627805 */ /* 0x000fe4000001ff00 */
[----:B------:R-:W-:Y:S02]  /*72c0*/  CS2R R96, SRZ ;  /* 0x0000000000607805 */ /* 0x000fe4000001ff00 */
[----:B------:R-:W-:Y:S02]  /*72d0*/  CS2R R90, SRZ ;  /* 0x00000000005a7805 */ /* 0x000fe4000001ff00 */
[----:B------:R-:W-:Y:S02]  /*72e0*/  P2R R93, PR, RZ, 0x8 ;  /* 0x00000008ff5d7803 */ /* 0x000fe40000000000 */
[----:B------:R-:W-:Y:S02]  /*72f0*/  CS2R R88, SRZ ;  /* 0x0000000000587805 */ /* 0x000fe4000001ff00 */
[----:B------:R-:W-:Y:S02]  /*7300*/  ISETP.NE.U32.AND P3, PT, R138, 0x1, PT ;  /* 0x000000018a00780c */ /* 0x000fe40003f65070 */
[----:B------:R-:W-:Y:S02]  /*7310*/  CS2R R82, SRZ ;  /* 0x0000000000527805 */ /* 0x000fe4000001ff00 */
[----:B------:R-:W-:Y:S02]  /*7320*/  CS2R R80, SRZ ;  /* 0x0000000000507805 */ /* 0x000fe4000001ff00 */
[----:B------:R-:W-:Y:S02]  /*7330*/  CS2R R86, SRZ ;  /* 0x0000000000567805 */ /* 0x000fe4000001ff00 */
[----:B------:R-:W-:Y:S02]  /*7340*/  SEL R94, R94, 0x10, !P3 ;  /* 0x000000105e5e7807 */ /* 0x000fe40005800000 */
[----:B------:R-:W-:Y:S01]  /*7350*/  CS2R R84, SRZ ;  /* 0x0000000000547805 */ /* 0x000fe2000001ff00 */
[----:B------:R-:W-:Y:S01]  /*7360*/  IMAD R69, R3, 0xc0, R2 ;  /* 0x000000c003457824 */ /* 0x000fe200078e0202 */
[----:B------:R2:W4:Y:S01]  /*7370*/  SYNCS.PHASECHK.TRANS64.TRYWAIT P1, [UR46+0x170], R0 ;  /* 0x00017000ff0075a7 */ /* 0x000522000802112e */
[----:B------:R-:W-:Y:S01]  /*7380*/  SEL R70, RZ, 0xc0, P0 ;  /* 0x000000c0ff467807 */ /* 0x000fe20000000000 */
[----:B------:R-:W-:Y:S02]  /*7390*/  IMAD.IADD R163, R163, 0x1, R94 ;  /* 0x00000001a3a37824 */ /* 0x000fe400078e025e */
[C---:B------:R-:W-:Y:S02]  /*73a0*/  IMAD.IADD R161, R94.reuse, 0x1, R162 ;  /* 0x000000015ea17824 */ /* 0x040fe400078e02a2 */
[C---:B------:R-:W-:Y:S02]  /*73b0*/  IMAD.IADD R160, R94.reuse, 0x1, R147 ;  /* 0x000000015ea07824 */ /* 0x040fe400078e0293 */
[----:B------:R-:W-:Y:S01]  /*73c0*/  IMAD.IADD R158, R94, 0x1, R159 ;  /* 0x000000015e9e7824 */ /* 0x000fe200078e029f */
[----:B-1----:R-:W-:Y:S01]  /*73d0*/  @P5 SEL R79, RZ, 0x1, !P2 ;  /* 0x00000001ff4f5807 */ /* 0x002fe20005000000 */
[----:B--2---:R-:W-:Y:S06]  /*73e0*/  @!P5 BRA `(.L_x_123) ;  /* 0x000000000088d947 */ /* 0x004fec0003800000 */
[----:B------:R-:W-:Y:S01]  /*73f0*/  IMAD.MOV.U32 R131, RZ, RZ, RZ ;  /* 0x000000ffff837224 */ /* 0x000fe200078e00ff */
[----:B------:R-:W-:Y:S01]  /*7400*/  ISETP.NE.AND P0, PT, R79, RZ, PT ;  /* 0x000000ff4f00720c */ /* 0x000fe20003f05270 */
[----:B------:R-:W-:Y:S01]  /*7410*/  BSSY B0, `(.L_x_124) ;  /* 0x0000014000007945 */ /* 0x000fe20003800000 */
[----:B------:R-:W-:Y:S02]  /*7420*/  CS2R R86, SRZ ;  /* 0x0000000000567805 */ /* 0x000fe4000001ff00 */
        /* <DEDUP_REMOVED lines=13> */
[----:B------:R-:W-:Y:S01]  /*7500*/  CS2R R128, SRZ ;  /* 0x0000000000807805 */ /* 0x000fe2000001ff00 */
[----:B------:R-:W-:Y:S06]  /*7510*/  @P0 BRA `(.L_x_125) ;  /* 0x00000000000c0947 */ /* 0x000fec0003800000 */
[----:B------:R-:W-:Y:S04]  /*7520*/  SHF.L.U32 R4, R149, 0x1f, RZ ;  /* 0x0000001f95047819 */ /* 0x000fe800000006ff */
[----:B------:R-:W1:Y:S02]  /*7530*/  SYNCS.PHASECHK.TRANS64.TRYWAIT P0, [UR46+0x100], R4 ;  /* 0x00010004ff0075a7 */ /* 0x000e64000800112e */
[----:B-1----:R-:W-:Y:S05]  /*7540*/  @!P0 BRA `(.L_x_126) ;  /* 0x0000006000a88947 */ /* 0x002fea0003800000 */
.L_x_125:
[----:B------:R-:W-:Y:S05]  /*7550*/  BSYNC B0 ;  /* 0x0000000000007941 */ /* 0x000fea0003800000 */
.L_x_124:
[----:B------:R-:W-:Y:S01]  /*7560*/  ISETP.NE.AND P0, PT, R93, RZ, PT ;  /* 0x000000ff5d00720c */ /* 0x000fe20003f05270 */
[----:B------:R-:W-:Y:S11]  /*7570*/  HFMA2 R77, -RZ, RZ, 0, 5.9604644775390625e-08 ;  /* 0x00000001ff4d7431 */ /* 0x000ff600000001ff */
[----:B------:R-:W-:Y:S01]  /*7580*/  @!UPT UIADD3 URZ, UPT, UPT, URZ, URZ, URZ ;  /* 0x000000fffffff290 */ /* 0x000fe2000fffe0ff */
[----:B------:R2:W1:Y:S04]  /*7590*/  @P0 LDS.128 R84, [R164+UR46+0x400] ;  /* 0x0004002ea4540984 */ /* 0x0004680008000c00 */
[----:B------:R2:W1:Y:S04]  /*75a0*/  @P0 LDS.128 R80, [R163+0x400] ;  /* 0x00040000a3500984 */ /* 0x0004680000000c00 */
[----:B------:R2:W1:Y:S04]  /*75b0*/  @P0 LDS.128 R88, [R162+0x400] ;  /* 0x00040000a2580984 */ /* 0x0004680000000c00 */
[----:B------:R2:W1:Y:S04]  /*75c0*/  @P0 LDS.128 R96, [R161+0x400] ;  /* 0x00040000a1600984 */ /* 0x0004680000000c00 */
[----:B------:R2:W1:Y:S04]  /*75d0*/  @P0 LDS.128 R104, [R147+0x400] ;  /* 0x0004000093680984 */ /* 0x0004680000000c00 */
[----:B------:R2:W1:Y:S04]  /*75e0*/  @P0 LDS.128 R112, [R160+0x400] ;  /* 0x00040000a0700984 */ /* 0x0004680000000c00 */
[----:B------:R2:W1:Y:S04]  /*75f0*/  @P0 LDS.128 R120, [R159+0x400] ;  /* 0x000400009f780984 */ /* 0x0004680000000c00 */
[----:B------:R2:W1:Y:S02]  /*7600*/  @P0 LDS.128 R128, [R158+0x400] ;  /* 0x000400009e800984 */ /* 0x0004640000000c00 */
.L_x_123:
[----:B------:R-:W-:Y:S05]  /*7610*/  BSYNC B1 ;  /* 0x0000000000017941 */ /* 0x000fea0003800000 */
.L_x_122:
[----:B------:R-:W-:Y:S05]  /*7620*/  IMAD.IADD R64, R69, 0x1, R70 ;  /* 0x0000000145407824 */ /* 0x000fea00078e0246 */
[----:B-1----:R-:W-:Y:S04]  /*7630*/  SHF.R.U32.HI R3, RZ, 0x15, R64 ;  /* 0x00000015ff037819 */ /* 0x002fe80000011640 */
[----:B------:R-:W-:Y:S01]  /*7640*/  LOP3.LUT P0, RZ, R3, 0x3, R140, 0x48, !PT ;  /* 0x0000000303ff7812 */ /* 0x000fe2000780488c */
[----:B------:R-:W-:Y:S01]  /*7650*/  @!UPT UIADD3 URZ, UPT, UPT, URZ, URZ, URZ ;  /* 0x000000fffffff290 */ /* 0x000fe2000fffe0ff */
[----:B----4-:R-:W-:Y:S11]  /*7660*/  @P1 BRA `(.L_x_127) ;  /* 0x0000000000081947 */ /* 0x010ff60003800000 */
[----:B------:R-:W1:Y:S02]  /*7670*/  SYNCS.PHASECHK.TRANS64.TRYWAIT P1, [UR46+0x170], R0 ;  /* 0x00017000ff0075a7 */ /* 0x000e64000802112e */
[----:B-1----:R-:W-:Y:S05]  /*7680*/  @!P1 BRA `(.L_x_128) ;  /* 0x0000006000709947 */ /* 0x002fea0003800000 */
.L_x_127:
[----:B------:R-:W-:Y:S05]  /*7690*/  @!P0 BRA `(.L_x_129) ;  /* 0x0000000000408947 */ /* 0x000fea0003800000 */
[----:B------:R-:W4:Y:S01]  /*76a0*/  LDCU.64 UR8, c[0x4][0x70] ;  /* 0x01000e00ff0877ac */ /* 0x000f220008000a00 */
[----:B------:R-:W-:Y:S01]  /*76b0*/  MOV R15, 0x0 ;  /* 0x00000000000f7802 */ /* 0x000fe20000000f00 */
[----:B------:R-:W-:Y:S02]  /*76c0*/  HFMA2 R12, -RZ, RZ, 0, 5.9604644775390625e-08 ;  /* 0x00000001ff0c7431 */ /* 0x000fe400000001ff */
[----:B------:R-:W-:Y:S02]  /*76d0*/  IMAD.MOV.U32 R8, RZ, RZ, 0x192 ;  /* 0x00000192ff087424 */ /* 0x000fe400078e00ff */
[----:B------:R-:W-:Y:S01]  /*76e0*/  IMAD.MOV.U32 R13, RZ, RZ, RZ ;  /* 0x000000ffff0d7224 */ /* 0x000fe200078e00ff */
[----:B------:R-:W5:Y:S01]  /*76f0*/  LDCU.64 UR6, c[0x4][0x78] ;  /* 0x01000f00ff0677ac */ /* 0x000f620008000a00 */
[----:B------:R-:W1:Y:S01]  /*7700*/  LDC.64 R14, c[0x4][R15] ;  /* 0x010000000f0e7b82 */ /* 0x000e620000000a00 */
[----:B------:R-:W2:Y:S01]  /*7710*/  LDCU.64 UR4, c[0x4][0x10] ;  /* 0x01000200ff0477ac */ /* 0x000ea20008000a00 */
[----:B----4-:R-:W-:Y:S01]  /*7720*/  MOV R5, UR9 ;  /* 0x0000000900057c02 */ /* 0x010fe20008000f00 */
[----:B------:R-:W-:Y:S01]  /*7730*/  IMAD.U32 R4, RZ, RZ, UR8 ;  /* 0x00000008ff047e24 */ /* 0x000fe2000f8e00ff */
[----:B-----5:R-:W-:Y:S01]  /*7740*/  MOV R7, UR7 ;  /* 0x0000000700077c02 */ /* 0x020fe20008000f00 */
[----:B------:R-:W-:Y:S01]  /*7750*/  IMAD.U32 R6, RZ, RZ, UR6 ;  /* 0x00000006ff067e24 */ /* 0x000fe2000f8e00ff */
[----:B--2---:R-:W-:Y:S01]  /*7760*/  MOV R11, UR5 ;  /* 0x00000005000b7c02 */ /* 0x004fe20008000f00 */
[----:B------:R-:W-:Y:S02]  /*7770*/  IMAD.U32 R10, RZ, RZ, UR4 ;  /* 0x00000004ff0a7e24 */ /* 0x000fe4000f8e00ff */
[----:B------:R-:W-:Y:S07]  /*7780*/  LEPC R20, `(.L_x_129) ;  /* 0x000000001014794e */ /* 0x000fee0000000000 */
[----:B-1-3--:R-:W-:Y:S05]  /*7790*/  CALL.ABS.NOINC R14 ;  /* 0x000000000e007343 */ /* 0x00afea0003c00000 */
.L_x_129:
[----:B------:R-:W-:Y:S01]  /*77a0*/  SHF.L.U32 R72, R84, 0x10, RZ ;  /* 0x0000001054487819 */ /* 0x000fe200000006ff */
[----:B------:R-:W-:Y:S05]  /*77b0*/  WARPSYNC.ALL ;  /* 0x0000000000007948 */ /* 0x000fea0003800000 */
[----:B------:R-:W-:Y:S01]  /*77c0*/  R2UR UR4, R64 ;  /* 0x00000000400472ca */ /* 0x000fe200000e0000 */
[----:B------:R-:W-:Y:S01]  /*77d0*/  BSSY.RECONVERGENT B0, `(.L_x_130) ;  /* 0x0000101000007945 */ /* 0x000fe20003800200 */
[----:B------:R-:W-:Y:S02]  /*77e0*/  LOP3.LUT R74, R84, 0xffff0000, RZ, 0xc0, !PT ;  /* 0xffff0000544a7812 */ /* 0x000fe400078ec0ff */
[----:B------:R-:W-:Y:S02]  /*77f0*/  LOP3.LUT R76, R85, 0xffff0000, RZ, 0xc0, !PT ;  /* 0xffff0000554c7812 */ /* 0x000fe400078ec0ff */
[----:B------:R-:W-:Y:S02]  /*7800*/  SHF.L.U32 R73, R86, 0x10, RZ ;  /* 0x0000001056497819 */ /* 0x000fe400000006ff */
[----:B------:R-:W-:Y:S02]  /*7810*/  SHF.L.U32 R75, R80, 0x10, RZ ;  /* 0x00000010504b7819 */ /* 0x000fe400000006ff */
[----:B------:R-:W-:Y:S02]  /*7820*/  R2UR UR5, R155 ;  /* 0x000000009b0572ca */ /* 0x000fe400000e0000 */
[----:B------:R-:W-:Y:S01]  /*7830*/  ISETP.NE.AND P0, PT, R152, RZ, PT ;  /* 0x000000ff9800720c */ /* 0x000fe20003f05270 */
[----:B------:R-:W4:Y:S01]  /*7840*/  LDTM.x64 R4, tmem[UR4] ;  /* 0x00000004000479ee */ /* 0x000f220008340000 */
[----:B------:R-:W-:Y:S09]  /*7850*/  NOP ;  /* 0x0000000000007918 */ /* 0x000ff20000000000 */
[----:B----4-:R-:W-:Y:S01]  /*7860*/  SYNCS.ARRIVE.TRANS64.RED.A1T0 RZ, [UR5], RZ ;  /* 0x000000ffffff79a7 */ /* 0x010fe20008100405 */
[C---:B-1-3--:R-:W-:Y:S01]  /*7870*/  FMUL R0, R68.reuse, R4 ;  /* 0x0000000444007220 */ /* 0x04afe20000400000 */
[C---:B------:R-:W-:Y:S01]  /*7880*/  FMUL R3, R68.reuse, R5 ;  /* 0x0000000544037220 */ /* 0x040fe20000400000 */
[C---:B------:R-:W-:Y:S01]  /*7890*/  FMUL R6, R68.reuse, R6 ;  /* 0x0000000644067220 */ /* 0x040fe20000400000 */
[C---:B------:R-:W-:Y:S01]  /*78a0*/  FMUL R7, R68.reuse, R7 ;  /* 0x0000000744077220 */ /* 0x040fe20000400000 */
[----:B------:R-:W-:Y:S01]  /*78b0*/  FFMA R0, R71, R72, R0 ;  /* 0x0000004847007223 */ /* 0x000fe20000000000 */
[----:B------:R-:W-:Y:S01]  /*78c0*/  SHF.L.U32 R72, R85, 0x10, RZ ;  /* 0x0000001055487819 */ /* 0x000fe200000006ff */
[C---:B------:R-:W-:Y:S01]  /*78d0*/  FMUL R4, R68.reuse, R8 ;  /* 0x0000000844047220 */ /* 0x040fe20000400000 */
[----:B------:R-:W-:Y:S01]  /*78e0*/  FFMA R3, R71, R74, R3 ;  /* 0x0000004a47037223 */ /* 0x000fe20000000003 */
[----:B------:R-:W-:Y:S01]  /*78f0*/  LOP3.LUT R74, R87, 0xffff0000, RZ, 0xc0, !PT ;  /* 0xffff0000574a7812 */ /* 0x000fe200078ec0ff */
[----:B------:R-:W-:Y:S01]  /*7900*/  FMUL R5, R68, R9 ;  /* 0x0000000944057220 */ /* 0x000fe20000400000 */
[C---:B------:R-:W-:Y:S01]  /*7910*/  FFMA R6, R71.reuse, R72, R6 ;  /* 0x0000004847067223 */ /* 0x040fe20000000006 */
[----:B------:R-:W-:Y:S01]  /*7920*/  LOP3.LUT R72, R86, 0xffff0000, RZ, 0xc0, !PT ;  /* 0xffff000056487812 */ /* 0x000fe200078ec0ff */
[----:B------:R-:W-:Y:S01]  /*7930*/  FFMA R7, R71, R76, R7 ;  /* 0x0000004c47077223 */ /* 0x000fe20000000007 */
[----:B------:R-:W-:Y:S01]  /*7940*/  LOP3.LUT R76, R83, 0xffff0000, RZ, 0xc0, !PT ;  /* 0xffff0000534c7812 */ /* 0x000fe200078ec0ff */
[----:B------:R-:W-:Y:S01]  /*7950*/  FFMA R4, R71, R73, R4 ;  /* 0x0000004947047223 */ /* 0x000fe20000000004 */
[----:B------:R-:W-:Y:S01]  /*7960*/  SHF.L.U32 R73, R87, 0x10, RZ ;  /* 0x0000001057497819 */ /* 0x000fe200000006ff */
[----:B------:R-:W-:Y:S01]  /*7970*/  FMUL R10, R68, R10 ;  /* 0x0000000a440a7220 */ /* 0x000fe20000400000 */
[----:B------:R-:W-:Y:S01]  /*7980*/  F2FP.BF16.F32.PACK_AB R100, R3, R0 ;  /* 0x000000000364723e */ /* 0x000fe200000010ff */
[----:B------:R-:W-:Y:S01]  /*7990*/  FFMA R5, R71, R72, R5 ;  /* 0x0000004847057223 */ /* 0x000fe20000000005 */
[----:B------:R-:W-:Y:S01]  /*79a0*/  LOP3.LUT R72, R80, 0xffff0000, RZ, 0xc0, !PT ;  /* 0xffff000050487812 */ /* 0x000fe200078ec0ff */
[C---:B------:R-:W-:Y:S01]  /*79b0*/  FMUL R11, R68.reuse, R11 ;  /* 0x0000000b440b7220 */ /* 0x040fe20000400000 */
[----:B------:R-:W-:Y:S01]  /*79c0*/  F2FP.BF16.F32.PACK_AB R101, R7, R6 ;  /* 0x000000060765723e */ /* 0x000fe200000010ff */
[C---:B------:R-:W-:Y:S01]  /*79d0*/  FMUL R8, R68.reuse, R12 ;  /* 0x0000000c44087220 */ /* 0x040fe20000400000 */
[----:B------:R-:W-:Y:S01]  /*79e0*/  F2FP.BF16.F32.PACK_AB R102, R5, R4 ;  /* 0x000000040566723e */ /* 0x000fe200000010ff */
[----:B------:R-:W-:Y:S01]  /*79f0*/  FFMA R10, R71, R73, R10 ;  /* 0x00000049470a7223 */ /* 0x000fe2000000000a */
[----:B------:R-:W-:Y:S01]  /*7a00*/  SHF.L.U32 R73, R81, 0x10, RZ ;  /* 0x0000001051497819 */ /* 0x000fe200000006ff */
[----:B------:R-:W-:Y:S01]  /*7a10*/  FMUL R9, R68, R13 ;  /* 0x0000000d44097220 */ /* 0x000fe20000400000 */
[C---:B------:R-:W-:Y:S01]  /*7a20*/  FFMA R11, R71.reuse, R74, R11 ;  /* 0x0000004a470b7223 */ /* 0x040fe2000000000b */
[----:B------:R-:W-:Y:S01]  /*7a30*/  LOP3.LUT R74, R82, 0xffff0000, RZ, 0xc0, !PT ;  /* 0xffff0000524a7812 */ /* 0x000fe200078ec0ff */
[----:B------:R-:W-:Y:S01]  /*7a40*/  FMUL R14, R68, R14 ;  /* 0x0000000e440e7220 */ /* 0x000fe20000400000 */
[----:B------:R-:W-:Y:S01]  /*7a50*/  FFMA R8, R71, R75, R8 ;  /* 0x0000004b47087223 */ /* 0x000fe20000000008 */
[----:B------:R-:W-:Y:S01]  /*7a60*/  SHF.L.U32 R75, R83, 0x10, RZ ;  /* 0x00000010534b7819 */ /* 0x000fe200000006ff */
[----:B------:R-:W-:Y:S01]  /*7a70*/  FFMA R9, R71, R72, R9 ;  /* 0x0000004847097223 */ /* 0x000fe20000000009 */
[----:B------:R-:W-:Y:S01]  /*7a80*/  LOP3.LUT R72, R81, 0xffff0000, RZ, 0xc0, !PT ;  /* 0xffff000051487812 */ /* 0x000fe200078ec0ff */
[----:B------:R-:W-:Y:S01]  /*7a90*/  FFMA R14, R71, R73, R14 ;  /* 0x00000049470e7223 */ /* 0x000fe2000000000e */
[----:B------:R-:W-:Y:S01]  /*7aa0*/  SHF.L.U32 R73, R82, 0x10, RZ ;  /* 0x0000001052497819 */ /* 0x000fe200000006ff */
[C---:B------:R-:W-:Y:S01]  /*7ab0*/  FMUL R15, R68.reuse, R15 ;  /* 0x0000000f440f7220 */ /* 0x040fe20000400000 */
[----:B------:R-:W-:Y:S01]  /*7ac0*/  F2FP.BF16.F32.PACK_AB R103, R11, R10 ;  /* 0x0000000a0b67723e */ /* 0x000fe200000010ff */
[C---:B------:R-:W-:Y:S01]  /*7ad0*/  FMUL R12, R68.reuse, R16 ;  /* 0x00000010440c7220 */ /* 0x040fe20000400000 */
[----:B------:R-:W-:Y:S01]  /*7ae0*/  F2FP.BF16.F32.PACK_AB R108, R9, R8 ;  /* 0x00000008096c723e */ /* 0x000fe200000010ff */
[----:B------:R-:W-:Y:S01]  /*7af0*/  FMUL R13, R68, R17 ;  /* 0x00000011440d7220 */ /* 0x000fe20000400000 */
[C---:B------:R-:W-:Y:S01]  /*7b00*/  FFMA R15, R71.reuse, R72, R15 ;  /* 0x00000048470f7223 */ /* 0x040fe2000000000f */
[----:B------:R-:W-:Y:S01]  /*7b10*/  SHF.L.U32 R72, R88, 0x10, RZ ;  /* 0x0000001058487819 */ /* 0x000fe200000006ff */
[C---:B------:R-:W-:Y:S01]  /*7b20*/  FMUL R18, R68.reuse, R18 ;  /* 0x0000001244127220 */ /* 0x040fe20000400000 */
[----:B------:R-:W-:Y:S01]  /*7b30*/  FMUL R19, R68, R19 ;  /* 0x0000001344137220 */ /* 0x000fe20000400000 */
[----:B------:R-:W-:Y:S01]  /*7b40*/  FFMA R12, R71, R73, R12 ;  /* 0x00000049470c7223 */ /* 0x000fe2000000000c */
[----:B------:R-:W-:Y:S01]  /*7b50*/  SHF.L.U32 R73, R90, 0x10, RZ ;  /* 0x000000105a497819 */ /* 0x000fe200000006ff */
[----:B------:R-:W-:Y:S01]  /*7b60*/  FMUL R16, R68, R20 ;  /* 0x0000001444107220 */ /* 0x000fe20000400000 */
[----:B------:R-:W-:Y:S01]  /*7b70*/  F2FP.BF16.F32.PACK_AB R109, R15, R14 ;  /* 0x0000000e0f6d723e */ /* 0x000fe200000010ff */
[C---:B------:R-:W-:Y:S01]  /*7b80*/  FFMA R13, R71.reuse, R74, R13 ;  /* 0x0000004a470d7223 */ /* 0x040fe2000000000d */
[----:B------:R-:W-:Y:S01]  /*7b90*/  LOP3.LUT R74, R88, 0xffff0000, RZ, 0xc0, !PT ;  /* 0xffff0000584a7812 */ /* 0x000fe200078ec0ff */
        /* <DEDUP_REMOVED lines=8> */
[----:B------:R-:W-:Y:S01]  /*7c20*/  FMUL R22, R68, R22 ;  /* 0x0000001644167220 */ /* 0x000fe20000400000 */
[----:B------:R-:W-:Y:S01]  /*7c30*/  F2FP.BF16.F32.PACK_AB R111, R19, R18 ;  /* 0x00000012136f723e */ /* 0x000fe200000010ff */
[C---:B------:R-:W-:Y:S01]  /*7c40*/  FFMA R17, R71.reuse, R74, R17 ;  /* 0x0000004a47117223 */ /* 0x040fe20000000011 */
[----:B------:R-:W-:Y:S01]  /*7c50*/  LOP3.LUT R74, R90, 0xffff0000, RZ, 0xc0, !PT ;  /* 0xffff00005a4a7812 */ /* 0x000fe200078ec0ff */
[----:B------:R-:W-:Y:S01]  /*7c60*/  FFMA R22, R71, R72, R22 ;  /* 0x0000004847167223 */ /* 0x000fe20000000016 */
[----:B------:R-:W-:Y:S01]  /*7c70*/  LOP3.LUT R72, R89, 0xffff0000, RZ, 0xc0, !PT ;  /* 0xffff000059487812 */ /* 0x000fe200078ec0ff */
[C---:B------:R-:W-:Y:S01]  /*7c80*/  FMUL R23, R68.reuse, R23 ;  /* 0x0000001744177220 */ /* 0x040fe20000400000 */
[----:B------:R-:W-:Y:S01]  /*7c90*/  F2FP.BF16.F32.PACK_AB R116, R17, R16 ;  /* 0x000000101174723e */ /* 0x000fe200000010ff */
[C---:B------:R-:W-:Y:S01]  /*7ca0*/  FMUL R20, R68.reuse, R24 ;  /* 0x0000001844147220 */ /* 0x040fe20000400000 */
[----:B------:R-:W-:Y:S01]  /*7cb0*/  FMUL R21, R68, R25 ;  /* 0x0000001944157220 */ /* 0x000fe20000400000 */
[C---:B------:R-:W-:Y:S01]  /*7cc0*/  FFMA R23, R71.reuse, R72, R23 ;  /* 0x0000004847177223 */ /* 0x040fe20000000017 */
[----:B------:R-:W-:Y:S01]  /*7cd0*/  SHF.L.U32 R72, R96, 0x10, RZ ;  /* 0x0000001060487819 */ /* 0x000fe200000006ff */
[C---:B------:R-:W-:Y:S01]  /*7ce0*/  FMUL R26, R68.reuse, R26 ;  /* 0x0000001a441a7220 */ /* 0x040fe20000400000 */
[C---:B------:R-:W-:Y:S01]  /*7cf0*/  FMUL R27, R68.reuse, R27 ;  /* 0x0000001b441b7220 */ /* 0x040fe20000400000 */
        /* <DEDUP_REMOVED lines=9> */
[----:B------:R-:W-:Y:S01]  /*7d90*/  F2FP.BF16.F32.PACK_AB R118, R21, R20 ;  /* 0x000000141576723e */ /* 0x000fe200000010ff */
[----:B------:R-:W-:Y:S01]  /*7da0*/  FFMA R24, R71, R72, R24 ;  /* 0x0000004847187223 */ /* 0x000fe20000000018 */
[----:B------:R-:W-:Y:S01]  /*7db0*/  LOP3.LUT R72, R97, 0xffff0000, RZ, 0xc0, !PT ;  /* 0xffff000061487812 */ /* 0x000fe200078ec0ff */
[C---:B------:R-:W-:Y:S01]  /*7dc0*/  FMUL R25, R68.reuse, R29 ;  /* 0x0000001d44197220 */ /* 0x040fe20000400000 */
[----:B------:R-:W-:Y:S01]  /*7dd0*/  F2FP.BF16.F32.PACK_AB R119, R27, R26 ;  /* 0x0000001a1b77723e */ /* 0x000fe200000010ff */
[C---:B------:R-:W-:Y:S01]  /*7de0*/  FMUL R30, R68.reuse, R30 ;  /* 0x0000001e441e7220 */ /* 0x040fe20000400000 */
[----:B------:R-:W-:Y:S01]  /*7df0*/  LOP3.LUT R76, R131, 0xffff0000, RZ, 0xc0, !PT ;  /* 0xffff0000834c7812 */ /* 0x000fe200078ec0ff */
[----:B------:R-:W-:Y:S01]  /*7e00*/  FMUL R31, R68, R31 ;  /* 0x0000001f441f7220 */ /* 0x000fe20000400000 */
[----:B------:R-:W-:Y:S01]  /*7e10*/  FFMA R25, R71, R74, R25 ;  /* 0x0000004a47197223 */ /* 0x000fe20000000019 */
[----:B------:R-:W-:Y:S01]  /*7e20*/  LOP3.LUT R74, R99, 0xffff0000, RZ, 0xc0, !PT ;  /* 0xffff0000634a7812 */ /* 0x000fe200078ec0ff */
[C---:B------:R-:W-:Y:S01]  /*7e30*/  FFMA R30, R71.reuse, R73, R30 ;  /* 0x00000049471e7223 */ /* 0x040fe2000000001e */
[C---:B------:R-:W-:Y:S01]  /*7e40*/  SHF.L.U32 R73, R98.reuse, 0x10, RZ ;  /* 0x0000001062497819 */ /* 0x040fe200000006ff */
[C---:B------:R-:W-:Y:S01]  /*7e50*/  FFMA R31, R71.reuse, R72, R31 ;  /* 0x00000048471f7223 */ /* 0x040fe2000000001f */
[----:B------:R-:W-:Y:S01]  /*7e60*/  LOP3.LUT R72, R98, 0xffff0000, RZ, 0xc0, !PT ;  /* 0xffff000062487812 */ /* 0x000fe200078ec0ff */
[C---:B------:R-:W-:Y:S01]  /*7e70*/  FMUL R28, R68.reuse, R32 ;  /* 0x00000020441c7220 */ /* 0x040fe20000400000 */
[C---:B------:R-:W-:Y:S01]  /*7e80*/  FMUL R29, R68.reuse, R33 ;  /* 0x00000021441d7220 */ /* 0x040fe20000400000 */
[C---:B------:R-:W-:Y:S01]  /*7e90*/  FMUL R34, R68.reuse, R34 ;  /* 0x0000002244227220 */ /* 0x040fe20000400000 */
[----:B------:R-:W-:Y:S01]  /*7ea0*/  FMUL R35, R68, R35 ;  /* 0x0000002344237220 */ /* 0x000fe20000400000 */
[----:B------:R-:W-:Y:S01]  /*7eb0*/  FFMA R28, R71, R73, R28 ;  /* 0x00000049471c7223 */ /* 0x000fe2000000001c */
[----:B------:R-:W-:Y:S01]  /*7ec0*/  SHF.L.U32 R73, R105, 0x10, RZ ;  /* 0x0000001069497819 */ /* 0x000fe200000006ff */
[C---:B------:R-:W-:Y:S01]  /*7ed0*/  FFMA R29, R71.reuse, R72, R29 ;  /* 0x00000048471d7223 */ /* 0x040fe2000000001d */
[C---:B------:R-:W-:Y:S01]  /*7ee0*/  SHF.L.U32 R72, R104.reuse, 0x10, RZ ;  /* 0x0000001068487819 */ /* 0x040fe200000006ff */
[----:B------:R-:W-:Y:S01]  /*7ef0*/  FFMA R34, R71, R75, R34 ;  /* 0x0000004b47227223 */ /* 0x000fe20000000022 */
[----:B------:R-:W-:Y:S01]  /*7f00*/  SHF.L.U32 R75, R107, 0x10, RZ ;  /* 0x000000106b4b7819 */ /* 0x000fe200000006ff */
[C---:B------:R-:W-:Y:S01]  /*7f10*/  FFMA R35, R71.reuse, R74, R35 ;  /* 0x0000004a47237223 */ /* 0x040fe20000000023 */
[----:B------:R-:W-:Y:S01]  /*7f20*/  LOP3.LUT R74, R104, 0xffff0000, RZ, 0xc0, !PT ;  /* 0xffff0000684a7812 */ /* 0x000fe200078ec0ff */
[C---:B------:R-:W-:Y:S01]  /*7f30*/  FMUL R32, R68.reuse, R36 ;  /* 0x0000002444207220 */ /* 0x040fe20000400000 */
[C---:B------:R-:W-:Y:S01]  /*7f40*/  FMUL R33, R68.reuse, R37 ;  /* 0x0000002544217220 */ /* 0x040fe20000400000 */
[----:B------:R-:W-:Y:S01]  /*7f50*/  FMUL R38, R68, R38 ;  /* 0x0000002644267220 */ /* 0x000fe20000400000 */
[----:B------:R1:W-:Y:S01]  /*7f60*/  STS.128 [R164+UR46+0x400], R100 ;  /* 0x00040064a4007988 */ /* 0x0003e20008000c2e */
[----:B------:R-:W-:Y:S01]  /*7f70*/  FFMA R32, R71, R72, R32 ;  /* 0x0000004847207223 */ /* 0x000fe20000000020 */
[----:B------:R-:W-:Y:S01]  /*7f80*/  LOP3.LUT R72, R105, 0xffff0000, RZ, 0xc0, !PT ;  /* 0xffff000069487812 */ /* 0x000fe200078ec0ff */
[C---:B------:R-:W-:Y:S01]  /*7f90*/  FFMA R33, R71.reuse, R74, R33 ;  /* 0x0000004a47217223 */ /* 0x040fe20000000021 */
[----:B------:R-:W-:Y:S01]  /*7fa0*/  LOP3.LUT R74, R106, 0xffff0000, RZ, 0xc0, !PT ;  /* 0xffff00006a4a7812 */ /* 0x000fe200078ec0ff */
[----:B------:R-:W-:Y:S01]  /*7fb0*/  FMUL R39, R68, R39 ;  /* 0x0000002744277220 */ /* 0x000fe20000400000 */
[C---:B------:R-:W-:Y:S01]  /*7fc0*/  FFMA R38, R71.reuse, R73, R38 ;  /* 0x0000004947267223 */ /* 0x040fe20000000026 */
[----:B------:R-:W-:Y:S01]  /*7fd0*/  SHF.L.U32 R73, R106, 0x10, RZ ;  /* 0x000000106a497819 */ /* 0x000fe200000006ff */
[C---:B------:R-:W-:Y:S01]  /*7fe0*/  FMUL R36, R68.reuse, R40 ;  /* 0x0000002844247220 */ /* 0x040fe20000400000 */
[----:B------:R-:W-:Y:S01]  /*7ff0*/  FFMA R39, R71, R72, R39 ;  /* 0x0000004847277223 */ /* 0x000fe20000000027 */
[----:B------:R-:W-:Y:S01]  /*8000*/  LOP3.LUT R72, R107, 0xffff0000, RZ, 0xc0, !PT ;  /* 0xffff00006b487812 */ /* 0x000fe200078ec0ff */
[C---:B------:R-:W-:Y:S01]  /*8010*/  FMUL R37, R68.reuse, R41 ;  /* 0x0000002944257220 */ /* 0x040fe20000400000 */
[C---:B------:R-:W-:Y:S01]  /*8020*/  FMUL R42, R68.reuse, R42 ;  /* 0x0000002a442a7220 */ /* 0x040fe20000400000 */
[----:B------:R-:W-:Y:S01]  /*8030*/  FMUL R43, R68, R43 ;  /* 0x0000002b442b7220 */ /* 0x000fe20000400000 */
[C---:B------:R-:W-:Y:S01]  /*8040*/  FFMA R36, R71.reuse, R73, R36 ;  /* 0x0000004947247223 */ /* 0x040fe20000000024 */
[C---:B------:R-:W-:Y:S01]  /*8050*/  SHF.L.U32 R73, R112.reuse, 0x10, RZ ;  /* 0x0000001070497819 */ /* 0x040fe200000006ff */
[----:B------:R3:W-:Y:S01]  /*8060*/  STS.128 [R163+0x400], R108 ;  /* 0x0004006ca3007388 */ /* 0x0007e20000000c00 */
[----:B------:R-:W-:Y:S01]  /*8070*/  FFMA R37, R71, R74, R37 ;  /* 0x0000004a47257223 */ /* 0x000fe20000000025 */
[----:B------:R-:W-:Y:S01]  /*8080*/  LOP3.LUT R74, R113, 0xffff0000, RZ, 0xc0, !PT ;  /* 0xffff0000714a7812 */ /* 0x000fe200078ec0ff */
[----:B------:R-:W-:Y:S01]  /*8090*/  FFMA R42, R71, R75, R42 ;  /* 0x0000004b472a7223 */ /* 0x000fe2000000002a */
[----:B------:R-:W-:Y:S01]  /*80a0*/  SHF.L.U32 R75, R113, 0x10, RZ ;  /* 0x00000010714b7819 */ /* 0x000fe200000006ff */
        /* <DEDUP_REMOVED lines=8> */
[----:B------:R4:W-:Y:S01]  /*8130*/  STS.128 [R162+0x400], R116 ;  /* 0x00040074a2007388 */ /* 0x0009e20000000c00 */
[C---:B------:R-:W-:Y:S01]  /*8140*/  FFMA R41, R71.reuse, R72, R41 ;  /* 0x0000004847297223 */ /* 0x040fe20000000029 */
[C---:B------:R-:W-:Y:S01]  /*8150*/  SHF.L.U32 R72, R114.reuse, 0x10, RZ ;  /* 0x0000001072487819 */ /* 0x040fe200000006ff */
[----:B------:R-:W-:Y:S01]  /*8160*/  FFMA R46, R71, R75, R46 ;  /* 0x0000004b472e7223 */ /* 0x000fe2000000002e */
[----:B------:R-:W-:Y:S01]  /*8170*/  SHF.L.U32 R75, R121, 0x10, RZ ;  /* 0x00000010794b7819 */ /* 0x000fe200000006ff */
[----:B------:R-:W-:Y:S01]  /*8180*/  FFMA R47, R71, R74, R47 ;  /* 0x0000004a472f7223 */ /* 0x000fe2000000002f */
[----:B------:R-:W-:Y:S01]  /*8190*/  LOP3.LUT R74, R114, 0xffff0000, RZ, 0xc0, !PT ;  /* 0xffff0000724a7812 */ /* 0x000fe200078ec0ff */
[C---:B------:R-:W-:Y:S01]  /*81a0*/  FMUL R44, R68.reuse, R48 ;  /* 0x00000030442c7220 */ /* 0x040fe20000400000 */
[----:B-1----:R-:W-:Y:S01]  /*81b0*/  F2FP.BF16.F32.PACK_AB R100, R25, R24 ;  /* 0x000000181964723e */ /* 0x002fe200000010ff */
[C---:B------:R-:W-:Y:S01]  /*81c0*/  FMUL R45, R68.reuse, R49 ;  /* 0x00000031442d7220 */ /* 0x040fe20000400000 */
[----:B------:R-:W-:Y:S01]  /*81d0*/  F2FP.BF16.F32.PACK_AB R101, R31, R30 ;  /* 0x0000001e1f65723e */ /* 0x000fe200000010ff */
[----:B------:R-:W-:Y:S01]  /*81e0*/  FMUL R50, R68, R50 ;  /* 0x0000003244327220 */ /* 0x000fe20000400000 */
[----:B------:R-:W-:Y:S01]  /*81f0*/  F2FP.BF16.F32.PACK_AB R102, R29, R28 ;  /* 0x0000001c1d66723e */ /* 0x000fe200000010ff */
[----:B------:R-:W-:Y:S01]  /*8200*/  FFMA R44, R71, R72, R44 ;  /* 0x00000048472c7223 */ /* 0x000fe2000000002c */
[----:B------:R-:W-:Y:S01]  /*8210*/  LOP3.LUT R72, R115, 0xffff0000, RZ, 0xc0, !PT ;  /* 0xffff000073487812 */ /* 0x000fe200078ec0ff */
[----:B------:R-:W-:Y:S01]  /*8220*/  FFMA R45, R71, R74, R45 ;  /* 0x0000004a472d7223 */ /* 0x000fe2000000002d */
[----:B------:R-:W-:Y:S01]  /*8230*/  LOP3.LUT R74, R120, 0xffff0000, RZ, 0xc0, !PT ;  /* 0xffff0000784a7812 */ /* 0x000fe200078ec0ff */
[----:B------:R-:W-:Y:S01]  /*8240*/  FMUL R51, R68, R51 ;  /* 0x0000003344337220 */ /* 0x000fe20000400000 */
[----:B------:R-:W-:Y:S01]  /*8250*/  F2FP.BF16.F32.PACK_AB R103, R35, R34 ;  /* 0x000000222367723e */ /* 0x000fe200000010ff */
[----:B------:R-:W-:Y:S01]  /*8260*/  FFMA R50, R71, R73, R50 ;  /* 0x0000004947327223 */ /* 0x000fe20000000032 */
[----:B------:R-:W-:Y:S01]  /*8270*/  SHF.L.U32 R73, R120, 0x10, RZ ;  /* 0x0000001078497819 */ /* 0x000fe200000006ff */
[C---:B------:R-:W-:Y:S01]  /*8280*/  FMUL R48, R68.reuse, R52 ;  /* 0x0000003444307220 */ /* 0x040fe20000400000 */
[----:B---3--:R-:W-:Y:S01]  /*8290*/  F2FP.BF16.F32.PACK_AB R108, R33, R32 ;  /* 0x00000020216c723e */ /* 0x008fe200000010ff */
[----:B------:R-:W-:Y:S01]  /*82a0*/  FFMA R51, R71, R72, R51 ;  /* 0x0000004847337223 */ /* 0x000fe20000000033 */
[----:B------:R-:W-:Y:S01]  /*82b0*/  LOP3.LUT R72, R121, 0xffff0000, RZ, 0xc0, !PT ;  /* 0xffff000079487812 */ /* 0x000fe200078ec0ff */
[----:B------:R1:W-:Y:S01]  /*82c0*/  STS.128 [R161+0x400], R100 ;  /* 0x00040064a1007388 */ /* 0x0003e20000000c00 */
[----:B------:R-:W-:Y:S01]  /*82d0*/  F2FP.BF16.F32.PACK_AB R109, R39, R38 ;  /* 0x00000026276d723e */ /* 0x000fe200000010ff */
[C---:B------:R-:W-:Y:S01]  /*82e0*/  FMUL R49, R68.reuse, R53 ;  /* 0x0000003544317220 */ /* 0x040fe20000400000 */
[----:B------:R-:W-:Y:S01]  /*82f0*/  F2FP.BF16.F32.PACK_AB R110, R37, R36 ;  /* 0x00000024256e723e */ /* 0x000fe200000010ff */
[C---:B------:R-:W-:Y:S01]  /*8300*/  FMUL R54, R68.reuse, R54 ;  /* 0x0000003644367220 */ /* 0x040fe20000400000 */
[----:B------:R-:W-:Y:S01]  /*8310*/  F2FP.BF16.F32.PACK_AB R111, R43, R42 ;  /* 0x0000002a2b6f723e */ /* 0x000fe200000010ff */
[----:B------:R-:W-:Y:S01]  /*8320*/  FMUL R55, R68, R55 ;  /* 0x0000003744377220 */ /* 0x000fe20000400000 */
[----:B----4-:R-:W-:Y:S01]  /*8330*/  F2FP.BF16.F32.PACK_AB R116, R41, R40 ;  /* 0x000000282974723e */ /* 0x010fe200000010ff */
[C---:B------:R-:W-:Y:S01]  /*8340*/  FFMA R48, R71.reuse, R73, R48 ;  /* 0x0000004947307223 */ /* 0x040fe20000000030 */
[C---:B------:R-:W-:Y:S01]  /*8350*/  FFMA R49, R71.reuse, R74, R49 ;  /* 0x0000004a47317223 */ /* 0x040fe20000000031 */
[----:B------:R1:W-:Y:S01]  /*8360*/  STS.128 [R147+0x400], R108 ;  /* 0x0004006c93007388 */ /* 0x0003e20000000c00 */
[C---:B------:R-:W-:Y:S01]  /*8370*/  SHF.L.U32 R73, R122.reuse, 0x10, RZ ;  /* 0x000000107a497819 */ /* 0x040fe200000006ff */
[----:B------:R-:W-:Y:S01]  /*8380*/  FFMA R54, R71, R75, R54 ;  /* 0x0000004b47367223 */ /* 0x000fe20000000036 */
[----:B------:R-:W-:Y:S01]  /*8390*/  SHF.L.U32 R75, R123, 0x10, RZ ;  /* 0x000000107b4b7819 */ /* 0x000fe200000006ff */
[----:B------:R-:W-:Y:S01]  /*83a0*/  FFMA R55, R71, R72, R55 ;  /* 0x0000004847377223 */ /* 0x000fe20000000037 */
[----:B------:R-:W-:Y:S01]  /*83b0*/  LOP3.LUT R72, R122, 0xffff0000, RZ, 0xc0, !PT ;  /* 0xffff00007a487812 */ /* 0x000fe200078ec0ff */
[C---:B------:R-:W-:Y:S01]  /*83c0*/  FMUL R52, R68.reuse, R56 ;  /* 0x0000003844347220 */ /* 0x040fe20000400000 */
[----:B------:R-:W-:Y:S01]  /*83d0*/  LOP3.LUT R74, R123, 0xffff0000, RZ, 0xc0, !PT ;  /* 0xffff00007b4a7812 */ /* 0x000fe200078ec0ff */
[C---:B------:R-:W-:Y:S01]  /*83e0*/  FMUL R53, R68.reuse, R57 ;  /* 0x0000003944357220 */ /* 0x040fe20000400000 */
[C---:B------:R-:W-:Y:S01]  /*83f0*/  FMUL R58, R68.reuse, R58 ;  /* 0x0000003a443a7220 */ /* 0x040fe20000400000 */
[----:B------:R-:W-:Y:S01]  /*8400*/  FMUL R59, R68, R59 ;  /* 0x0000003b443b7220 */ /* 0x000fe20000400000 */
[C---:B------:R-:W-:Y:S01]  /*8410*/  FFMA R52, R71.reuse, R73, R52 ;  /* 0x0000004947347223 */ /* 0x040fe20000000034 */
[C---:B------:R-:W-:Y:S01]  /*8420*/  FFMA R53, R71.reuse, R72, R53 ;  /* 0x0000004847357223 */ /* 0x040fe20000000035 */
[C---:B------:R-:W-:Y:S01]  /*8430*/  FFMA R58, R71.reuse, R75, R58 ;  /* 0x0000004b473a7223 */ /* 0x040fe2000000003a */
[----:B------:R-:W-:Y:S01]  /*8440*/  FFMA R59, R71, R74, R59 ;  /* 0x0000004a473b7223 */ /* 0x000fe2000000003b */
[----:B------:R-:W-:Y:S01]  /*8450*/  SHF.L.U32 R72, R128, 0x10, RZ ;  /* 0x0000001080487819 */ /* 0x000fe200000006ff */
[----:B------:R-:W-:Y:S01]  /*8460*/  FMUL R56, R68, R60 ;  /* 0x0000003c44387220 */ /* 0x000fe20000400000 */
[----:B------:R-:W-:Y:S01]  /*8470*/  LOP3.LUT R74, R128, 0xffff0000, RZ, 0xc0, !PT ;  /* 0xffff0000804a7812 */ /* 0x000fe200078ec0ff */
[C---:B------:R-:W-:Y:S01]  /*8480*/  FMUL R57, R68.reuse, R61 ;  /* 0x0000003d44397220 */ /* 0x040fe20000400000 */
[----:B------:R-:W-:Y:S01]  /*8490*/  SHF.L.U32 R73, R129, 0x10, RZ ;  /* 0x0000001081497819 */ /* 0x000fe200000006ff */
[C---:B------:R-:W-:Y:S01]  /*84a0*/  FMUL R62, R68.reuse, R62 ;  /* 0x0000003e443e7220 */ /* 0x040fe20000400000 */
[----:B------:R-:W-:Y:S01]  /*84b0*/  F2FP.BF16.F32.PACK_AB R117, R47, R46 ;  /* 0x0000002e2f75723e */ /* 0x000fe200000010ff */
[----:B------:R-:W-:Y:S01]  /*84c0*/  FFMA R56, R71, R72, R56 ;  /* 0x0000004847387223 */ /* 0x000fe20000000038 */
[----:B------:R-:W-:Y:S01]  /*84d0*/  F2FP.BF16.F32.PACK_AB R118, R45, R44 ;  /* 0x0000002c2d76723e */ /* 0x000fe200000010ff */
[----:B------:R-:W-:Y:S01]  /*84e0*/  FFMA R57, R71, R74, R57 ;  /* 0x0000004a47397223 */ /* 0x000fe20000000039 */
[----:B------:R-:W-:Y:S01]  /*84f0*/  F2FP.BF16.F32.PACK_AB R119, R51, R50 ;  /* 0x000000323377723e */ /* 0x000fe200000010ff */
[----:B------:R-:W-:Y:S01]  /*8500*/  FFMA R62, R71, R73, R62 ;  /* 0x00000049473e7223 */ /* 0x000fe2000000003e */
[----:B------:R-:W-:Y:S01]  /*8510*/  LOP3.LUT R72, R129, 0xffff0000, RZ, 0xc0, !PT ;  /* 0xffff000081487812 */ /* 0x000fe200078ec0ff */
[----:B------:R-:W-:Y:S01]  /*8520*/  FMUL R63, R68, R63 ;  /* 0x0000003f443f7220 */ /* 0x000fe20000400000 */
[----:B------:R-:W-:Y:S01]  /*8530*/  SHF.L.U32 R73, R130, 0x10, RZ ;  /* 0x0000001082497819 */ /* 0x000fe200000006ff */
[----:B------:R1:W-:Y:S01]  /*8540*/  STS.128 [R160+0x400], R116 ;  /* 0x00040074a0007388 */ /* 0x0003e20000000c00 */
[----:B------:R-:W-:Y:S01]  /*8550*/  FMUL R60, R68, R64 ;  /* 0x00000040443c7220 */ /* 0x000fe20000400000 */
[----:B------:R-:W-:Y:S01]  /*8560*/  LOP3.LUT R74, R130, 0xffff0000, RZ, 0xc0, !PT ;  /* 0xffff0000824a7812 */ /* 0x000fe200078ec0ff */
[C---:B------:R-:W-:Y:S01]  /*8570*/  FMUL R61, R68.reuse, R65 ;  /* 0x00000041443d7220 */ /* 0x040fe20000400000 */
[----:B------:R-:W-:Y:S01]  /*8580*/  SHF.L.U32 R75, R131, 0x10, RZ ;  /* 0x00000010834b7819 */ /* 0x000fe200000006ff */
[C---:B------:R-:W-:Y:S01]  /*8590*/  FMUL R66, R68.reuse, R66 ;  /* 0x0000004244427220 */ /* 0x040fe20000400000 */
[----:B------:R-:W-:Y:S01]  /*85a0*/  FFMA R63, R71, R72, R63 ;  /* 0x00000048473f7223 */ /* 0x000fe2000000003f */
[----:B------:R-:W-:Y:S01]  /*85b0*/  FMUL R67, R68, R67 ;  /* 0x0000004344437220 */ /* 0x000fe20000400000 */
[----:B------:R-:W-:Y:S01]  /*85c0*/  F2FP.BF16.F32.PACK_AB R124, R49, R48 ;  /* 0x00000030317c723e */ /* 0x000fe200000010ff */
[----:B------:R-:W-:Y:S01]  /*85d0*/  FFMA R60, R71, R73, R60 ;  /* 0x00000049473c7223 */ /* 0x000fe2000000003c */
[----:B------:R-:W-:Y:S01]  /*85e0*/  F2FP.BF16.F32.PACK_AB R125, R55, R54 ;  /* 0x00000036377d723e */ /* 0x000fe200000010ff */
[----:B------:R-:W-:Y:S01]  /*85f0*/  FFMA R61, R71, R74, R61 ;  /* 0x0000004a473d7223 */ /* 0x000fe2000000003d */
[----:B------:R-:W-:Y:S01]  /*8600*/  F2FP.BF16.F32.PACK_AB R126, R53, R52 ;  /* 0x00000034357e723e */ /* 0x000fe200000010ff */
[----:B------:R-:W-:Y:S01]  /*8610*/  FFMA R66, R71, R75, R66 ;  /* 0x0000004b47427223 */ /* 0x000fe20000000042 */
[----:B------:R-:W-:Y:S01]  /*8620*/  F2FP.BF16.F32.PACK_AB R127, R59, R58 ;  /* 0x0000003a3b7f723e */ /* 0x000fe200000010ff */
[----:B------:R-:W-:Y:S01]  /*8630*/  FFMA R67, R71, R76, R67 ;  /* 0x0000004c47437223 */ /* 0x000fe20000000043 */
[----:B------:R-:W-:Y:S02]  /*8640*/  F2FP.BF16.F32.PACK_AB R56, R57, R56 ;  /* 0x000000383938723e */ /* 0x000fe400000010ff */
[----:B------:R-:W-:Y:S01]  /*8650*/  F2FP.BF16.F32.PACK_AB R57, R63, R62 ;  /* 0x0000003e3f39723e */ /* 0x000fe200000010ff */
[----:B------:R1:W-:Y:S01]  /*8660*/  STS.128 [R159+0x400], R124 ;  /* 0x0004007c9f007388 */ /* 0x0003e20000000c00 */
[----:B------:R-:W-:Y:S02]  /*8670*/  F2FP.BF16.F32.PACK_AB R58, R61, R60 ;  /* 0x0000003c3d3a723e */ /* 0x000fe400000010ff */
[----:B------:R-:W-:Y:S05]  /*8680*/  F2FP.BF16.F32.PACK_AB R59, R67, R66 ;  /* 0x00000042433b723e */ /* 0x000fea00000010ff */
[----:B------:R1:W-:Y:S01]  /*8690*/  STS.128 [R158+0x400], R56 ;  /* 0x000400389e007388 */ /* 0x0003e20000000c00 */
[----:B------:R-:W-:Y:S01]  /*86a0*/  @!PT LDS RZ, [RZ] ;  /* 0x00000000fffff984 */ /* 0x000fe20000000800 */
[----:B------:R-:W-:Y:S01]  /*86b0*/  @!PT LDS RZ, [RZ] ;  /* 0x00000000fffff984 */ /* 0x000fe20000000800 */
[----:B------:R-:W-:Y:S01]  /*86c0*/  @!PT LDS RZ, [RZ] ;  /* 0x00000000fffff984 */ /* 0x000fe20000000800 */
[----:B------:R-:W-:Y:S01]  /*86d0*/  @!PT LDS RZ, [RZ] ;  /* 0x00000000fffff984 */ /* 0x000fe20000000800 */
[----:B------:R3:W-:Y:S07]  /*86e0*/  MEMBAR.ALL.CTA ;  /* 0x0000000000007992 */ /* 0x0007ee0000008000 */
[----:B---3--:R-:W3:Y:S02]  /*86f0*/  FENCE.VIEW.ASYNC.S ;  /* 0x00000000000073c6 */ /* 0x008ee40000000000 */
[----:B---3--:R-:W-:Y:S06]  /*8700*/  BAR.SYNC.DEFER_BLOCKING 0x1, 0x80 ;  /* 0x0042000000007b1d */ /* 0x008fec0000010000 */
[----:B------:R-:W-:Y:S05]  /*8710*/  @P0 BRA `(.L_x_131) ;  /* 0x0000000000300947 */ /* 0x000fea0003800000 */
[----:B------:R-:W3:Y:S01]  /*8720*/  LDCU.64 UR6, c[0x0][0x348] ;  /* 0x00006900ff0677ac */ /* 0x000ee20008000a00 */
[----:B------:R-:W-:Y:S01]  /*8730*/  R2UR UR5, R70 ;  /* 0x00000000460572ca */ /* 0x000fe200000e0000 */
[----:B------:R-:W-:Y:S01]  /*8740*/  UIADD3 UR4, UPT, UPT, UR46, 0x400, URZ ;  /* 0x000004002e047890 */ /* 0x000fe2000fffe0ff */
[----:B------:R-:W-:Y:S05]  /*8750*/  UMOV UR51, UR44 ;  /* 0x0000002c00337c82 */ /* 0x000fea0008000000 */
[----:B------:R-:W-:Y:S06]  /*8760*/  IMAD.U32 R144, RZ, RZ, UR4 ;  /* 0x00000004ff907e24 */ /* 0x000fec000f8e00ff */
[----:B------:R-:W-:Y:S01]  /*8770*/  UIADD3 UR49, UPT, UPT, UR53, UR5, URZ ;  /* 0x0000000535317290 */ /* 0x000fe2000fffe0ff */
[----:B------:R-:W-:Y:S01]  /*8780*/  R2UR UR48, R144 ;  /* 0x00000000903072ca */ /* 0x000fe200000e0000 */
[----:B---3--:R-:W-:Y:S04]  /*8790*/  UIADD3 UR4, UP0, UPT, UR6, 0xa80, URZ ;  /* 0x00000a8006047890 */ /* 0x008fe8000ff1e0ff */
[----:B------:R-:W-:Y:S09]  /*87a0*/  UIADD3.X UR5, UPT, UPT, URZ, UR7, URZ, UP0, !UPT ;  /* 0x00000007ff057290 */ /* 0x000ff200087fe4ff */
[----:B------:R3:W-:Y:S01]  /*87b0*/  UTMASTG.3D [UR48], [UR4] ;  /* 0x00000030040073b5 */ /* 0x0007e20008010000 */
[----:B------:R0:W-:Y:S01]  /*87c0*/  UTMACMDFLUSH ;  /* 0x00000000000079b7 */ /* 0x0001e20000000000 */
[----:B---3--:R-:W-:Y:S04]  /*87d0*/  DEPBAR.LE SB0, 0x1 ;  /* 0x000080400000791a */ /* 0x008fe80000000000 */
.L_x_131:
[----:B------:R-:W-:Y:S05]  /*87e0*/  BSYNC.RECONVERGENT B0 ;  /* 0x0000000000007941 */ /* 0x000fea0003800200 */
.L_x_130:
[----:B------:R-:W-:Y:S01]  /*87f0*/  BAR.SYNC.DEFER_BLOCKING 0x1, 0x80 ;  /* 0x0042000000007b1d */ /* 0x000fe20000010000 */
[----:B------:R-:W-:Y:S01]  /*8800*/  ISETP.NE.AND P1, PT, R157, RZ, PT ;  /* 0x000000ff9d00720c */ /* 0x000fe20003f25270 */
[----:B------:R-:W-:Y:S01]  /*8810*/  UISETP.NE.AND UP0, UPT, UR54, URZ, UPT ;  /* 0x000000ff3600728c */ /* 0x000fe2000bf05270 */
[----:B------:R-:W-:Y:S11]  /*8820*/  LEA R3, R77, UR46, 0x3 ;  /* 0x0000002e4d037c11 */ /* 0x000ff6000f8e18ff */
[----:B------:R-:W-:Y:S01]  /*8830*/  @P1 SHF.L.U32 R6, R149, 0x1f, RZ ;  /* 0x0000001f95061819 */ /* 0x000fe200000006ff */
[----:B------:R-:W-:Y:S06]  /*8840*/  BRA.U !UP0, `(.L_x_132) ;  /* 0x0000000108247547 */ /* 0x000fec000b800000 */
[----:B------:R-:W3:Y:S01]  /*8850*/  S2R R0, SR_CgaCtaId ;  /* 0x0000000000007919 */ /* 0x000ee20000008800 */
[----:B------:R-:W-:Y:S01]  /*8860*/  IMAD.U32 R4, RZ, RZ, UR52 ;  /* 0x00000034ff047e24 */ /* 0x000fe2000f8e00ff */
[----:B------:R-:W-:Y:S04]  /*8870*/  UIADD3 UR4, UPT, UPT, UR52, 0x1, URZ ;  /* 0x0000000134047890 */ /* 0x000fe8000fffe0ff */
[----:B------:R-:W-:Y:S01]  /*8880*/  @P1 LEA R4, R4, UR46, 0x3 ;  /* 0x0000002e04041c11 */ /* 0x000fe2000f8e18ff */
[----:B------:R-:W-:Y:S04]  /*8890*/  UISETP.NE.AND UP0, UPT, UR4, 0x4, UPT ;  /* 0x000000040400788c */ /* 0x000fe8000bf05270 */
[----:B------:R-:W-:Y:S01]  /*88a0*/  @P1 VIADD R5, R4, 0x120 ;  /* 0x0000012004051836 */ /* 0x000fe20000000000 */
[----:B------:R-:W-:Y:S04]  /*88b0*/  USEL UR52, UR4, URZ, UP0 ;  /* 0x000000ff04347287 */ /* 0x000fe80008000000 */
[----:B---3--:R-:W-:Y:S04]  /*88c0*/  @P1 PRMT R0, R0, 0x654, R5 ;  /* 0x0000065400001816 */ /* 0x008fe80000000005 */
[----:B------:R3:W-:Y:S04]  /*88d0*/  @P1 SYNCS.ARRIVE.TRANS64.RED.A1T0 RZ, [R0+URZ], RZ ;  /* 0x000000ff00ff19a7 */ /* 0x0007e800081004ff */
.L_x_132:
[----:B------:R-:W4:Y:S01]  /*88e0*/  @P1 SYNCS.PHASECHK.TRANS64.TRYWAIT P0, [R3+URZ+0x100], R6 ;  /* 0x00010006030015a7 */ /* 0x000f2200080011ff */
[----:B------:R-:W-:Y:S01]  /*88f0*/  UISETP.NE.AND UP0, UPT, UR38, URZ, UPT ;  /* 0x000000ff2600728c */ /* 0x000fe2000bf05270 */
[----:B------:R-:W-:Y:S01]  /*8900*/  BSSY B1, `(.L_x_133) ;  /* 0x0000021000017945 */ /* 0x000fe20003800000 */
[----:B------:R-:W-:Y:S02]  /*8910*/  UMOV UR4, 0x80 ;  /* 0x0000008000047882 */ /* 0x000fe40000000000 */
[----:B------:R-:W-:Y:S01]  /*8920*/  USEL UR39, UR4, 0x40, !UP0 ;  /* 0x0000004004277887 */ /* 0x000fe2000c000000 */
[----:B----4-:R-:W-:Y:S01]  /*8930*/  @P1 SEL R79, RZ, 0x1, !P0 ;  /* 0x00000001ff4f1807 */ /* 0x010fe20004000000 */
[----:B------:R-:W-:Y:S10]  /*8940*/  @!P1 BRA `(.L_x_134) ;  /* 0x0000000000709947 */ /* 0x000ff40003800000 */
[----:B------:R-:W-:Y:S01]  /*8950*/  ISETP.NE.AND P1, PT, R93, RZ, PT ;  /* 0x000000ff5d00720c */ /* 0x000fe20003f25270 */
[----:B------:R-:W-:Y:S01]  /*8960*/  BSSY B0, `(.L_x_135) ;  /* 0x000000b000007945 */ /* 0x000fe20003800000 */
[----:B------:R-:W-:Y:S11]  /*8970*/  ISETP.NE.AND P0, PT, R79, RZ, PT ;  /* 0x000000ff4f00720c */ /* 0x000ff60003f05270 */
[----:B------:R-:W-:Y:S05]  /*8980*/  @P1 IMAD R6, R77, 0x4000, R164 ;  /* 0x000040004d061824 */ /* 0x000fea00078e02a4 */
[----:B------:R-:W-:Y:S04]  /*8990*/  @P1 IADD3 R9, PT, PT, R6, UR46, RZ ;  /* 0x0000002e06091c10 */ /* 0x000fe8000fffe0ff */
[----:B------:R-:W-:Y:S01]  /*89a0*/  @P1 IADD3 R7, PT, PT, R92, R9, RZ ;  /* 0x000000095c071210 */ /* 0x000fe20007ffe0ff */
[--C-:B------:R-:W-:Y:S02]  /*89b0*/  @P1 IMAD.IADD R5, R78, 0x1, R9.reuse ;  /* 0x000000014e051824 */ /* 0x100fe400078e0209 */
[----:B------:R-:W-:Y:S01]  /*89c0*/  @P1 IMAD.IADD R4, R94, 0x1, R9 ;  /* 0x000000015e041824 */ /* 0x000fe200078e0209 */
[----:B------:R-:W-:Y:S06]  /*89d0*/  @P0 BRA `(.L_x_136) ;  /* 0x00000000000c0947 */ /* 0x000fec0003800000 */
[----:B---3--:R-:W-:Y:S04]  /*89e0*/  SHF.L.U32 R0, R149, 0x1f, RZ ;  /* 0x0000001f95007819 */ /* 0x008fe800000006ff */
[----:B------:R-:W3:Y:S02]  /*89f0*/  SYNCS.PHASECHK.TRANS64.TRYWAIT P0, [R3+URZ+0x100], R0 ;  /* 0x00010000030075a7 */ /* 0x000ee400080011ff */
[----:B---3--:R-:W-:Y:S05]  /*8a00*/  @!P0 BRA `(.L_x_137) ;  /* 0x0000004c00a88947 */ /* 0x008fea0003800000 */
.L_x_136:
[----:B------:R-:W-:Y:S05]  /*8a10*/  BSYNC B0 ;  /* 0x0000000000007941 */ /* 0x000fea0003800000 */
.L_x_135:
[----:B------:R-:W-:Y:S01]  /*8a20*/  ISETP.NE.AND P0, PT, R93, RZ, PT ;  /* 0x000000ff5d00720c */ /* 0x000fe20003f05270 */
[----:B------:R-:W-:Y:S11]  /*8a30*/  VIADD R77, R77, 0x1 ;  /* 0x000000014d4d7836 */ /* 0x000ff60000000000 */
[----:B------:R-:W-:Y:S01]  /*8a40*/  @!UPT UIADD3 URZ, UPT, UPT, URZ, URZ, URZ ;  /* 0x000000fffffff290 */ /* 0x000fe2000fffe0ff */
[----:B------:R4:W1:Y:S01]  /*8a50*/  @P0 LDS.128 R84, [R6+UR46+0x400] ;  /* 0x0004002e06540984 */ /* 0x0008620008000c00 */
[--C-:B---3--:R-:W-:Y:S01]  /*8a60*/  @P0 IMAD.IADD R3, R92, 0x1, R5.reuse ;  /* 0x000000015c030824 */ /* 0x108fe200078e0205 */
[C---:B------:R-:W-:Y:S01]  /*8a70*/  @P0 IADD3 R0, PT, PT, R94.reuse, R7, RZ ;  /* 0x000000075e000210 */ /* 0x040fe20007ffe0ff */
[C---:B------:R-:W-:Y:S01]  /*8a80*/  @P0 IMAD.IADD R8, R94.reuse, 0x1, R5 ;  /* 0x000000015e080824 */ /* 0x040fe200078e0205 */
[----:B------:R4:W3:Y:S02]  /*8a90*/  @P0 LDS.128 R80, [R4+0x400] ;  /* 0x0004000004500984 */ /* 0x0008e40000000c00 */
[----:B------:R-:W-:Y:S02]  /*8aa0*/  @P0 IADD3 R9, PT, PT, R94, R3, RZ ;  /* 0x000000035e090210 */ /* 0x000fe40007ffe0ff */
[----:B------:R4:W1:Y:S04]  /*8ab0*/  @P0 LDS.128 R88, [R7+0x400] ;  /* 0x0004000007580984 */ /* 0x0008680000000c00 */
[----:B------:R4:W1:Y:S04]  /*8ac0*/  @P0 LDS.128 R96, [R0+0x400] ;  /* 0x0004000000600984 */ /* 0x0008680000000c00 */
[----:B------:R4:W1:Y:S04]  /*8ad0*/  @P0 LDS.128 R104, [R5+0x400] ;  /* 0x0004000005680984 */ /* 0x0008680000000c00 */
[----:B------:R4:W1:Y:S04]  /*8ae0*/  @P0 LDS.128 R112, [R8+0x400] ;  /* 0x0004000008700984 */ /* 0x0008680000000c00 */
[----:B------:R4:W1:Y:S04]  /*8af0*/  @P0 LDS.128 R120, [R3+0x400] ;  /* 0x0004000003780984 */ /* 0x0008680000000c00 */
[----:B------:R4:W1:Y:S02]  /*8b00*/  @P0 LDS.128 R128, [R9+0x400] ;  /* 0x0004000009800984 */ /* 0x0008640000000c00 */
.L_x_134:
[----:B------:R-:W-:Y:S05]  /*8b10*/  BSYNC B1 ;  /* 0x0000000000017941 */ /* 0x000fea0003800000 */
.L_x_133:
[----:B------:R-:W-:Y:S05]  /*8b20*/  VIADD R50, R69, UR39 ;  /* 0x0000002745327c36 */ /* 0x000fea0008000000 */
[----:B----4-:R-:W-:Y:S04]  /*8b30*/  SHF.R.U32.HI R3, RZ, 0x15, R50 ;  /* 0x00000015ff037819 */ /* 0x010fe80000011632 */
[----:B------:R-:W-:Y:S11]  /*8b40*/  LOP3.LUT P0, RZ, R3, 0x3, R140, 0x48, !PT ;  /* 0x0000000303ff7812 */ /* 0x000ff6000780488c */
[----:B------:R-:W-:Y:S02]  /*8b50*/  @!UPT UIADD3 URZ, UPT, UPT, URZ, URZ, URZ ;  /* 0x000000fffffff290 */ /* 0x000fe4000fffe0ff */
        /* <DEDUP_REMOVED lines=17> */
.L_x_138:
[----:B-1----:R-:W-:Y:S01]  /*8c70*/  SHF.L.U32 R70, R84, 0x10, RZ ;  /* 0x0000001054467819 */ /* 0x002fe200000006ff */
[----:B------:R-:W-:Y:S05]  /*8c80*/  WARPSYNC.ALL ;  /* 0x0000000000007948 */ /* 0x000fea0003800000 */
[----:B------:R-:W-:Y:S01]  /*8c90*/  R2UR UR4, R50 ;  /* 0x00000000320472ca */ /* 0x000fe200000e0000 */
[----:B------:R-:W1:Y:S01]  /*8ca0*/  S2R R165, SR_CgaCtaId ;  /* 0x0000000000a57919 */ /* 0x000e620000008800 */
[----:B------:R-:W-:Y:S01]  /*8cb0*/  LOP3.LUT R72, R84, 0xffff0000, RZ, 0xc0, !PT ;  /* 0xffff000054487812 */ /* 0x000fe200078ec0ff */
[----:B------:R-:W-:Y:S01]  /*8cc0*/  BSSY.RECONVERGENT B0, `(.L_x_139) ;  /* 0x0000102000007945 */ /* 0x000fe20003800200 */
[----:B------:R-:W-:Y:S02]  /*8cd0*/  SHF.L.U32 R73, R85, 0x10, RZ ;  /* 0x0000001055497819 */ /* 0x000fe400000006ff */
[----:B------:R-:W-:Y:S02]  /*8ce0*/  LOP3.LUT R74, R87, 0xffff0000, RZ, 0xc0, !PT ;  /* 0xffff0000574a7812 */ /* 0x000fe400078ec0ff */
[----:B------:R-:W-:Y:S02]  /*8cf0*/  ISETP.NE.AND P6, PT, R157, RZ, PT ;  /* 0x000000ff9d00720c */ /* 0x000fe40003fc5270 */
[----:B------:R-:W-:Y:S02]  /*8d00*/  ISETP.NE.AND P0, PT, R152, RZ, PT ;  /* 0x000000ff9800720c */ /* 0x000fe40003f05270 */
[----:B------:R-:W-:Y:S01]  /*8d10*/  LEA R95, R77, UR46, 0x3 ;  /* 0x0000002e4d5f7c11 */ /* 0x000fe2000f8e18ff */
[----:B------:R-:W3:Y:S02]  /*8d20*/  LDTM.x64 R4, tmem[UR4] ;  /* 0x00000004000479ee */ /* 0x000ee40008340000 */
[C---:B---3--:R-:W-:Y:S01]  /*8d30*/  FMUL R0, R68.reuse, R4 ;  /* 0x0000000444007220 */ /* 0x048fe20000400000 */
[C---:B------:R-:W-:Y:S01]  /*8d40*/  FMUL R3, R68.reuse, R5 ;  /* 0x0000000544037220 */ /* 0x040fe20000400000 */
[C---:B------:R-:W-:Y:S01]  /*8d50*/  FMUL R6, R68.reuse, R6 ;  /* 0x0000000644067220 */ /* 0x040fe20000400000 */
[----:B------:R-:W-:Y:S01]  /*8d60*/  FMUL R7, R68, R7 ;  /* 0x0000000744077220 */ /* 0x000fe20000400000 */
[----:B------:R-:W-:Y:S01]  /*8d70*/  FFMA R0, R71, R70, R0 ;  /* 0x0000004647007223 */ /* 0x000fe20000000000 */
[----:B------:R-:W-:Y:S01]  /*8d80*/  LOP3.LUT R70, R85, 0xffff0000, RZ, 0xc0, !PT ;  /* 0xffff000055467812 */ /* 0x000fe200078ec0ff */
[----:B------:R-:W-:Y:S01]  /*8d90*/  FFMA R3, R71, R72, R3 ;  /* 0x0000004847037223 */ /* 0x000fe20000000003 */
[----:B------:R-:W-:Y:S01]  /*8da0*/  SHF.L.U32 R72, R87, 0x10, RZ ;  /* 0x0000001057487819 */ /* 0x000fe200000006ff */
[C---:B------:R-:W-:Y:S01]  /*8db0*/  FFMA R6, R71.reuse, R73, R6 ;  /* 0x0000004947067223 */ /* 0x040fe20000000006 */
[----:B------:R-:W-:Y:S01]  /*8dc0*/  SHF.L.U32 R73, R86, 0x10, RZ ;  /* 0x0000001056497819 */ /* 0x000fe200000006ff */
[----:B------:R-:W-:Y:S01]  /*8dd0*/  FFMA R7, R71, R70, R7 ;  /* 0x0000004647077223 */ /* 0x000fe20000000007 */
[----:B------:R-:W-:Y:S01]  /*8de0*/  F2FP.BF16.F32.PACK_AB R100, R3, R0 ;  /* 0x000000000364723e */ /* 0x000fe200000010ff */
[----:B------:R-:W-:Y:S01]  /*8df0*/  FMUL R4, R68, R8 ;  /* 0x0000000844047220 */ /* 0x000fe20000400000 */
[----:B------:R-:W-:Y:S01]  /*8e00*/  LOP3.LUT R70, R86, 0xffff0000, RZ, 0xc0, !PT ;  /* 0xffff000056467812 */ /* 0x000fe200078ec0ff */
[C---:B------:R-:W-:Y:S01]  /*8e10*/  FMUL R0, R68.reuse, R9 ;  /* 0x0000000944007220 */ /* 0x040fe20000400000 */
[----:B------:R-:W-:Y:S01]  /*8e20*/  F2FP.BF16.F32.PACK_AB R101, R7, R6 ;  /* 0x000000060765723e */ /* 0x000fe200000010ff */
[----:B------:R-:W-:Y:S01]  /*8e30*/  FMUL R3, R68, R10 ;  /* 0x0000000a44037220 */ /* 0x000fe20000400000 */
[C---:B------:R-:W-:Y:S01]  /*8e40*/  FFMA R4, R71.reuse, R73, R4 ;  /* 0x0000004947047223 */ /* 0x040fe20000000004 */
[----:B------:R-:W-:Y:S01]  /*8e50*/  SHF.L.U32 R73, R82, 0x10, RZ ;  /* 0x0000001052497819 */ /* 0x000fe200000006ff */
[----:B------:R-:W-:Y:S01]  /*8e60*/  FMUL R5, R68, R11 ;  /* 0x0000000b44057220 */ /* 0x000fe20000400000 */
[C---:B------:R-:W-:Y:S01]  /*8e70*/  FFMA R0, R71.reuse, R70, R0 ;  /* 0x0000004647007223 */ /* 0x040fe20000000000 */
[C---:B------:R-:W-:Y:S01]  /*8e80*/  SHF.L.U32 R70, R80.reuse, 0x10, RZ ;  /* 0x0000001050467819 */ /* 0x040fe200000006ff */
[C---:B------:R-:W-:Y:S01]  /*8e90*/  FFMA R3, R71.reuse, R72, R3 ;  /* 0x0000004847037223 */ /* 0x040fe20000000003 */
[----:B------:R-:W-:Y:S01]  /*8ea0*/  LOP3.LUT R72, R80, 0xffff0000, RZ, 0xc0, !PT ;  /* 0xffff000050487812 */ /* 0x000fe200078ec0ff */
[----:B------:R-:W-:Y:S01]  /*8eb0*/  FMUL R6, R68, R12 ;  /* 0x0000000c44067220 */ /* 0x000fe20000400000 */
[----:B------:R-:W-:Y:S01]  /*8ec0*/  F2FP.BF16.F32.PACK_AB R102, R0, R4 ;  /* 0x000000040066723e */ /* 0x000fe200000010ff */
[C---:B------:R-:W-:Y:S01]  /*8ed0*/  FFMA R5, R71.reuse, R74, R5 ;  /* 0x0000004a47057223 */ /* 0x040fe20000000005 */
[C---:B------:R-:W-:Y:S01]  /*8ee0*/  FMUL R7, R68.reuse, R13 ;  /* 0x0000000d44077220 */ /* 0x040fe20000400000 */
[----:B------:R-:W-:Y:S01]  /*8ef0*/  FFMA R6, R71, R70, R6 ;  /* 0x0000004647067223 */ /* 0x000fe20000000006 */
[----:B------:R-:W-:Y:S01]  /*8f00*/  SHF.L.U32 R70, R81, 0x10, RZ ;  /* 0x0000001051467819 */ /* 0x000fe200000006ff */
[C---:B------:R-:W-:Y:S01]  /*8f10*/  FMUL R0, R68.reuse, R14 ;  /* 0x0000000e44007220 */ /* 0x040fe20000400000 */
[----:B------:R-:W-:Y:S01]  /*8f20*/  F2FP.BF16.F32.PACK_AB R103, R5, R3 ;  /* 0x000000030567723e */ /* 0x000fe200000010ff */
[----:B------:R-:W-:Y:S01]  /*8f30*/  FFMA R7, R71, R72, R7 ;  /* 0x0000004847077223 */ /* 0x000fe20000000007 */
[----:B------:R-:W-:Y:S01]  /*8f40*/  LOP3.LUT R72, R81, 0xffff0000, RZ, 0xc0, !PT ;  /* 0xffff000051487812 */ /* 0x000fe200078ec0ff */
[C---:B------:R-:W-:Y:S01]  /*8f50*/  FMUL R3, R68.reuse, R15 ;  /* 0x0000000f44037220 */ /* 0x040fe20000400000 */
[----:B------:R-:W-:Y:S01]  /*8f60*/  FMUL R4, R68, R16 ;  /* 0x0000001044047220 */ /* 0x000fe20000400000 */
[C---:B------:R-:W-:Y:S01]  /*8f70*/  FFMA R0, R71.reuse, R70, R0 ;  /* 0x0000004647007223 */ /* 0x040fe20000000000 */
[----:B------:R-:W-:Y:S01]  /*8f80*/  LOP3.LUT R70, R82, 0xffff0000, RZ, 0xc0, !PT ;  /* 0xffff000052467812 */ /* 0x000fe200078ec0ff */
[----:B------:R-:W-:Y:S01]  /*8f90*/  FFMA R3, R71, R72, R3 ;  /* 0x0000004847037223 */ /* 0x000fe20000000003 */
[----:B------:R-:W-:Y:S01]  /*8fa0*/  F2FP.BF16.F32.PACK_AB R108, R7, R6 ;  /* 0x00000006076c723e */ /* 0x000fe200000010ff */
[----:B------:R-:W-:Y:S01]  /*8fb0*/  FFMA R4, R71, R73, R4 ;  /* 0x0000004947047223 */ /* 0x000fe20000000004 */
[C---:B------:R-:W-:Y:S01]  /*8fc0*/  SHF.L.U32 R73, R83.reuse, 0x10, RZ ;  /* 0x0000001053497819 */ /* 0x040fe200000006ff */
[C---:B------:R-:W-:Y:S01]  /*8fd0*/  FMUL R5, R68.reuse, R17 ;  /* 0x0000001144057220 */ /* 0x040fe20000400000 */
[----:B------:R-:W-:Y:S01]  /*8fe0*/  LOP3.LUT R72, R83, 0xffff0000, RZ, 0xc0, !PT ;  /* 0xffff000053487812 */ /* 0x000fe200078ec0ff */
[C---:B------:R-:W-:Y:S01]  /*8ff0*/  FMUL R6, R68.reuse, R18 ;  /* 0x0000001244067220 */ /* 0x040fe20000400000 */
[----:B------:R-:W-:Y:S01]  /*9000*/  F2FP.BF16.F32.PACK_AB R109, R3, R0 ;  /* 0x00000000036d723e */ /* 0x000fe200000010ff */
[----:B------:R-:W-:Y:S01]  /*9010*/  FMUL R7, R68, R19 ;  /* 0x0000001344077220 */ /* 0x000fe20000400000 */
[C---:B------:R-:W-:Y:S01]  /*9020*/  FFMA R5, R71.reuse, R70, R5 ;  /* 0x0000004647057223 */ /* 0x040fe20000000005 */
[C---:B------:R-:W-:Y:S01]  /*9030*/  SHF.L.U32 R70, R88.reuse, 0x10, RZ ;  /* 0x0000001058467819 */ /* 0x040fe200000006ff */
[----:B------:R-:W-:Y:S01]  /*9040*/  FFMA R6, R71, R73, R6 ;  /* 0x0000004947067223 */ /* 0x000fe20000000006 */
[----:B------:R-:W-:Y:S01]  /*9050*/  SHF.L.U32 R73, R91, 0x10, RZ ;  /* 0x000000105b497819 */ /* 0x000fe200000006ff */
        /* <DEDUP_REMOVED lines=8> */
[----:B------:R-:W-:Y:S01]  /*90e0*/  FFMA R3, R71, R72, R3 ;  /* 0x0000004847037223 */ /* 0x000fe20000000003 */
[----:B------:R-:W-:Y:S01]  /*90f0*/  LOP3.LUT R72, R91, 0xffff0000, RZ, 0xc0, !PT ;  /* 0xffff00005b487812 */ /* 0x000fe200078ec0ff */
[C---:B------:R-:W-:Y:S01]  /*9100*/  FMUL R4, R68.reuse, R22 ;  /* 0x0000001644047220 */ /* 0x040fe20000400000 */
[----:B------:R3:W-:Y:S01]  /*9110*/  STS.128 [R164+UR46+0x4400], R100 ;  /* 0x00440064a4007988 */ /* 0x0007e20008000c2e */
[C---:B------:R-:W-:Y:S01]  /*9120*/  FMUL R5, R68.reuse, R23 ;  /* 0x0000001744057220 */ /* 0x040fe20000400000 */
[----:B------:R-:W-:Y:S01]  /*9130*/  F2FP.BF16.F32.PACK_AB R116, R3, R0 ;  /* 0x000000000374723e */ /* 0x000fe200000010ff */
[----:B------:R-:W-:Y:S01]  /*9140*/  FFMA R4, R71, R70, R4 ;  /* 0x0000004647047223 */ /* 0x000fe20000000004 */
[----:B------:R-:W-:Y:S01]  /*9150*/  LOP3.LUT R0, R89, 0xffff0000, RZ, 0xc0, !PT ;  /* 0xffff000059007812 */ /* 0x000fe200078ec0ff */
[----:B------:R-:W-:Y:S01]  /*9160*/  FMUL R6, R68, R24 ;  /* 0x0000001844067220 */ /* 0x000fe20000400000 */
[----:B------:R-:W-:Y:S01]  /*9170*/  SHF.L.U32 R3, R90, 0x10, RZ ;  /* 0x000000105a037819 */ /* 0x000fe200000006ff */
[----:B------:R-:W-:Y:S01]  /*9180*/  FMUL R7, R68, R25 ;  /* 0x0000001944077220 */ /* 0x000fe20000400000 */
[----:B------:R-:W-:Y:S01]  /*9190*/  LOP3.LUT R70, R90, 0xffff0000, RZ, 0xc0, !PT ;  /* 0xffff00005a467812 */ /* 0x000fe200078ec0ff */
        /* <DEDUP_REMOVED lines=21> */
[----:B------:R4:W-:Y:S01]  /*92f0*/  STS.128 [R163+0x4400], R108 ;  /* 0x0044006ca3007388 */ /* 0x0009e20000000c00 */
[----:B------:R-:W-:Y:S01]  /*9300*/  FFMA R11, R71, R70, R11 ;  /* 0x00000046470b7223 */ /* 0x000fe2000000000b */
[----:B------:R-:W-:Y:S01]  /*9310*/  LOP3.LUT R70, R99, 0xffff0000, RZ, 0xc0, !PT ;  /* 0xffff000063467812 */ /* 0x000fe200078ec0ff */
[C---:B------:R-:W-:Y:S01]  /*9320*/  FFMA R12, R71.reuse, R3, R12 ;  /* 0x00000003470c7223 */ /* 0x040fe2000000000c */
[C---:B------:R-:W-:Y:S01]  /*9330*/  SHF.L.U32 R3, R98.reuse, 0x10, RZ ;  /* 0x0000001062037819 */ /* 0x040fe200000006ff */
[----:B------:R-:W-:Y:S01]  /*9340*/  FFMA R13, R71, R0, R13 ;  /* 0x00000000470d7223 */ /* 0x000fe2000000000d */
[----:B------:R-:W-:Y:S01]  /*9350*/  LOP3.LUT R0, R98, 0xffff0000, RZ, 0xc0, !PT ;  /* 0xffff000062007812 */ /* 0x000fe200078ec0ff */
[C---:B------:R-:W-:Y:S01]  /*9360*/  FMUL R14, R68.reuse, R32 ;  /* 0x00000020440e7220 */ /* 0x040fe20000400000 */
[----:B---3--:R-:W-:Y:S01]  /*9370*/  F2FP.BF16.F32.PACK_AB R100, R11, R10 ;  /* 0x0000000a0b64723e */ /* 0x008fe200000010ff */
[C---:B------:R-:W-:Y:S01]  /*9380*/  FMUL R15, R68.reuse, R33 ;  /* 0x00000021440f7220 */ /* 0x040fe20000400000 */
[----:B------:R-:W-:Y:S01]  /*9390*/  F2FP.BF16.F32.PACK_AB R101, R13, R12 ;  /* 0x0000000c0d65723e */ /* 0x000fe200000010ff */
        /* <DEDUP_REMOVED lines=14> */
[----:B------:R-:W-:Y:S01]  /*9480*/  FMUL R20, R68, R38 ;  /* 0x0000002644147220 */ /* 0x000fe20000400000 */
[----:B------:R-:W-:Y:S01]  /*9490*/  FFMA R18, R71, R0, R18 ;  /* 0x0000000047127223 */ /* 0x000fe20000000012 */
[----:B------:R-:W-:Y:S01]  /*94a0*/  LOP3.LUT R0, R105, 0xffff0000, RZ, 0xc0, !PT ;  /* 0xffff000069007812 */ /* 0x000fe200078ec0ff */
[C---:B------:R-:W-:Y:S01]  /*94b0*/  FFMA R19, R71.reuse, R70, R19 ;  /* 0x0000004647137223 */ /* 0x040fe20000000013 */
[C---:B------:R-:W-:Y:S01]  /*94c0*/  LOP3.LUT R70, R106.reuse, 0xffff0000, RZ, 0xc0, !PT ;  /* 0xffff00006a467812 */ /* 0x040fe200078ec0ff */
[----:B------:R-:W-:Y:S01]  /*94d0*/  FFMA R20, R71, R3, R20 ;  /* 0x0000000347147223 */ /* 0x000fe20000000014 */
[----:B------:R-:W-:Y:S01]  /*94e0*/  SHF.L.U32 R3, R106, 0x10, RZ ;  /* 0x000000106a037819 */ /* 0x000fe200000006ff */
[C---:B------:R-:W-:Y:S01]  /*94f0*/  FMUL R21, R68.reuse, R39 ;  /* 0x0000002744157220 */ /* 0x040fe20000400000 */
[----:B----4-:R-:W-:Y:S01]  /*9500*/  F2FP.BF16.F32.PACK_AB R108, R19, R18 ;  /* 0x00000012136c723e */ /* 0x010fe200000010ff */
[C---:B------:R-:W-:Y:S01]  /*9510*/  FMUL R22, R68.reuse, R40 ;  /* 0x0000002844167220 */ /* 0x040fe20000400000 */
[----:B------:R-:W-:Y:S01]  /*9520*/  STS.128 [R162+0x4400], R116 ;  /* 0x00440074a2007388 */ /* 0x000fe20000000c00 */
[C---:B------:R-:W-:Y:S01]  /*9530*/  FMUL R23, R68.reuse, R41 ;  /* 0x0000002944177220 */ /* 0x040fe20000400000 */
[----:B------:R-:W-:Y:S01]  /*9540*/  FMUL R24, R68, R42 ;  /* 0x0000002a44187220 */ /* 0x000fe20000400000 */
[C---:B------:R-:W-:Y:S01]  /*9550*/  FFMA R21, R71.reuse, R0, R21 ;  /* 0x0000000047157223 */ /* 0x040fe20000000015 */
[----:B------:R-:W-:Y:S01]  /*9560*/  SHF.L.U32 R0, R112, 0x10, RZ ;  /* 0x0000001070007819 */ /* 0x000fe200000006ff */
[----:B------:R-:W-:Y:S01]  /*9570*/  FMUL R25, R68, R43 ;  /* 0x0000002b44197220 */ /* 0x000fe20000400000 */
[----:B------:R-:W-:Y:S01]  /*9580*/  FFMA R22, R71, R3, R22 ;  /* 0x0000000347167223 */ /* 0x000fe20000000016 */
[----:B------:R-:W-:Y:S01]  /*9590*/  SHF.L.U32 R3, R113, 0x10, RZ ;  /* 0x0000001071037819 */ /* 0x000fe200000006ff */
[----:B------:R-:W-:Y:S01]  /*95a0*/  FFMA R23, R71, R70, R23 ;  /* 0x0000004647177223 */ /* 0x000fe20000000017 */
[----:B------:R-:W-:Y:S01]  /*95b0*/  LOP3.LUT R70, R112, 0xffff0000, RZ, 0xc0, !PT ;  /* 0xffff000070467812 */ /* 0x000fe200078ec0ff */
[C---:B------:R-:W-:Y:S01]  /*95c0*/  FMUL R26, R68.reuse, R44 ;  /* 0x0000002c441a7220 */ /* 0x040fe20000400000 */
[----:B------:R-:W-:Y:S01]  /*95d0*/  F2FP.BF16.F32.PACK_AB R109, R21, R20 ;  /* 0x00000014156d723e */ /* 0x000fe200000010ff */
[----:B------:R-:W-:Y:S01]  /*95e0*/  FFMA R24, R71, R73, R24 ;  /* 0x0000004947187223 */ /* 0x000fe20000000018 */
[----:B------:R-:W-:Y:S01]  /*95f0*/  F2FP.BF16.F32.PACK_AB R110, R23, R22 ;  /* 0x00000016176e723e */ /* 0x000fe200000010ff */
[----:B------:R-:W-:Y:S01]  /*9600*/  FFMA R25, R71, R72, R25 ;  /* 0x0000004847197223 */ /* 0x000fe20000000019 */
[----:B------:R-:W-:Y:S01]  /*9610*/  SHF.L.U32 R73, R115, 0x10, RZ ;  /* 0x0000001073497819 */ /* 0x000fe200000006ff */
[C---:B------:R-:W-:Y:S01]  /*9620*/  FMUL R27, R68.reuse, R45 ;  /* 0x0000002d441b7220 */ /* 0x040fe20000400000 */
[----:B------:R-:W-:Y:S01]  /*9630*/  LOP3.LUT R72, R131, 0xffff0000, RZ, 0xc0, !PT ;  /* 0xffff000083487812 */ /* 0x000fe200078ec0ff */
[----:B------:R-:W-:Y:S01]  /*9640*/  FMUL R28, R68, R46 ;  /* 0x0000002e441c7220 */ /* 0x000fe20000400000 */
[----:B------:R-:W-:Y:S01]  /*9650*/  F2FP.BF16.F32.PACK_AB R111, R25, R24 ;  /* 0x00000018196f723e */ /* 0x000fe200000010ff */
[----:B------:R3:W-:Y:S01]  /*9660*/  STS.128 [R161+0x4400], R100 ;  /* 0x00440064a1007388 */ /* 0x0007e20000000c00 */
        /* <DEDUP_REMOVED lines=12> */
[----:B------:R4:W-:Y:S01]  /*9730*/  STS.128 [R147+0x4400], R108 ;  /* 0x0044006c93007388 */ /* 0x0009e20000000c00 */
[----:B------:R-:W-:Y:S01]  /*9740*/  FMUL R33, R68, R51 ;  /* 0x0000003344217220 */ /* 0x000fe20000400000 */
[C---:B------:R-:W-:Y:S01]  /*9750*/  FFMA R30, R71.reuse, R3, R30 ;  /* 0x00000003471e7223 */ /* 0x040fe2000000001e */
[C---:B------:R-:W-:Y:S01]  /*9760*/  SHF.L.U32 R3, R120.reuse, 0x10, RZ ;  /* 0x0000001078037819 */ /* 0x040fe200000006ff */
[C---:B------:R-:W-:Y:S01]  /*9770*/  FFMA R31, R71.reuse, R70, R31 ;  /* 0x00000046471f7223 */ /* 0x040fe2000000001f */
[----:B------:R-:W-:Y:S01]  /*9780*/  LOP3.LUT R70, R120, 0xffff0000, RZ, 0xc0, !PT ;  /* 0xffff000078467812 */ /* 0x000fe200078ec0ff */
[----:B------:R-:W-:Y:S01]  /*9790*/  FFMA R32, R71, R73, R32 ;  /* 0x0000004947207223 */ /* 0x000fe20000000020 */
        /* <DEDUP_REMOVED lines=9> */
[----:B------:R-:W-:Y:S01]  /*9830*/  FFMA R35, R71, R70, R35 ;  /* 0x0000004647237223 */ /* 0x000fe20000000023 */
[----:B------:R-:W-:Y:S01]  /*9840*/  LOP3.LUT R70, R123, 0xffff0000, RZ, 0xc0, !PT ;  /* 0xffff00007b467812 */ /* 0x000fe200078ec0ff */
[----:B------:R-:W-:Y:S01]  /*9850*/  FFMA R36, R71, R73, R36 ;  /* 0x0000004947247223 */ /* 0x000fe20000000024 */
[----:B------:R-:W-:Y:S01]  /*9860*/  SHF.L.U32 R73, R123, 0x10, RZ ;  /* 0x000000107b497819 */ /* 0x000fe200000006ff */
[----:B------:R-:W-:Y:S01]  /*9870*/  FFMA R37, R71, R0, R37 ;  /* 0x0000000047257223 */ /* 0x000fe20000000025 */
[----:B------:R-:W-:Y:S01]  /*9880*/  LOP3.LUT R0, R122, 0xffff0000, RZ, 0xc0, !PT ;  /* 0xffff00007a007812 */ /* 0x000fe200078ec0ff */
[C---:B------:R-:W-:Y:S01]  /*9890*/  FMUL R38, R68.reuse, R56 ;  /* 0x0000003844267220 */ /* 0x040fe20000400000 */
[----:B---3--:R-:W-:Y:S01]  /*98a0*/  F2FP.BF16.F32.PACK_AB R100, R27, R26 ;  /* 0x0000001a1b64723e */ /* 0x008fe200000010ff */
[C---:B------:R-:W-:Y:S01]  /*98b0*/  FMUL R39, R68.reuse, R57 ;  /* 0x0000003944277220 */ /* 0x040fe20000400000 */
[----:B------:R-:W-:Y:S01]  /*98c0*/  F2FP.BF16.F32.PACK_AB R101, R29, R28 ;  /* 0x0000001c1d65723e */ /* 0x000fe200000010ff */
[C---:B------:R-:W-:Y:S01]  /*98d0*/  FMUL R40, R68.reuse, R58 ;  /* 0x0000003a44287220 */ /* 0x040fe20000400000 */
[----:B------:R-:W-:Y:S01]  /*98e0*/  F2FP.BF16.F32.PACK_AB R102, R31, R30 ;  /* 0x0000001e1f66723e */ /* 0x000fe200000010ff */
[----:B------:R-:W-:Y:S01]  /*98f0*/  FMUL R41, R68, R59 ;  /* 0x0000003b44297220 */ /* 0x000fe20000400000 */
[----:B------:R-:W-:Y:S01]  /*9900*/  F2FP.BF16.F32.PACK_AB R103, R33, R32 ;  /* 0x000000202167723e */ /* 0x000fe200000010ff */
[----:B------:R-:W-:Y:S01]  /*9910*/  FFMA R38, R71, R3, R38 ;  /* 0x0000000347267223 */ /* 0x000fe20000000026 */
[----:B------:R-:W-:Y:S01]  /*9920*/  SHF.L.U32 R3, R129, 0x10, RZ ;  /* 0x0000001081037819 */ /* 0x000fe200000006ff */
[----:B------:R-:W-:Y:S01]  /*9930*/  FFMA R39, R71, R0, R39 ;  /* 0x0000000047277223 */ /* 0x000fe20000000027 */
[C---:B------:R-:W-:Y:S01]  /*9940*/  SHF.L.U32 R0, R128.reuse, 0x10, RZ ;  /* 0x0000001080007819 */ /* 0x040fe200000006ff */
[----:B------:R3:W-:Y:S01]  /*9950*/  STS.128 [R160+0x4400], R100 ;  /* 0x00440064a0007388 */ /* 0x0007e20000000c00 */
[----:B----4-:R-:W-:Y:S01]  /*9960*/  F2FP.BF16.F32.PACK_AB R108, R35, R34 ;  /* 0x00000022236c723e */ /* 0x010fe200000010ff */
[----:B------:R-:W-:Y:S01]  /*9970*/  FFMA R40, R71, R73, R40 ;  /* 0x0000004947287223 */ /* 0x000fe20000000028 */
[----:B------:R-:W-:Y:S01]  /*9980*/  SHF.L.U32 R73, R131, 0x10, RZ ;  /* 0x0000001083497819 */ /* 0x000fe200000006ff */
[----:B------:R-:W-:Y:S01]  /*9990*/  FFMA R41, R71, R70, R41 ;  /* 0x0000004647297223 */ /* 0x000fe20000000029 */
[----:B------:R-:W-:Y:S01]  /*99a0*/  LOP3.LUT R70, R128, 0xffff0000, RZ, 0xc0, !PT ;  /* 0xffff000080467812 */ /* 0x000fe200078ec0ff */
[C---:B------:R-:W-:Y:S01]  /*99b0*/  FMUL R42, R68.reuse, R60 ;  /* 0x0000003c442a7220 */ /* 0x040fe20000400000 */
[----:B------:R-:W-:Y:S01]  /*99c0*/  F2FP.BF16.F32.PACK_AB R109, R37, R36 ;  /* 0x00000024256d723e */ /* 0x000fe200000010ff */
[C---:B------:R-:W-:Y:S01]  /*99d0*/  FMUL R43, R68.reuse, R61 ;  /* 0x0000003d442b7220 */ /* 0x040fe20000400000 */
[C---:B------:R-:W-:Y:S01]  /*99e0*/  FMUL R44, R68.reuse, R62 ;  /* 0x0000003e442c7220 */ /* 0x040fe20000400000 */
[----:B------:R-:W-:Y:S01]  /*99f0*/  FFMA R42, R71, R0, R42 ;  /* 0x00000000472a7223 */ /* 0x000fe2000000002a */
[----:B------:R-:W-:Y:S01]  /*9a00*/  LOP3.LUT R0, R129, 0xffff0000, RZ, 0xc0, !PT ;  /* 0xffff000081007812 */ /* 0x000fe200078ec0ff */
[C---:B------:R-:W-:Y:S01]  /*9a10*/  FFMA R43, R71.reuse, R70, R43 ;  /* 0x00000046472b7223 */ /* 0x040fe2000000002b */
[C---:B------:R-:W-:Y:S01]  /*9a20*/  FFMA R44, R71.reuse, R3, R44 ;  /* 0x00000003472c7223 */ /* 0x040fe2000000002c */
[----:B------:R-:W-:Y:S01]  /*9a30*/  FMUL R45, R68, R63 ;  /* 0x0000003f442d7220 */ /* 0x000fe20000400000 */
[----:B------:R-:W-:Y:S01]  /*9a40*/  SHF.L.U32 R3, R130, 0x10, RZ ;  /* 0x0000001082037819 */ /* 0x000fe200000006ff */
[----:B------:R-:W-:Y:S01]  /*9a50*/  FMUL R46, R68, R64 ;  /* 0x00000040442e7220 */ /* 0x000fe20000400000 */
[----:B------:R-:W-:Y:S01]  /*9a60*/  LOP3.LUT R70, R130, 0xffff0000, RZ, 0xc0, !PT ;  /* 0xffff000082467812 */ /* 0x000fe200078ec0ff */
[C---:B------:R-:W-:Y:S01]  /*9a70*/  FMUL R47, R68.reuse, R65 ;  /* 0x00000041442f7220 */ /* 0x040fe20000400000 */
[C---:B------:R-:W-:Y:S01]  /*9a80*/  FMUL R48, R68.reuse, R66 ;  /* 0x0000004244307220 */ /* 0x040fe20000400000 */
[----:B------:R-:W-:Y:S01]  /*9a90*/  FFMA R45, R71, R0, R45 ;  /* 0x00000000472d7223 */ /* 0x000fe2000000002d */
[----:B------:R-:W-:Y:S01]  /*9aa0*/  FMUL R49, R68, R67 ;  /* 0x0000004344317220 */ /* 0x000fe20000400000 */
[----:B------:R-:W-:Y:S01]  /*9ab0*/  F2FP.BF16.F32.PACK_AB R110, R39, R38 ;  /* 0x00000026276e723e */ /* 0x000fe200000010ff */
[----:B------:R-:W-:Y:S01]  /*9ac0*/  FFMA R46, R71, R3, R46 ;  /* 0x00000003472e7223 */ /* 0x000fe2000000002e */
[----:B------:R-:W-:Y:S01]  /*9ad0*/  F2FP.BF16.F32.PACK_AB R111, R41, R40 ;  /* 0x00000028296f723e */ /* 0x000fe200000010ff */
[C---:B------:R-:W-:Y:S01]  /*9ae0*/  FFMA R47, R71.reuse, R70, R47 ;  /* 0x00000046472f7223 */ /* 0x040fe2000000002f */
[C---:B------:R-:W-:Y:S01]  /*9af0*/  FFMA R48, R71.reuse, R73, R48 ;  /* 0x0000004947307223 */ /* 0x040fe20000000030 */
[----:B------:R-:W-:Y:S01]  /*9b00*/  FFMA R49, R71, R72, R49 ;  /* 0x0000004847317223 */ /* 0x000fe20000000031 */
[----:B------:R-:W-:Y:S01]  /*9b10*/  F2FP.BF16.F32.PACK_AB R72, R43, R42 ;  /* 0x0000002a2b48723e */ /* 0x000fe200000010ff */
[----:B------:R3:W-:Y:S01]  /*9b20*/  STS.128 [R159+0x4400], R108 ;  /* 0x0044006c9f007388 */ /* 0x0007e20000000c00 */
[----:B------:R-:W-:Y:S02]  /*9b30*/  F2FP.BF16.F32.PACK_AB R73, R45, R44 ;  /* 0x0000002c2d49723e */ /* 0x000fe400000010ff */
[----:B------:R-:W-:Y:S02]  /*9b40*/  F2FP.BF16.F32.PACK_AB R74, R47, R46 ;  /* 0x0000002e2f4a723e */ /* 0x000fe400000010ff */
[----:B------:R-:W-:Y:S02]  /*9b50*/  F2FP.BF16.F32.PACK_AB R75, R49, R48 ;  /* 0x00000030314b723e */ /* 0x000fe400000010ff */
[----:B------:R-:W-:Y:S02]  /*9b60*/  MOV R0, UR52 ;  /* 0x0000003400007c02 */ /* 0x000fe40008000f00 */
[----:B------:R-:W-:Y:S01]  /*9b70*/  @P6 SHF.L.U32 R70, R149, 0x1f, RZ ;  /* 0x0000001f95466819 */ /* 0x000fe200000006ff */
[----:B------:R3:W-:Y:S01]  /*9b80*/  STS.128 [R158+0x4400], R72 ;  /* 0x004400489e007388 */ /* 0x0007e20000000c00 */
[----:B------:R-:W-:Y:S04]  /*9b90*/  @P6 LEA R0, R0, UR46, 0x3 ;  /* 0x0000002e00006c11 */ /* 0x000fe8000f8e18ff */
[----:B------:R-:W-:Y:S01]  /*9ba0*/  @P6 IADD3 R0, PT, PT, R0, 0x120, RZ ;  /* 0x0000012000006810 */ /* 0x000fe20007ffe0ff */
[----:B------:R-:W-:Y:S01]  /*9bb0*/  @!PT LDS RZ, [RZ] ;  /* 0x00000000fffff984 */ /* 0x000fe20000000800 */
[----:B------:R-:W-:Y:S01]  /*9bc0*/  @!PT LDS RZ, [RZ] ;  /* 0x00000000fffff984 */ /* 0x000fe20000000800 */
[----:B------:R-:W-:Y:S01]  /*9bd0*/  @!PT LDS RZ, [RZ] ;  /* 0x00000000fffff984 */ /* 0x000fe20000000800 */
[----:B------:R-:W-:Y:S01]  /*9be0*/  @!PT LDS RZ, [RZ] ;  /* 0x00000000fffff984 */ /* 0x000fe20000000800 */
[----:B------:R4:W-:Y:S06]  /*9bf0*/  MEMBAR.ALL.CTA ;  /* 0x0000000000007992 */ /* 0x0009ec0000008000 */
[----:B----4-:R-:W4:Y:S01]  /*9c00*/  FENCE.VIEW.ASYNC.S ;  /* 0x00000000000073c6 */ /* 0x010f220000000000 */
[----:B-1----:R-:W-:Y:S01]  /*9c10*/  @P6 PRMT R0, R165, 0x654, R0 ;  /* 0x00000654a5006816 */ /* 0x002fe20000000000 */
[----:B----4-:R-:W-:Y:S06]  /*9c20*/  BAR.SYNC.DEFER_BLOCKING 0x1, 0x80 ;  /* 0x0042000000007b1d */ /* 0x010fec0000010000 */
[----:B------:R-:W-:Y:S05]  /*9c30*/  @P0 BRA `(.L_x_140) ;  /* 0x0000000000280947 */ /* 0x000fea0003800000 */
[----:B------:R-:W1:Y:S01]  /*9c40*/  LDCU.64 UR6, c[0x0][0x348] ;  /* 0x00006900ff0677ac */ /* 0x000e620008000a00 */
[----:B------:R-:W-:Y:S02]  /*9c50*/  UIADD3 UR9, UPT, UPT, UR53, UR39, URZ ;  /* 0x0000002735097290 */ /* 0x000fe4000fffe0ff */
[----:B------:R-:W-:Y:S01]  /*9c60*/  UIADD3 UR8, UPT, UPT, UR46, 0x4400, URZ ;  /* 0x000044002e087890 */ /* 0x000fe2000fffe0ff */
[----:B------:R-:W-:Y:S01]  /*9c70*/  UMOV UR10, UR50 ;  /* 0x00000032000a7c82 */ /* 0x000fe20008000000 */
[----:B------:R-:W-:Y:S01]  /*9c80*/  UMOV UR11, UR44 ;  /* 0x0000002c000b7c82 */ /* 0x000fe20008000000 */
[----:B-1----:R-:W-:Y:S04]  /*9c90*/  UIADD3 UR4, UP0, UPT, UR6, 0xa80, URZ ;  /* 0x00000a8006047890 */ /* 0x002fe8000ff1e0ff */
[----:B------:R-:W-:Y:S09]  /*9ca0*/  UIADD3.X UR5, UPT, UPT, URZ, UR7, URZ, UP0, !UPT ;  /* 0x00000007ff057290 */ /* 0x000ff200087fe4ff */
[----:B------:R1:W-:Y:S01]  /*9cb0*/  UTMASTG.3D [UR8], [UR4] ;  /* 0x00000008040073b5 */ /* 0x0003e20008010000 */
[----:B------:R0:W-:Y:S01]  /*9cc0*/  UTMACMDFLUSH ;  /* 0x00000000000079b7 */ /* 0x0001e20000000000 */
[----:B-1----:R-:W-:Y:S04]  /*9cd0*/  DEPBAR.LE SB0, 0x1 ;  /* 0x000080400000791a */ /* 0x002fe80000000000 */
.L_x_140:
[----:B------:R-:W-:Y:S05]  /*9ce0*/  BSYNC.RECONVERGENT B0 ;  /* 0x0000000000007941 */ /* 0x000fea0003800200 */
.L_x_139:
[----:B------:R-:W-:Y:S01]  /*9cf0*/  BAR.SYNC.DEFER_BLOCKING 0x1, 0x80 ;  /* 0x0042000000007b1d */ /* 0x000fe20000010000 */
[----:B------:R-:W-:Y:S02]  /*9d00*/  UIADD3 UR5, UPT, UPT, UR52, 0x1, URZ ;  /* 0x0000000134057890 */ /* 0x000fe4000fffe0ff */
[----:B------:R-:W-:Y:S02]  /*9d10*/  UISETP.NE.AND UP0, UPT, UR38, URZ, UPT ;  /* 0x000000ff2600728c */ /* 0x000fe4000bf05270 */
[----:B------:R-:W-:Y:S04]  /*9d20*/  UISETP.NE.AND UP1, UPT, UR5, 0x4, UPT ;  /* 0x000000040500788c */ /* 0x000fe8000bf25270 */
[----:B------:R-:W-:Y:S01]  /*9d30*/  USEL UR47, UR5, URZ, UP1 ;  /* 0x000000ff052f7287 */ /* 0x000fe20008800000 */
[----:B------:R1:W-:Y:S01]  /*9d40*/  @P6 SYNCS.ARRIVE.TRANS64.RED.A1T0 RZ, [R0+URZ], RZ ;  /* 0x000000ff00ff69a7 */ /* 0x0003e200081004ff */
[----:B------:R-:W-:Y:S01]  /*9d50*/  UMOV UR4, 0x40 ;  /* 0x0000004000047882 */ /* 0x000fe20000000000 */
[----:B------:R-:W-:Y:S01]  /*9d60*/  BSSY B1, `(.L_x_141) ;  /* 0x0000021000017945 */ /* 0x000fe20003800000 */
[----:B------:R-:W-:Y:S01]  /*9d70*/  USEL UR39, UR4, 0x80, !UP0 ;  /* 0x0000008004277887 */ /* 0x000fe2000c000000 */
[----:B------:R-:W4:Y:S02]  /*9d80*/  @P6 SYNCS.PHASECHK.TRANS64.TRYWAIT P0, [R95+URZ+0x100], R70 ;  /* 0x000100465f0065a7 */ /* 0x000f2400080011ff */
[----:B----4-:R-:W-:Y:S01]  /*9d90*/  @P6 SEL R79, RZ, 0x1, !P0 ;  /* 0x00000001ff4f6807 */ /* 0x010fe20004000000 */
[----:B-1----:R-:W-:Y:S08]  /*9da0*/  @!P6 BRA `(.L_x_142) ;  /* 0x000000000070e947 */ /* 0x002ff00003800000 */
        /* <DEDUP_REMOVED lines=9> */
[----:B------:R-:W-:Y:S04]  /*9e40*/  SHF.L.U32 R6, R149, 0x1f, RZ ;  /* 0x0000001f95067819 */ /* 0x000fe800000006ff */
[----:B------:R-:W1:Y:S02]  /*9e50*/  SYNCS.PHASECHK.TRANS64.TRYWAIT P0, [R95+URZ+0x100], R6 ;  /* 0x000100065f0075a7 */ /* 0x000e6400080011ff */
[----:B-1----:R-:W-:Y:S05]  /*9e60*/  @!P0 BRA `(.L_x_145) ;  /* 0x0000003800a48947 */ /* 0x002fea0003800000 */
.L_x_144:
[----:B------:R-:W-:Y:S05]  /*9e70*/  BSYNC B0 ;  /* 0x0000000000007941 */ /* 0x000fea0003800000 */
.L_x_143:
[----:B------:R-:W-:Y:S01]  /*9e80*/  ISETP.NE.AND P0, PT, R93, RZ, PT ;  /* 0x000000ff5d00720c */ /* 0x000fe20003f05270 */
[----:B------:R-:W-:Y:S11]  /*9e90*/  VIADD R77, R77, 0x1 ;  /* 0x000000014d4d7836 */ /* 0x000ff60000000000 */
[----:B------:R-:W-:Y:S01]  /*9ea0*/  @!UPT UIADD3 URZ, UPT, UPT, URZ, URZ, URZ ;  /* 0x000000fffffff290 */ /* 0x000fe2000fffe0ff */
[----:B------:R4:W2:Y:S01]  /*9eb0*/  @P0 LDS.128 R84, [R4+UR46+0x400] ;  /* 0x0004002e04540984 */ /* 0x0008a20008000c00 */
[--C-:B------:R-:W-:Y:S01]  /*9ec0*/  @P0 IMAD.IADD R7, R92, 0x1, R3.reuse ;  /* 0x000000015c070824 */ /* 0x100fe200078e0203 */
[C---:B-1----:R-:W-:Y:S01]  /*9ed0*/  @P0 IADD3 R6, PT, PT, R94.reuse, R5, RZ ;  /* 0x000000055e060210 */ /* 0x042fe20007ffe0ff */
[C---:B------:R-:W-:Y:S01]  /*9ee0*/  @P0 IMAD.IADD R8, R94.reuse, 0x1, R3 ;  /* 0x000000015e080824 */ /* 0x040fe200078e0203 */
[----:B------:R4:W1:Y:S02]  /*9ef0*/  @P0 LDS.128 R80, [R0+0x400] ;  /* 0x0004000000500984 */ /* 0x0008640000000c00 */
[----:B------:R-:W-:Y:S02]  /*9f00*/  @P0 IADD3 R9, PT, PT, R94, R7, RZ ;  /* 0x000000075e090210 */ /* 0x000fe40007ffe0ff */
[----:B------:R4:W1:Y:S04]  /*9f10*/  @P0 LDS.128 R88, [R5+0x400] ;  /* 0x0004000005580984 */ /* 0x0008680000000c00 */
[----:B------:R4:W1:Y:S04]  /*9f20*/  @P0 LDS.128 R96, [R6+0x400] ;  /* 0x0004000006600984 */ /* 0x0008680000000c00 */
[----:B------:R4:W1:Y:S04]  /*9f30*/  @P0 LDS.128 R104, [R3+0x400] ;  /* 0x0004000003680984 */ /* 0x0008680000000c00 */
[----:B------:R4:W1:Y:S04]  /*9f40*/  @P0 LDS.128 R112, [R8+0x400] ;  /* 0x0004000008700984 */ /* 0x0008680000000c00 */
[----:B------:R4:W1:Y:S04]  /*9f50*/  @P0 LDS.128 R120, [R7+0x400] ;  /* 0x0004000007780984 */ /* 0x0008680000000c00 */
[----:B------:R4:W1:Y:S02]  /*9f60*/  @P0 LDS.128 R128, [R9+0x400] ;  /* 0x0004000009800984 */ /* 0x0008640000000c00 */
.L_x_142:
[----:B------:R-:W-:Y:S05]  /*9f70*/  BSYNC B1 ;  /* 0x0000000000017941 */ /* 0x000fea0003800000 */
.L_x_141:
        /* <DEDUP_REMOVED lines=21> */
.L_x_146:
[----:B--2---:R-:W-:Y:S01]  /*a0d0*/  SHF.L.U32 R70, R84, 0x10, RZ ;  /* 0x0000001054467819 */ /* 0x004fe200000006ff */
[----:B------:R-:W-:Y:S05]  /*a0e0*/  WARPSYNC.ALL ;  /* 0x0000000000007948 */ /* 0x000fea0003800000 */
[----:B------:R-:W-:Y:S01]  /*a0f0*/  R2UR UR4, R16 ;  /* 0x00000000100472ca */ /* 0x000fe200000e0000 */
[----:B------:R-:W-:Y:S01]  /*a100*/  BSSY.RECONVERGENT B0, `(.L_x_147) ;  /* 0x0000103000007945 */ /* 0x000fe20003800200 */
[----:B---3--:R-:W-:Y:S02]  /*a110*/  LOP3.LUT R72, R87, 0xffff0000, RZ, 0xc0, !PT ;  /* 0xffff000057487812 */ /* 0x008fe400078ec0ff */
[----:B------:R-:W-:Y:S02]  /*a120*/  ISETP.NE.AND P6, PT, R157, RZ, PT ;  /* 0x000000ff9d00720c */ /* 0x000fe40003fc5270 */
[----:B------:R-:W-:Y:S07]  /*a130*/  ISETP.NE.AND P0, PT, R152, RZ, PT ;  /* 0x000000ff9800720c */ /* 0x000fee0003f05270 */
[----:B------:R-:W2:Y:S02]  /*a140*/  LDTM.x64 R4, tmem[UR4] ;  /* 0x00000004000479ee */ /* 0x000ea40008340000 */
[----:B--2---:R-:W-:Y:S01]  /*a150*/  FMUL R0, R68, R4 ;  /* 0x0000000444007220 */ /* 0x004fe20000400000 */
[----:B------:R-:W-:Y:S01]  /*a160*/  LOP3.LUT R4, R84, 0xffff0000, RZ, 0xc0, !PT ;  /* 0xffff000054047812 */ /* 0x000fe200078ec0ff */
[C---:B------:R-:W-:Y:S01]  /*a170*/  FMUL R3, R68.reuse, R5 ;  /* 0x0000000544037220 */ /* 0x040fe20000400000 */
[----:B------:R-:W-:Y:S01]  /*a180*/  SHF.L.U32 R5, R85, 0x10, RZ ;  /* 0x0000001055057819 */ /* 0x000fe200000006ff */
[----:B------:R-:W-:Y:S01]  /*a190*/  FFMA R0, R71, R70, R0 ;  /* 0x0000004647007223 */ /* 0x000fe20000000000 */
[----:B------:R-:W-:Y:S01]  /*a1a0*/  LOP3.LUT R70, R85, 0xffff0000, RZ, 0xc0, !PT ;  /* 0xffff000055467812 */ /* 0x000fe200078ec0ff */
[C---:B------:R-:W-:Y:S01]  /*a1b0*/  FMUL R6, R68.reuse, R6 ;  /* 0x0000000644067220 */ /* 0x040fe20000400000 */
[C---:B------:R-:W-:Y:S01]  /*a1c0*/  FFMA R3, R71.reuse, R4, R3 ;  /* 0x0000000447037223 */ /* 0x040fe20000000003 */
[C---:B------:R-:W-:Y:S01]  /*a1d0*/  FMUL R7, R68.reuse, R7 ;  /* 0x0000000744077220 */ /* 0x040fe20000400000 */
[----:B------:R-:W-:Y:S01]  /*a1e0*/  FMUL R4, R68, R8 ;  /* 0x0000000844047220 */ /* 0x000fe20000400000 */
[C---:B------:R-:W-:Y:S01]  /*a1f0*/  LOP3.LUT R8, R86.reuse, 0xffff0000, RZ, 0xc0, !PT ;  /* 0xffff000056087812 */ /* 0x040fe200078ec0ff */
[C---:B------:R-:W-:Y:S01]  /*a200*/  FFMA R6, R71.reuse, R5, R6 ;  /* 0x0000000547067223 */ /* 0x040fe20000000006 */
[----:B------:R-:W-:Y:S01]  /*a210*/  SHF.L.U32 R5, R86, 0x10, RZ ;  /* 0x0000001056057819 */ /* 0x000fe200000006ff */
[----:B------:R-:W-:Y:S01]  /*a220*/  FFMA R7, R71, R70, R7 ;  /* 0x0000004647077223 */ /* 0x000fe20000000007 */
[----:B------:R-:W-:Y:S01]  /*a230*/  F2FP.BF16.F32.PACK_AB R100, R3, R0 ;  /* 0x000000000364723e */ /* 0x000fe200000010ff */
[----:B------:R-:W-:Y:S01]  /*a240*/  FMUL R0, R68, R9 ;  /* 0x0000000944007220 */ /* 0x000fe20000400000 */
[----:B------:R-:W-:Y:S01]  /*a250*/  SHF.L.U32 R70, R87, 0x10, RZ ;  /* 0x0000001057467819 */ /* 0x000fe200000006ff */
[----:B------:R-:W-:Y:S01]  /*a260*/  FFMA R4, R71, R5, R4 ;  /* 0x0000000547047223 */ /* 0x000fe20000000004 */
[----:B------:R-:W-:Y:S01]  /*a270*/  F2FP.BF16.F32.PACK_AB R101, R7, R6 ;  /* 0x000000060765723e */ /* 0x000fe200000010ff */
[C---:B------:R-:W-:Y:S01]  /*a280*/  FFMA R0, R71.reuse, R8, R0 ;  /* 0x0000000847007223 */ /* 0x040fe20000000000 */
[----:B-1----:R-:W-:Y:S01]  /*a290*/  SHF.L.U32 R8, R80, 0x10, RZ ;  /* 0x0000001050087819 */ /* 0x002fe200000006ff */
[----:B------:R-:W-:Y:S01]  /*a2a0*/  FMUL R3, R68, R10 ;  /* 0x0000000a44037220 */ /* 0x000fe20000400000 */
[----:B------:R-:W-:Y:S01]  /*a2b0*/  LOP3.LUT R10, R80, 0xffff0000, RZ, 0xc0, !PT ;  /* 0xffff0000500a7812 */ /* 0x000fe200078ec0ff */
[----:B------:R-:W-:Y:S01]  /*a2c0*/  FMUL R5, R68, R11 ;  /* 0x0000000b44057220 */ /* 0x000fe20000400000 */
[----:B------:R-:W-:Y:S01]  /*a2d0*/  F2FP.BF16.F32.PACK_AB R102, R0, R4 ;  /* 0x000000040066723e */ /* 0x000fe200000010ff */
[C---:B------:R-:W-:Y:S01]  /*a2e0*/  FMUL R6, R68.reuse, R12 ;  /* 0x0000000c44067220 */ /* 0x040fe20000400000 */
[C---:B------:R-:W-:Y:S01]  /*a2f0*/  FMUL R7, R68.reuse, R13 ;  /* 0x0000000d44077220 */ /* 0x040fe20000400000 */
[----:B------:R-:W-:Y:S01]  /*a300*/  FFMA R3, R71, R70, R3 ;  /* 0x0000004647037223 */ /* 0x000fe20000000003 */
[----:B------:R-:W-:Y:S01]  /*a310*/  SHF.L.U32 R70, R81, 0x10, RZ ;  /* 0x0000001051467819 */ /* 0x000fe200000006ff */
[C---:B------:R-:W-:Y:S01]  /*a320*/  FFMA R5, R71.reuse, R72, R5 ;  /* 0x0000004847057223 */ /* 0x040fe20000000005 */
[C---:B------:R-:W-:Y:S01]  /*a330*/  FFMA R6, R71.reuse, R8, R6 ;  /* 0x0000000847067223 */ /* 0x040fe20000000006 */
[C---:B------:R-:W-:Y:S01]  /*a340*/  FMUL R0, R68.reuse, R14 ;  /* 0x0000000e44007220 */ /* 0x040fe20000400000 */
[----:B------:R-:W-:Y:S01]  /*a350*/  FFMA R7, R71, R10, R7 ;  /* 0x0000000a47077223 */ /* 0x000fe20000000007 */
[C---:B------:R-:W-:Y:S01]  /*a360*/  FMUL R14, R68.reuse, R24 ;  /* 0x00000018440e7220 */ /* 0x040fe20000400000 */
[----:B------:R-:W-:Y:S01]  /*a370*/  F2FP.BF16.F32.PACK_AB R103, R5, R3 ;  /* 0x000000030567723e */ /* 0x000fe200000010ff */
[C---:B------:R-:W-:Y:S01]  /*a380*/  FMUL R24, R68.reuse, R34 ;  /* 0x0000002244187220 */ /* 0x040fe20000400000 */
[C---:B------:R-:W-:Y:S01]  /*a390*/  FMUL R34, R68.reuse, R44 ;  /* 0x0000002c44227220 */ /* 0x040fe20000400000 */
[C---:B------:R-:W-:Y:S01]  /*a3a0*/  FMUL R44, R68.reuse, R54 ;  /* 0x00000036442c7220 */ /* 0x040fe20000400000 */
[C---:B------:R-:W-:Y:S01]  /*a3b0*/  FMUL R54, R68.reuse, R64 ;  /* 0x0000004044367220 */ /* 0x040fe20000400000 */
[----:B------:R-:W-:Y:S01]  /*a3c0*/  F2FP.BF16.F32.PACK_AB R64, R7, R6 ;  /* 0x000000060740723e */ /* 0x000fe200000010ff */
[----:B------:R-:W-:Y:S01]  /*a3d0*/  STS.128 [R164+UR46+0x8400], R100 ;  /* 0x00840064a4007988 */ /* 0x000fe20008000c2e */
[----:B------:R-:W-:Y:S01]  /*a3e0*/  LOP3.LUT R6, R81, 0xffff0000, RZ, 0xc0, !PT ;  /* 0xffff000051067812 */ /* 0x000fe200078ec0ff */
[----:B------:R-:W-:Y:S01]  /*a3f0*/  FMUL R3, R68, R15 ;  /* 0x0000000f44037220 */ /* 0x000fe20000400000 */
[----:B------:R-:W-:Y:S01]  /*a400*/  SHF.L.U32 R7, R82, 0x10, RZ ;  /* 0x0000001052077819 */ /* 0x000fe200000006ff */
[C---:B------:R-:W-:Y:S01]  /*a410*/  FMUL R8, R68.reuse, R18 ;  /* 0x0000001244087220 */ /* 0x040fe20000400000 */
[C---:B------:R-:W-:Y:S01]  /*a420*/  FFMA R0, R71.reuse, R70, R0 ;  /* 0x0000004647007223 */ /* 0x040fe20000000000 */
[C---:B------:R-:W-:Y:S01]  /*a430*/  FMUL R9, R68.reuse, R19 ;  /* 0x0000001344097220 */ /* 0x040fe20000400000 */
[----:B------:R-:W-:Y:S01]  /*a440*/  FMUL R18, R68, R28 ;  /* 0x0000001c44127220 */ /* 0x000fe20000400000 */
[----:B------:R-:W-:Y:S01]  /*a450*/  FFMA R3, R71, R6, R3 ;  /* 0x0000000647037223 */ /* 0x000fe20000000003 */
[----:B------:R-:W-:Y:S01]  /*a460*/  LOP3.LUT R6, R88, 0xffff0000, RZ, 0xc0, !PT ;  /* 0xffff000058067812 */ /* 0x000fe200078ec0ff */
[C---:B------:R-:W-:Y:S01]  /*a470*/  FMUL R10, R68.reuse, R20 ;  /* 0x00000014440a7220 */ /* 0x040fe20000400000 */
        /* <DEDUP_REMOVED lines=10> */
[----:B------:R-:W-:Y:S01]  /*a520*/  FMUL R48, R68, R58 ;  /* 0x0000003a44307220 */ /* 0x000fe20000400000 */
[----:B------:R-:W-:Y:S01]  /*a530*/  LOP3.LUT R58, R82, 0xffff0000, RZ, 0xc0, !PT ;  /* 0xffff0000523a7812 */ /* 0x000fe200078ec0ff */
[C---:B------:R-:W-:Y:S01]  /*a540*/  FMUL R4, R68.reuse, R16 ;  /* 0x0000001044047220 */ /* 0x040fe20000400000 */
[C---:B------:R-:W-:Y:S01]  /*a550*/  FMUL R40, R68.reuse, R50 ;  /* 0x0000003244287220 */ /* 0x040fe20000400000 */
[C---:B------:R-:W-:Y:S01]  /*a560*/  FMUL R45, R68.reuse, R55 ;  /* 0x00000037442d7220 */ /* 0x040fe20000400000 */
[C---:B------:R-:W-:Y:S01]  /*a570*/  FMUL R49, R68.reuse, R59 ;  /* 0x0000003b44317220 */ /* 0x040fe20000400000 */
[----:B------:R-:W-:Y:S01]  /*a580*/  SHF.L.U32 R59, R83, 0x10, RZ ;  /* 0x00000010533b7819 */ /* 0x000fe200000006ff */
[C---:B------:R-:W-:Y:S01]  /*a590*/  FMUL R55, R68.reuse, R65 ;  /* 0x0000004144377220 */ /* 0x040fe20000400000 */
[----:B------:R-:W-:Y:S01]  /*a5a0*/  F2FP.BF16.F32.PACK_AB R65, R3, R0 ;  /* 0x000000000341723e */ /* 0x000fe200000010ff */
[----:B------:R-:W-:Y:S01]  /*a5b0*/  FMUL R5, R68, R17 ;  /* 0x0000001144057220 */ /* 0x000fe20000400000 */
[----:B------:R-:W-:Y:S01]  /*a5c0*/  SHF.L.U32 R0, R88, 0x10, RZ ;  /* 0x0000001058007819 */ /* 0x000fe200000006ff */
[C---:B------:R-:W-:Y:S01]  /*a5d0*/  FMUL R50, R68.reuse, R60 ;  /* 0x0000003c44327220 */ /* 0x040fe20000400000 */
[----:B------:R-:W-:Y:S01]  /*a5e0*/  LOP3.LUT R60, R83, 0xffff0000, RZ, 0xc0, !PT ;  /* 0xffff0000533c7812 */ /* 0x000fe200078ec0ff */
[----:B------:R-:W-:Y:S01]  /*a5f0*/  FFMA R4, R71, R7, R4 ;  /* 0x0000000747047223 */ /* 0x000fe20000000004 */
[----:B------:R-:W-:Y:S01]  /*a600*/  SHF.L.U32 R3, R89, 0x10, RZ ;  /* 0x0000001059037819 */ /* 0x000fe200000006ff */
[C---:B------:R-:W-:Y:S01]  /*a610*/  FFMA R5, R71.reuse, R58, R5 ;  /* 0x0000003a47057223 */ /* 0x040fe20000000005 */
[C---:B------:R-:W-:Y:S01]  /*a620*/  FFMA R8, R71.reuse, R59, R8 ;  /* 0x0000003b47087223 */ /* 0x040fe20000000008 */
[C---:B------:R-:W-:Y:S01]  /*a630*/  FFMA R9, R71.reuse, R60, R9 ;  /* 0x0000003c47097223 */ /* 0x040fe20000000009 */
[----:B------:R-:W-:Y:S01]  /*a640*/  FFMA R10, R71, R0, R10 ;  /* 0x00000000470a7223 */ /* 0x000fe2000000000a */
[----:B------:R-:W-:Y:S01]  /*a650*/  LOP3.LUT R0, R89, 0xffff0000, RZ, 0xc0, !PT ;  /* 0xffff000059007812 */ /* 0x000fe200078ec0ff */
[C---:B------:R-:W-:Y:S01]  /*a660*/  FMUL R11, R68.reuse, R21 ;  /* 0x00000015440b7220 */ /* 0x040fe20000400000 */
[C---:B------:R-:W-:Y:S01]  /*a670*/  FMUL R12, R68.reuse, R22 ;  /* 0x00000016440c7220 */ /* 0x040fe20000400000 */
[C---:B------:R-:W-:Y:S01]  /*a680*/  FMUL R13, R68.reuse, R23 ;  /* 0x00000017440d7220 */ /* 0x040fe20000400000 */
[C---:B------:R-:W-:Y:S01]  /*a690*/  FMUL R16, R68.reuse, R26 ;  /* 0x0000001a44107220 */ /* 0x040fe20000400000 */
[C---:B------:R-:W-:Y:S01]  /*a6a0*/  FMUL R26, R68.reuse, R36 ;  /* 0x00000024441a7220 */ /* 0x040fe20000400000 */
[----:B------:R-:W-:Y:S01]  /*a6b0*/  FFMA R11, R71, R6, R11 ;  /* 0x00000006470b7223 */ /* 0x000fe2000000000b */
[----:B------:R-:W-:Y:S01]  /*a6c0*/  LOP3.LUT R6, R99, 0xffff0000, RZ, 0xc0, !PT ;  /* 0xffff000063067812 */ /* 0x000fe200078ec0ff */
[----:B------:R-:W-:Y:S01]  /*a6d0*/  FMUL R36, R68, R46 ;  /* 0x0000002e44247220 */ /* 0x000fe20000400000 */
[----:B------:R-:W-:Y:S01]  /*a6e0*/  FFMA R12, R71, R3, R12 ;  /* 0x00000003470c7223 */ /* 0x000fe2000000000c */
[----:B------:R-:W-:Y:S01]  /*a6f0*/  SHF.L.U32 R3, R90, 0x10, RZ ;  /* 0x000000105a037819 */ /* 0x000fe200000006ff */
[C---:B------:R-:W-:Y:S01]  /*a700*/  FMUL R46, R68.reuse, R56 ;  /* 0x00000038442e7220 */ /* 0x040fe20000400000 */
[----:B------:R-:W-:Y:S01]  /*a710*/  FMUL R56, R68, R66 ;  /* 0x0000004244387220 */ /* 0x000fe20000400000 */
[----:B------:R-:W-:Y:S01]  /*a720*/  F2FP.BF16.F32.PACK_AB R66, R5, R4 ;  /* 0x000000040542723e */ /* 0x000fe200000010ff */
[C---:B------:R-:W-:Y:S01]  /*a730*/  FFMA R13, R71.reuse, R0, R13 ;  /* 0x00000000470d7223 */ /* 0x040fe2000000000d */
[----:B------:R-:W-:Y:S01]  /*a740*/  LOP3.LUT R0, R90, 0xffff0000, RZ, 0xc0, !PT ;  /* 0xffff00005a007812 */ /* 0x000fe200078ec0ff */
[----:B------:R-:W-:Y:S01]  /*a750*/  FFMA R14, R71, R3, R14 ;  /* 0x00000003470e7223 */ /* 0x000fe2000000000e */
[C---:B------:R-:W-:Y:S01]  /*a760*/  SHF.L.U32 R5, R91.reuse, 0x10, RZ ;  /* 0x000000105b057819 */ /* 0x040fe200000006ff */
[----:B------:R-:W-:Y:S01]  /*a770*/  FMUL R17, R68, R27 ;  /* 0x0000001b44117220 */ /* 0x000fe20000400000 */
[----:B------:R-:W-:Y:S01]  /*a780*/  LOP3.LUT R4, R91, 0xffff0000, RZ, 0xc0, !PT ;  /* 0xffff00005b047812 */ /* 0x000fe200078ec0ff */
[C---:B------:R-:W-:Y:S01]  /*a790*/  FFMA R15, R71.reuse, R0, R15 ;  /* 0x00000000470f7223 */ /* 0x040fe2000000000f */
[C---:B------:R-:W-:Y:S01]  /*a7a0*/  SHF.L.U32 R0, R96.reuse, 0x10, RZ ;  /* 0x0000001060007819 */ /* 0x040fe200000006ff */
[----:B------:R-:W-:Y:S01]  /*a7b0*/  FFMA R16, R71, R5, R16 ;  /* 0x0000000547107223 */ /* 0x000fe20000000010 */
[----:B------:R-:W-:Y:S01]  /*a7c0*/  SHF.L.U32 R3, R97, 0x10, RZ ;  /* 0x0000001061037819 */ /* 0x000fe200000006ff */
[----:B------:R-:W-:Y:S01]  /*a7d0*/  FFMA R17, R71, R4, R17 ;  /* 0x0000000447117223 */ /* 0x000fe20000000011 */
[----:B------:R-:W-:Y:S01]  /*a7e0*/  LOP3.LUT R4, R96, 0xffff0000, RZ, 0xc0, !PT ;  /* 0xffff000060047812 */ /* 0x000fe200078ec0ff */
[C---:B------:R-:W-:Y:S01]  /*a7f0*/  FMUL R27, R68.reuse, R37 ;  /* 0x00000025441b7220 */ /* 0x040fe20000400000 */
[----:B------:R-:W-:Y:S01]  /*a800*/  SHF.L.U32 R5, R99, 0x10, RZ ;  /* 0x0000001063057819 */ /* 0x000fe200000006ff */
[C---:B------:R-:W-:Y:S01]  /*a810*/  FMUL R37, R68.reuse, R47 ;  /* 0x0000002f44257220 */ /* 0x040fe20000400000 */
[C---:B------:R-:W-:Y:S01]  /*a820*/  FMUL R47, R68.reuse, R57 ;  /* 0x00000039442f7220 */ /* 0x040fe20000400000 */
[----:B------:R-:W-:Y:S01]  /*a830*/  FMUL R57, R68, R67 ;  /* 0x0000004344397220 */ /* 0x000fe20000400000 */
[----:B------:R-:W-:Y:S01]  /*a840*/  F2FP.BF16.F32.PACK_AB R67, R9, R8 ;  /* 0x000000080943723e */ /* 0x000fe200000010ff */
[----:B------:R-:W-:Y:S01]  /*a850*/  FFMA R18, R71, R0, R18 ;  /* 0x0000000047127223 */ /* 0x000fe20000000012 */
[----:B------:R-:W-:Y:S01]  /*a860*/  LOP3.LUT R0, R97, 0xffff0000, RZ, 0xc0, !PT ;  /* 0xffff000061007812 */ /* 0x000fe200078ec0ff */
[C---:B------:R-:W-:Y:S01]  /*a870*/  FFMA R19, R71.reuse, R4, R19 ;  /* 0x0000000447137223 */ /* 0x040fe20000000013 */
[C---:B------:R-:W-:Y:S01]  /*a880*/  LOP3.LUT R4, R98.reuse, 0xffff0000, RZ, 0xc0, !PT ;  /* 0xffff000062047812 */ /* 0x040fe200078ec0ff */
[----:B------:R-:W-:Y:S01]  /*a890*/  FFMA R20, R71, R3, R20 ;  /* 0x0000000347147223 */ /* 0x000fe20000000014 */
[----:B------:R-:W-:Y:S01]  /*a8a0*/  SHF.L.U32 R3, R98, 0x10, RZ ;  /* 0x0000001062037819 */ /* 0x000fe200000006ff */
[C---:B------:R-:W-:Y:S01]  /*a8b0*/  FMUL R21, R68.reuse, R31 ;  /* 0x0000001f44157220 */ /* 0x040fe20000400000 */
[----:B------:R-:W-:Y:S01]  /*a8c0*/  F2FP.BF16.F32.PACK_AB R8, R11, R10 ;  /* 0x0000000a0b08723e */ /* 0x000fe200000010ff */
[C---:B------:R-:W-:Y:S01]  /*a8d0*/  FMUL R22, R68.reuse, R32 ;  /* 0x0000002044167220 */ /* 0x040fe20000400000 */
[----:B------:R-:W-:Y:S01]  /*a8e0*/  F2FP.BF16.F32.PACK_AB R9, R13, R12 ;  /* 0x0000000c0d09723e */ /* 0x000fe200000010ff */
[----:B------:R-:W-:Y:S01]  /*a8f0*/  STS.128 [R163+0x8400], R64 ;  /* 0x00840040a3007388 */ /* 0x000fe20000000c00 */
[----:B------:R-:W-:Y:S01]  /*a900*/  F2FP.BF16.F32.PACK_AB R10, R15, R14 ;  /* 0x0000000e0f0a723e */ /* 0x000fe200000010ff */
[----:B------:R-:W-:Y:S01]  /*a910*/  FMUL R23, R68, R33 ;  /* 0x0000002144177220 */ /* 0x000fe20000400000 */
[----:B------:R-:W-:Y:S01]  /*a920*/  F2FP.BF16.F32.PACK_AB R11, R17, R16 ;  /* 0x00000010110b723e */ /* 0x000fe200000010ff */
[----:B------:R-:W-:Y:S01]  /*a930*/  FFMA R21, R71, R0, R21 ;  /* 0x0000000047157223 */ /* 0x000fe20000000015 */
[----:B------:R-:W-:Y:S01]  /*a940*/  F2FP.BF16.F32.PACK_AB R12, R19, R18 ;  /* 0x00000012130c723e */ /* 0x000fe200000010ff */
[C---:B------:R-:W-:Y:S01]  /*a950*/  FFMA R22, R71.reuse, R3, R22 ;  /* 0x0000000347167223 */ /* 0x040fe20000000016 */
[C---:B------:R-:W-:Y:S01]  /*a960*/  SHF.L.U32 R0, R104.reuse, 0x10, RZ ;  /* 0x0000001068007819 */ /* 0x040fe200000006ff */
[----:B------:R-:W-:Y:S01]  /*a970*/  FFMA R23, R71, R4, R23 ;  /* 0x0000000447177223 */ /* 0x000fe20000000017 */
[----:B------:R-:W-:Y:S01]  /*a980*/  F2FP.BF16.F32.PACK_AB R13, R21, R20 ;  /* 0x00000014150d723e */ /* 0x000fe200000010ff */
[C---:B------:R-:W-:Y:S01]  /*a990*/  FFMA R24, R71.reuse, R5, R24 ;  /* 0x0000000547187223 */ /* 0x040fe20000000018 */
[----:B------:R-:W-:Y:S01]  /*a9a0*/  LOP3.LUT R4, R104, 0xffff0000, RZ, 0xc0, !PT ;  /* 0xffff000068047812 */ /* 0x000fe200078ec0ff */
[----:B------:R-:W-:Y:S01]  /*a9b0*/  FFMA R25, R71, R6, R25 ;  /* 0x0000000647197223 */ /* 0x000fe20000000019 */
[----:B------:R-:W-:Y:S01]  /*a9c0*/  F2FP.BF16.F32.PACK_AB R14, R23, R22 ;  /* 0x00000016170e723e */ /* 0x000fe200000010ff */
[----:B------:R1:W-:Y:S01]  /*a9d0*/  STS.128 [R162+0x8400], R8 ;  /* 0x00840008a2007388 */ /* 0x0003e20000000c00 */
[----:B------:R-:W-:Y:S01]  /*a9e0*/  SHF.L.U32 R3, R105, 0x10, RZ ;  /* 0x0000001069037819 */ /* 0x000fe200000006ff */
[----:B------:R-:W-:Y:S01]  /*a9f0*/  FFMA R26, R71, R0, R26 ;  /* 0x00000000471a7223 */ /* 0x000fe2000000001a */
[----:B------:R-:W-:Y:S01]  /*aa00*/  F2FP.BF16.F32.PACK_AB R15, R25, R24 ;  /* 0x00000018190f723e */ /* 0x000fe200000010ff */
[----:B------:R-:W-:Y:S01]  /*aa10*/  FFMA R27, R71, R4, R27 ;  /* 0x00000004471b7223 */ /* 0x000fe2000000001b */
[----:B------:R-:W-:Y:S01]  /*aa20*/  LOP3.LUT R0, R105, 0xffff0000, RZ, 0xc0, !PT ;  /* 0xffff000069007812 */ /* 0x000fe200078ec0ff */
[C---:B------:R-:W-:Y:S01]  /*aa30*/  FFMA R28, R71.reuse, R3, R28 ;  /* 0x00000003471c7223 */ /* 0x040fe2000000001c */
[C---:B------:R-:W-:Y:S01]  /*aa40*/  SHF.L.U32 R3, R106.reuse, 0x10, RZ ;  /* 0x000000106a037819 */ /* 0x040fe200000006ff */
[----:B------:R2:W-:Y:S01]  /*aa50*/  STS.128 [R161+0x8400], R12 ;  /* 0x0084000ca1007388 */ /* 0x0005e20000000c00 */
[----:B------:R-:W-:Y:S01]  /*aa60*/  LOP3.LUT R4, R106, 0xffff0000, RZ, 0xc0, !PT ;  /* 0xffff00006a047812 */ /* 0x000fe200078ec0ff */
[----:B------:R-:W-:Y:S01]  /*aa70*/  FFMA R29, R71, R0, R29 ;  /* 0x00000000471d7223 */ /* 0x000fe2000000001d */
[C---:B------:R-:W-:Y:S01]  /*aa80*/  SHF.L.U32 R5, R107.reuse, 0x10, RZ ;  /* 0x000000106b057819 */ /* 0x040fe200000006ff */
[C---:B------:R-:W-:Y:S01]  /*aa90*/  FMUL R31, R68.reuse, R41 ;  /* 0x00000029441f7220 */ /* 0x040fe20000400000 */
[----:B------:R-:W-:Y:S01]  /*aaa0*/  LOP3.LUT R6, R107, 0xffff0000, RZ, 0xc0, !PT ;  /* 0xffff00006b067812 */ /* 0x000fe200078ec0ff */
[----:B------:R-:W-:Y:S01]  /*aab0*/  FMUL R32, R68, R42 ;  /* 0x0000002a44207220 */ /* 0x000fe20000400000 */
[----:B------:R-:W-:Y:S01]  /*aac0*/  SHF.L.U32 R0, R112, 0x10, RZ ;  /* 0x0000001070007819 */ /* 0x000fe200000006ff */
[----:B------:R-:W-:Y:S01]  /*aad0*/  FMUL R33, R68, R43 ;  /* 0x0000002b44217220 */ /* 0x000fe20000400000 */
[----:B------:R-:W-:Y:S01]  /*aae0*/  LEA R16, R77, UR46, 0x3 ;  /* 0x0000002e4d107c11 */ /* 0x000fe2000f8e18ff */
[----:B------:R-:W-:Y:S01]  /*aaf0*/  FFMA R30, R71, R3, R30 ;  /* 0x00000003471e7223 */ /* 0x000fe2000000001e */
[----:B------:R-:W-:Y:S01]  /*ab00*/  SHF.L.U32 R3, R113, 0x10, RZ ;  /* 0x0000001071037819 */ /* 0x000fe200000006ff */
[C---:B------:R-:W-:Y:S01]  /*ab10*/  FFMA R31, R71.reuse, R4, R31 ;  /* 0x00000004471f7223 */ /* 0x040fe2000000001f */
[----:B------:R-:W-:Y:S01]  /*ab20*/  LOP3.LUT R4, R112, 0xffff0000, RZ, 0xc0, !PT ;  /* 0xffff000070047812 */ /* 0x000fe200078ec0ff */
[----:B------:R-:W-:Y:S01]  /*ab30*/  FFMA R32, R71, R5, R32 ;  /* 0x0000000547207223 */ /* 0x000fe20000000020 */
[----:B------:R-:W-:Y:S01]  /*ab40*/  SHF.L.U32 R5, R115, 0x10, RZ ;  /* 0x0000001073057819 */ /* 0x000fe200000006ff */
[----:B------:R-:W-:Y:S01]  /*ab50*/  FFMA R33, R71, R6, R33 ;  /* 0x0000000647217223 */ /* 0x000fe20000000021 */
[----:B------:R-:W-:Y:S01]  /*ab60*/  LOP3.LUT R6, R131, 0xffff0000, RZ, 0xc0, !PT ;  /* 0xffff000083067812 */ /* 0x000fe200078ec0ff */
[----:B------:R-:W-:Y:S01]  /*ab70*/  FFMA R34, R71, R0, R34 ;  /* 0x0000000047227223 */ /* 0x000fe20000000022 */
[----:B------:R-:W-:Y:S01]  /*ab80*/  LOP3.LUT R0, R113, 0xffff0000, RZ, 0xc0, !PT ;  /* 0xffff000071007812 */ /* 0x000fe200078ec0ff */
[C---:B------:R-:W-:Y:S01]  /*ab90*/  FFMA R35, R71.reuse, R4, R35 ;  /* 0x0000000447237223 */ /* 0x040fe20000000023 */
[----:B------:R-:W-:Y:S01]  /*aba0*/  LOP3.LUT R4, R120, 0xffff0000, RZ, 0xc0, !PT ;  /* 0xffff000078047812 */ /* 0x000fe200078ec0ff */
[C---:B------:R-:W-:Y:S01]  /*abb0*/  FFMA R36, R71.reuse, R3, R36 ;  /* 0x0000000347247223 */ /* 0x040fe20000000024 */
[C---:B------:R-:W-:Y:S01]  /*abc0*/  SHF.L.U32 R3, R114.reuse, 0x10, RZ ;  /* 0x0000001072037819 */ /* 0x040fe200000006ff */
[----:B------:R-:W-:Y:S01]  /*abd0*/  FFMA R37, R71, R0, R37 ;  /* 0x0000000047257223 */ /* 0x000fe20000000025 */
[----:B------:R-:W-:Y:S01]  /*abe0*/  LOP3.LUT R0, R114, 0xffff0000, RZ, 0xc0, !PT ;  /* 0xffff000072007812 */ /* 0x000fe200078ec0ff */
[----:B------:R-:W-:Y:S01]  /*abf0*/  FMUL R41, R68, R51 ;  /* 0x0000003344297220 */ /* 0x000fe20000400000 */
[----:B-1----:R-:W-:Y:S01]  /*ac00*/  F2FP.BF16.F32.PACK_AB R8, R35, R34 ;  /* 0x000000222308723e */ /* 0x002fe200000010ff */
[C---:B------:R-:W-:Y:S01]  /*ac10*/  FFMA R38, R71.reuse, R3, R38 ;  /* 0x0000000347267223 */ /* 0x040fe20000000026 */
[----:B------:R-:W-:Y:S01]  /*ac20*/  SHF.L.U32 R3, R120, 0x10, RZ ;  /* 0x0000001078037819 */ /* 0x000fe200000006ff */
[----:B------:R-:W-:Y:S01]  /*ac30*/  FFMA R39, R71, R0, R39 ;  /* 0x0000000047277223 */ /* 0x000fe20000000027 */
[----:B--2---:R-:W-:Y:S01]  /*ac40*/  F2FP.BF16.F32.PACK_AB R12, R27, R26 ;  /* 0x0000001a1b0c723e */ /* 0x004fe200000010ff */
[----:B------:R-:W-:Y:S01]  /*ac50*/  FFMA R40, R71, R5, R40 ;  /* 0x0000000547287223 */ /* 0x000fe20000000028 */
[----:B------:R-:W-:Y:S01]  /*ac60*/  F2FP.BF16.F32.PACK_AB R13, R29, R28 ;  /* 0x0000001c1d0d723e */ /* 0x000fe200000010ff */
[C---:B------:R-:W-:Y:S01]  /*ac70*/  FMUL R42, R68.reuse, R52 ;  /* 0x00000034442a7220 */ /* 0x040fe20000400000 */
[----:B------:R-:W-:Y:S01]  /*ac80*/  F2FP.BF16.F32.PACK_AB R14, R31, R30 ;  /* 0x0000001e1f0e723e */ /* 0x000fe200000010ff */
[C---:B------:R-:W-:Y:S01]  /*ac90*/  FMUL R43, R68.reuse, R53 ;  /* 0x00000035442b7220 */ /* 0x040fe20000400000 */
[----:B------:R-:W-:Y:S01]  /*aca0*/  F2FP.BF16.F32.PACK_AB R15, R33, R32 ;  /* 0x00000020210f723e */ /* 0x000fe200000010ff */
[C---:B------:R-:W-:Y:S01]  /*acb0*/  FMUL R51, R68.reuse, R61 ;  /* 0x0000003d44337220 */ /* 0x040fe20000400000 */
[----:B------:R-:W-:Y:S01]  /*acc0*/  LOP3.LUT R0, R115, 0xffff0000, RZ, 0xc0, !PT ;  /* 0xffff000073007812 */ /* 0x000fe200078ec0ff */
[----:B------:R-:W-:Y:S01]  /*acd0*/  FMUL R52, R68, R62 ;  /* 0x0000003e44347220 */ /* 0x000fe20000400000 */
[----:B------:R-:W-:Y:S01]  /*ace0*/  SHF.L.U32 R5, R121, 0x10, RZ ;  /* 0x0000001079057819 */ /* 0x000fe200000006ff */
[----:B------:R1:W-:Y:S01]  /*acf0*/  STS.128 [R147+0x8400], R12 ;  /* 0x0084000c93007388 */ /* 0x0003e20000000c00 */
[----:B------:R-:W-:Y:S01]  /*ad00*/  F2FP.BF16.F32.PACK_AB R9, R37, R36 ;  /* 0x000000242509723e */ /* 0x000fe200000010ff */
[----:B------:R-:W-:Y:S01]  /*ad10*/  FFMA R41, R71, R0, R41 ;  /* 0x0000000047297223 */ /* 0x000fe20000000029 */
[----:B------:R-:W-:Y:S01]  /*ad20*/  LOP3.LUT R0, R121, 0xffff0000, RZ, 0xc0, !PT ;  /* 0xffff000079007812 */ /* 0x000fe200078ec0ff */
[C---:B------:R-:W-:Y:S01]  /*ad30*/  FFMA R42, R71.reuse, R3, R42 ;  /* 0x00000003472a7223 */ /* 0x040fe2000000002a */
[C---:B------:R-:W-:Y:S01]  /*ad40*/  SHF.L.U32 R3, R122.reuse, 0x10, RZ ;  /* 0x000000107a037819 */ /* 0x040fe200000006ff */
[----:B------:R-:W-:Y:S01]  /*ad50*/  FFMA R43, R71, R4, R43 ;  /* 0x00000004472b7223 */ /* 0x000fe2000000002b */
[----:B------:R-:W-:Y:S01]  /*ad60*/  LOP3.LUT R4, R123, 0xffff0000, RZ, 0xc0, !PT ;  /* 0xffff00007b047812 */ /* 0x000fe200078ec0ff */
[----:B------:R-:W-:Y:S01]  /*ad70*/  FFMA R44, R71, R5, R44 ;  /* 0x00000005472c7223 */ /* 0x000fe2000000002c */
[----:B------:R-:W-:Y:S01]  /*ad80*/  SHF.L.U32 R5, R123, 0x10, RZ ;  /* 0x000000107b057819 */ /* 0x000fe200000006ff */
[C---:B------:R-:W-:Y:S01]  /*ad90*/  FFMA R45, R71.reuse, R0, R45 ;  /* 0x00000000472d7223 */ /* 0x040fe2000000002d */
[----:B------:R-:W-:Y:S01]  /*ada0*/  LOP3.LUT R0, R122, 0xffff0000, RZ, 0xc0, !PT ;  /* 0xffff00007a007812 */ /* 0x000fe200078ec0ff */
[----:B------:R-:W-:Y:S01]  /*adb0*/  FFMA R46, R71, R3, R46 ;  /* 0x00000003472e7223 */ /* 0x000fe2000000002e */
[----:B------:R-:W-:Y:S01]  /*adc0*/  SHF.L.U32 R3, R129, 0x10, RZ ;  /* 0x0000001081037819 */ /* 0x000fe200000006ff */
[----:B------:R-:W-:Y:S01]  /*add0*/  FMUL R53, R68, R63 ;  /* 0x0000003f44357220 */ /* 0x000fe20000400000 */
        /* <DEDUP_REMOVED lines=8> */
[----:B------:R-:W-:Y:S01]  /*ae60*/  LOP3.LUT R0, R129, 0xffff0000, RZ, 0xc0, !PT ;  /* 0xffff000081007812 */ /* 0x000fe200078ec0ff */
[----:B------:R2:W-:Y:S01]  /*ae70*/  STS.128 [R160+0x8400], R8 ;  /* 0x00840008a0007388 */ /* 0x0005e20000000c00 */
[----:B------:R-:W-:Y:S01]  /*ae80*/  SHF.L.U32 R5, R131, 0x10, RZ ;  /* 0x0000001083057819 */ /* 0x000fe200000006ff */
[C---:B------:R-:W-:Y:S01]  /*ae90*/  FFMA R51, R71.reuse, R4, R51 ;  /* 0x0000000447337223 */ /* 0x040fe20000000033 */
[C---:B------:R-:W-:Y:S01]  /*aea0*/  LOP3.LUT R4, R130.reuse, 0xffff0000, RZ, 0xc0, !PT ;  /* 0xffff000082047812 */ /* 0x040fe200078ec0ff */
[C---:B------:R-:W-:Y:S01]  /*aeb0*/  FFMA R52, R71.reuse, R3, R52 ;  /* 0x0000000347347223 */ /* 0x040fe20000000034 */
[----:B------:R-:W-:Y:S01]  /*aec0*/  SHF.L.U32 R3, R130, 0x10, RZ ;  /* 0x0000001082037819 */ /* 0x000fe200000006ff */
[----:B------:R-:W-:Y:S01]  /*aed0*/  FFMA R53, R71, R0, R53 ;  /* 0x0000000047357223 */ /* 0x000fe20000000035 */
[----:B-1----:R-:W-:Y:S02]  /*aee0*/  F2FP.BF16.F32.PACK_AB R12, R43, R42 ;  /* 0x0000002a2b0c723e */ /* 0x002fe400000010ff */
[----:B------:R-:W-:Y:S01]  /*aef0*/  F2FP.BF16.F32.PACK_AB R13, R45, R44 ;  /* 0x0000002c2d0d723e */ /* 0x000fe200000010ff */
[----:B------:R-:W-:Y:S01]  /*af00*/  FFMA R54, R71, R3, R54 ;  /* 0x0000000347367223 */ /* 0x000fe20000000036 */
[----:B------:R-:W-:Y:S01]  /*af10*/  F2FP.BF16.F32.PACK_AB R14, R47, R46 ;  /* 0x0000002e2f0e723e */ /* 0x000fe200000010ff */
[----:B------:R-:W-:Y:S01]  /*af20*/  FFMA R55, R71, R4, R55 ;  /* 0x0000000447377223 */ /* 0x000fe20000000037 */
[----:B------:R-:W-:Y:S01]  /*af30*/  F2FP.BF16.F32.PACK_AB R15, R49, R48 ;  /* 0x00000030310f723e */ /* 0x000fe200000010ff */
[C---:B------:R-:W-:Y:S01]  /*af40*/  FFMA R56, R71.reuse, R5, R56 ;  /* 0x0000000547387223 */ /* 0x040fe20000000038 */
[----:B------:R-:W-:Y:S01]  /*af50*/  FFMA R57, R71, R6, R57 ;  /* 0x0000000647397223 */ /* 0x000fe20000000039 */
[----:B------:R-:W-:Y:S02]  /*af60*/  F2FP.BF16.F32.PACK_AB R4, R51, R50 ;  /* 0x000000323304723e */ /* 0x000fe400000010ff */
        /* <DEDUP_REMOVED lines=14> */
[----:B-1----:R-:W1:Y:S01]  /*b050*/  FENCE.VIEW.ASYNC.S ;  /* 0x00000000000073c6 */ /* 0x002e620000000000 */
[----:B------:R-:W-:Y:S01]  /*b060*/  @P6 PRMT R0, R165, 0x654, R0 ;  /* 0x00000654a5006816 */ /* 0x000fe20000000000 */
[----:B-1----:R-:W-:Y:S06]  /*b070*/  BAR.SYNC.DEFER_BLOCKING 0x1, 0x80 ;  /* 0x0042000000007b1d */ /* 0x002fec0000010000 */
        /* <DEDUP_REMOVED lines=11> */
.L_x_148:
[----:B------:R-:W-:Y:S05]  /*b130*/  BSYNC.RECONVERGENT B0 ;  /* 0x0000000000007941 */ /* 0x000fea0003800200 */
.L_x_147:
[----:B------:R-:W-:Y:S01]  /*b140*/  BAR.SYNC.DEFER_BLOCKING 0x1, 0x80 ;  /* 0x0042000000007b1d */ /* 0x000fe20000010000 */
[----:B------:R-:W-:Y:S02]  /*b150*/  UIADD3 UR4, UPT, UPT, UR47, 0x1, URZ ;  /* 0x000000012f047890 */ /* 0x000fe4000fffe0ff */
[----:B------:R-:W-:Y:S02]  /*b160*/  UISETP.NE.AND UP0, UPT, UR38, URZ, UPT ;  /* 0x000000ff2600728c */ /* 0x000fe4000bf05270 */
[----:B------:R-:W-:Y:S02]  /*b170*/  UISETP.NE.AND UP1, UPT, UR4, 0x4, UPT ;  /* 0x000000040400788c */ /* 0x000fe4000bf25270 */
[----:B------:R-:W-:Y:S02]  /*b180*/  USEL UR39, URZ, 0xc0, !UP0 ;  /* 0x000000c0ff277887 */ /* 0x000fe4000c000000 */
[----:B------:R-:W-:Y:S01]  /*b190*/  USEL UR52, UR4, URZ, UP1 ;  /* 0x000000ff04347287 */ /* 0x000fe20008800000 */
[----:B------:R1:W-:Y:S01]  /*b1a0*/  @P6 SYNCS.ARRIVE.TRANS64.RED.A1T0 RZ, [R0+URZ], RZ ;  /* 0x000000ff00ff69a7 */ /* 0x0003e200081004ff */
[----:B------:R-:W-:Y:S01]  /*b1b0*/  BSSY B1, `(.L_x_149) ;  /* 0x000001f000017945 */ /* 0x000fe20003800000 */
[----:B------:R-:W3:Y:S02]  /*b1c0*/  @P6 SYNCS.PHASECHK.TRANS64.TRYWAIT P0, [R16+URZ+0x100], R3 ;  /* 0x00010003100065a7 */ /* 0x000ee400080011ff */
[----:B---3--:R-:W-:Y:S01]  /*b1d0*/  @P6 SEL R79, RZ, 0x1, !P0 ;  /* 0x00000001ff4f6807 */ /* 0x008fe20004000000 */
[----:B-1----:R-:W-:Y:S06]  /*b1e0*/  @!P6 BRA `(.L_x_150) ;  /* 0x00000000006ce947 */ /* 0x002fec0003800000 */
[----:B------:R-:W-:Y:S01]  /*b1f0*/  ISETP.NE.AND P1, PT, R93, RZ, PT ;  /* 0x000000ff5d00720c */ /* 0x000fe20003f25270 */
[----:B------:R-:W-:Y:S01]  /*b200*/  BSSY B0, `(.L_x_151) ;  /* 0x000000b000007945 */ /* 0x000fe20003800000 */
[----:B------:R-:W-:Y:S11]  /*b210*/  ISETP.NE.AND P0, PT, R79, RZ, PT ;  /* 0x000000ff4f00720c */ /* 0x000ff60003f05270 */
[----:B------:R-:W-:Y:S05]  /*b220*/  @P1 IMAD R77, R77, 0x4000, R164 ;  /* 0x000040004d4d1824 */ /* 0x000fea00078e02a4 */
[----:B------:R-:W-:Y:S04]  /*b230*/  @P1 IADD3 R3, PT, PT, R77, UR46, RZ ;  /* 0x0000002e4d031c10 */ /* 0x000fe8000fffe0ff */
[----:B--2---:R-:W-:Y:S01]  /*b240*/  @P1 IADD3 R7, PT, PT, R92, R3, RZ ;  /* 0x000000035c071210 */ /* 0x004fe20007ffe0ff */
[--C-:B------:R-:W-:Y:S02]  /*b250*/  @P1 IMAD.IADD R5, R78, 0x1, R3.reuse ;  /* 0x000000014e051824 */ /* 0x100fe400078e0203 */
[----:B------:R-:W-:Y:S01]  /*b260*/  @P1 IMAD.IADD R0, R94, 0x1, R3 ;  /* 0x000000015e001824 */ /* 0x000fe200078e0203 */
[----:B------:R-:W-:Y:S06]  /*b270*/  @P0 BRA `(.L_x_152) ;  /* 0x00000000000c0947 */ /* 0x000fec0003800000 */
[----:B------:R-:W-:Y:S04]  /*b280*/  SHF.L.U32 R3, R149, 0x1f, RZ ;  /* 0x0000001f95037819 */ /* 0x000fe800000006ff */
[----:B------:R-:W1:Y:S02]  /*b290*/  SYNCS.PHASECHK.TRANS64.TRYWAIT P0, [R16+URZ+0x100], R3 ;  /* 0x00010003100075a7 */ /* 0x000e6400080011ff */
[----:B-1----:R-:W-:Y:S05]  /*b2a0*/  @!P0 BRA `(.L_x_153) ;  /* 0x0000002400a88947 */ /* 0x002fea0003800000 */
.L_x_152:
[----:B------:R-:W-:Y:S05]  /*b2b0*/  BSYNC B0 ;  /* 0x0000000000007941 */ /* 0x000fea0003800000 */
.L_x_151:
[----:B------:R-:W-:Y:S11]  /*b2c0*/  ISETP.NE.AND P0, PT, R93, RZ, PT ;  /* 0x000000ff5d00720c */ /* 0x000ff60003f05270 */
[----:B------:R-:W-:Y:S02]  /*b2d0*/  @!UPT UIADD3 URZ, UPT, UPT, URZ, URZ, URZ ;  /* 0x000000fffffff290 */ /* 0x000fe4000fffe0ff */
[----:B------:R3:W4:Y:S01]  /*b2e0*/  @P0 LDS.128 R84, [R77+UR46+0x400] ;  /* 0x0004002e4d540984 */ /* 0x0007220008000c00 */
[----:B-1----:R-:W-:Y:S01]  /*b2f0*/  @P0 IMAD.IADD R3, R92, 0x1, R5 ;  /* 0x000000015c030824 */ /* 0x002fe200078e0205 */
[C---:B------:R-:W-:Y:S01]  /*b300*/  @P0 IADD3 R6, PT, PT, R94.reuse, R5, RZ ;  /* 0x000000055e060210 */ /* 0x040fe20007ffe0ff */
[C---:B------:R-:W-:Y:S01]  /*b310*/  @P0 IMAD.IADD R4, R94.reuse, 0x1, R7 ;  /* 0x000000015e040824 */ /* 0x040fe200078e0207 */
[----:B------:R3:W1:Y:S02]  /*b320*/  @P0 LDS.128 R80, [R0+0x400] ;  /* 0x0004000000500984 */ /* 0x0006640000000c00 */
[----:B------:R-:W-:Y:S02]  /*b330*/  @P0 IADD3 R94, PT, PT, R94, R3, RZ ;  /* 0x000000035e5e0210 */ /* 0x000fe40007ffe0ff */
[----:B------:R3:W2:Y:S04]  /*b340*/  @P0 LDS.128 R88, [R7+0x400] ;  /* 0x0004000007580984 */ /* 0x0006a80000000c00 */
[----:B------:R3:W1:Y:S04]  /*b350*/  @P0 LDS.128 R96, [R4+0x400] ;  /* 0x0004000004600984 */ /* 0x0006680000000c00 */
[----:B------:R3:W1:Y:S04]  /*b360*/  @P0 LDS.128 R104, [R5+0x400] ;  /* 0x0004000005680984 */ /* 0x0006680000000c00 */
[----:B------:R3:W1:Y:S04]  /*b370*/  @P0 LDS.128 R112, [R6+0x400] ;  /* 0x0004000006700984 */ /* 0x0006680000000c00 */
[----:B------:R3:W1:Y:S04]  /*b380*/  @P0 LDS.128 R120, [R3+0x400] ;  /* 0x0004000003780984 */ /* 0x0006680000000c00 */
[----:B------:R3:W1:Y:S02]  /*b390*/  @P0 LDS.128 R128, [R94+0x400] ;  /* 0x000400005e800984 */ /* 0x0006640000000c00 */
.L_x_150:
[----:B------:R-:W-:Y:S05]  /*b3a0*/  BSYNC B1 ;  /* 0x0000000000017941 */ /* 0x000fea0003800000 */
.L_x_149:
[----:B------:R-:W-:Y:S01]  /*b3b0*/  VIADD R16, R69, UR39 ;  /* 0x0000002745107c36 */ /* 0x000fe20008000000 */
[----:B------:R-:W-:Y:S04]  /*b3c0*/  BSSY.RECONVERGENT B6, `(.L_x_154) ;  /* 0x0000015000067945 */ /* 0x000fe80003800200 */
[----:B---3--:R-:W-:Y:S04]  /*b3d0*/  SHF.R.U32.HI R3, RZ, 0x15, R16 ;  /* 0x00000015ff037819 */ /* 0x008fe80000011610 */
[----:B------:R-:W-:Y:S11]  /*b3e0*/  LOP3.LUT P0, RZ, R3, 0x3, R140, 0x48, !PT ;  /* 0x0000000303ff7812 */ /* 0x000ff6000780488c */
[----:B------:R-:W-:Y:S02]  /*b3f0*/  @!UPT UIADD3 URZ, UPT, UPT, URZ, URZ, URZ ;  /* 0x000000fffffff290 */ /* 0x000fe4000fffe0ff */
[----:B------:R-:W-:Y:S05]  /*b400*/  @!P0 BRA `(.L_x_155) ;  /* 0x0000000000408947 */ /* 0x000fea0003800000 */
[----:B------:R-:W3:Y:S01]  /*b410*/  LDCU.64 UR8, c[0x4][0x70] ;  /* 0x01000e00ff0877ac */ /* 0x000ee20008000a00 */
[----:B--2---:R-:W-:Y:S01]  /*b420*/  MOV R15, 0x0 ;  /* 0x00000000000f7802 */ /* 0x004fe20000000f00 */
[----:B------:R-:W-:Y:S02]  /*b430*/  HFMA2 R12, -RZ, RZ, 0, 5.9604644775390625e-08 ;  /* 0x00000001ff0c7431 */ /* 0x000fe400000001ff */
[----:B------:R-:W-:Y:S02]  /*b440*/  IMAD.MOV.U32 R8, RZ, RZ, 0x192 ;  /* 0x00000192ff087424 */ /* 0x000fe400078e00ff */
[----:B------:R-:W-:Y:S01]  /*b450*/  IMAD.MOV.U32 R13, RZ, RZ, RZ ;  /* 0x000000ffff0d7224 */ /* 0x000fe200078e00ff */
[----:B------:R-:W2:Y:S01]  /*b460*/  LDCU.64 UR6, c[0x4][0x78] ;  /* 0x01000f00ff0677ac */ /* 0x000ea20008000a00 */
[----:B------:R-:W1:Y:S01]  /*b470*/  LDC.64 R14, c[0x4][R15] ;  /* 0x010000000f0e7b82 */ /* 0x000e620000000a00 */
[----:B------:R-:W5:Y:S01]  /*b480*/  LDCU.64 UR4, c[0x4][0x10] ;  /* 0x01000200ff0477ac */ /* 0x000f620008000a00 */
[----:B---3--:R-:W-:Y:S01]  /*b490*/  MOV R5, UR9 ;  /* 0x0000000900057c02 */ /* 0x008fe20008000f00 */
[----:B------:R-:W-:Y:S01]  /*b4a0*/  IMAD.U32 R4, RZ, RZ, UR8 ;  /* 0x00000008ff047e24 */ /* 0x000fe2000f8e00ff */
[----:B--2---:R-:W-:Y:S01]  /*b4b0*/  MOV R7, UR7 ;  /* 0x0000000700077c02 */ /* 0x004fe20008000f00 */
[----:B------:R-:W-:Y:S01]  /*b4c0*/  IMAD.U32 R6, RZ, RZ, UR6 ;  /* 0x00000006ff067e24 */ /* 0x000fe2000f8e00ff */
[----:B-----5:R-:W-:Y:S01]  /*b4d0*/  MOV R11, UR5 ;  /* 0x00000005000b7c02 */ /* 0x020fe20008000f00 */
[----:B------:R-:W-:Y:S02]  /*b4e0*/  IMAD.U32 R10, RZ, RZ, UR4 ;  /* 0x00000004ff0a7e24 */ /* 0x000fe4000f8e00ff */
[----:B------:R-:W-:Y:S07]  /*b4f0*/  LEPC R20, `(.L_x_155) ;  /* 0x000000001014794e */ /* 0x000fee0000000000 */
[----:B-1--4-:R-:W-:Y:S05]  /*b500*/  CALL.ABS.NOINC R14 ;  /* 0x000000000e007343 */ /* 0x012fea0003c00000 */
.L_x_155:
[----:B------:R-:W-:Y:S05]  /*b510*/  BSYNC.RECONVERGENT B6 ;  /* 0x0000000000067941 */ /* 0x000fea0003800200 */
.L_x_154:
[----:B----4-:R-:W-:Y:S01]  /*b520*/  SHF.L.U32 R69, R84, 0x10, RZ ;  /* 0x0000001054457819 */ /* 0x010fe200000006ff */
[----:B------:R-:W-:Y:S05]  /*b530*/  WARPSYNC.ALL ;  /* 0x0000000000007948 */ /* 0x000fea0003800000 */
[----:B------:R-:W-:Y:S01]  /*b540*/  R2UR UR4, R16 ;  /* 0x00000000100472ca */ /* 0x000fe200000e0000 */
[----:B------:R-:W-:Y:S01]  /*b550*/  BSSY.RECONVERGENT B0, `(.L_x_156) ;  /* 0x00000fc000007945 */ /* 0x000fe20003800200 */
[----:B------:R-:W-:Y:S02]  /*b560*/  LOP3.LUT R0, R84, 0xffff0000, RZ, 0xc0, !PT ;  /* 0xffff000054007812 */ /* 0x000fe400078ec0ff */
[C---:B------:R-:W-:Y:S02]  /*b570*/  SHF.L.U32 R3, R85.reuse, 0x10, RZ ;  /* 0x0000001055037819 */ /* 0x040fe400000006ff */
[----:B------:R-:W-:Y:S02]  /*b580*/  LOP3.LUT R70, R85, 0xffff0000, RZ, 0xc0, !PT ;  /* 0xffff000055467812 */ /* 0x000fe400078ec0ff */
[C---:B------:R-:W-:Y:S02]  /*b590*/  SHF.L.U32 R72, R86.reuse, 0x10, RZ ;  /* 0x0000001056487819 */ /* 0x040fe400000006ff */
[----:B------:R-:W-:Y:S02]  /*b5a0*/  LOP3.LUT R74, R86, 0xffff0000, RZ, 0xc0, !PT ;  /* 0xffff0000564a7812 */ /* 0x000fe400078ec0ff */
[C---:B------:R-:W-:Y:S01]  /*b5b0*/  SHF.L.U32 R73, R87.reuse, 0x10, RZ ;  /* 0x0000001057497819 */ /* 0x040fe200000006ff */
[----:B--2---:R-:W2:Y:S01]  /*b5c0*/  LDTM.x64 R4, tmem[UR4] ;  /* 0x00000004000479ee */ /* 0x004ea20008340000 */
[----:B------:R-:W-:Y:S02]  /*b5d0*/  LOP3.LUT R76, R87, 0xffff0000, RZ, 0xc0, !PT ;  /* 0xffff0000574c7812 */ /* 0x000fe400078ec0ff */
[C---:B-1----:R-:W-:Y:S02]  /*b5e0*/  SHF.L.U32 R75, R80.reuse, 0x10, RZ ;  /* 0x00000010504b7819 */ /* 0x042fe400000006ff */
[----:B------:R-:W-:Y:S02]  /*b5f0*/  LOP3.LUT R78, R80, 0xffff0000, RZ, 0xc0, !PT ;  /* 0xffff0000504e7812 */ /* 0x000fe400078ec0ff */
[C---:B------:R-:W-:Y:S02]  /*b600*/  SHF.L.U32 R77, R81.reuse, 0x10, RZ ;  /* 0x00000010514d7819 */ /* 0x040fe400000006ff */
[----:B------:R-:W-:Y:S02]  /*b610*/  LOP3.LUT R80, R81, 0xffff0000, RZ, 0xc0, !PT ;  /* 0xffff000051507812 */ /* 0x000fe400078ec0ff */
[C---:B------:R-:W-:Y:S02]  /*b620*/  SHF.L.U32 R79, R82.reuse, 0x10, RZ ;  /* 0x00000010524f7819 */ /* 0x040fe400000006ff */
[----:B------:R-:W-:Y:S02]  /*b630*/  LOP3.LUT R82, R82, 0xffff0000, RZ, 0xc0, !PT ;  /* 0xffff000052527812 */ /* 0x000fe400078ec0ff */
[C---:B------:R-:W-:Y:S02]  /*b640*/  SHF.L.U32 R81, R83.reuse, 0x10, RZ ;  /* 0x0000001053517819 */ /* 0x040fe400000006ff */
[----:B------:R-:W-:Y:S02]  /*b650*/  LOP3.LUT R84, R83, 0xffff0000, RZ, 0xc0, !PT ;  /* 0xffff000053547812 */ /* 0x000fe400078ec0ff */
[C---:B------:R-:W-:Y:S02]  /*b660*/  SHF.L.U32 R83, R88.reuse, 0x10, RZ ;  /* 0x0000001058537819 */ /* 0x040fe400000006ff */
[----:B------:R-:W-:Y:S02]  /*b670*/  LOP3.LUT R86, R88, 0xffff0000, RZ, 0xc0, !PT ;  /* 0xffff000058567812 */ /* 0x000fe400078ec0ff */
[C---:B------:R-:W-:Y:S01]  /*b680*/  SHF.L.U32 R85, R89.reuse, 0x10, RZ ;  /* 0x0000001059557819 */ /* 0x040fe200000006ff */
[C---:B--2---:R-:W-:Y:S01]  /*b690*/  FMUL R4, R68.reuse, R4 ;  /* 0x0000000444047220 */ /* 0x044fe20000400000 */
[----:B------:R-:W-:Y:S01]  /*b6a0*/  LOP3.LUT R88, R89, 0xffff0000, RZ, 0xc0, !PT ;  /* 0xffff000059587812 */ /* 0x000fe200078ec0ff */
[----:B------:R-:W-:Y:S01]  /*b6b0*/  FMUL R5, R68, R5 ;  /* 0x0000000544057220 */ /* 0x000fe20000400000 */
[C---:B------:R-:W-:Y:S01]  /*b6c0*/  SHF.L.U32 R87, R90.reuse, 0x10, RZ ;  /* 0x000000105a577819 */ /* 0x040fe200000006ff */
[C---:B------:R-:W-:Y:S01]  /*b6d0*/  FFMA R4, R71.reuse, R69, R4 ;  /* 0x0000004547047223 */ /* 0x040fe20000000004 */
[----:B------:R-:W-:Y:S01]  /*b6e0*/  LOP3.LUT R90, R90, 0xffff0000, RZ, 0xc0, !PT ;  /* 0xffff00005a5a7812 */ /* 0x000fe200078ec0ff */
[----:B------:R-:W-:Y:S01]  /*b6f0*/  FFMA R5, R71, R0, R5 ;  /* 0x0000000047057223 */ /* 0x000fe20000000005 */
[C---:B------:R-:W-:Y:S01]  /*b700*/  SHF.L.U32 R89, R91.reuse, 0x10, RZ ;  /* 0x000000105b597819 */ /* 0x040fe200000006ff */
[C---:B------:R-:W-:Y:S01]  /*b710*/  FMUL R6, R68.reuse, R6 ;  /* 0x0000000644067220 */ /* 0x040fe20000400000 */
[----:B------:R-:W-:Y:S01]  /*b720*/  LOP3.LUT R92, R91, 0xffff0000, RZ, 0xc0, !PT ;  /* 0xffff00005b5c7812 */ /* 0x000fe200078ec0ff */
[----:B------:R-:W-:Y:S01]  /*b730*/  FMUL R7, R68, R7 ;  /* 0x0000000744077220 */ /* 0x000fe20000400000 */
[----:B------:R-:W-:Y:S01]  /*b740*/  F2FP.BF16.F32.PACK_AB R4, R5, R4 ;  /* 0x000000040504723e */ /* 0x000fe200000010ff */
[C---:B------:R-:W-:Y:S01]  /*b750*/  FFMA R6, R71.reuse, R3, R6 ;  /* 0x0000000347067223 */ /* 0x040fe20000000006 */
[C---:B------:R-:W-:Y:S01]  /*b760*/  SHF.L.U32 R91, R96.reuse, 0x10, RZ ;  /* 0x00000010605b7819 */ /* 0x040fe200000006ff */
[----:B------:R-:W-:Y:S01]  /*b770*/  FFMA R7, R71, R70, R7 ;  /* 0x0000004647077223 */ /* 0x000fe20000000007 */
[----:B------:R-:W-:Y:S01]  /*b780*/  LOP3.LUT R94, R96, 0xffff0000, RZ, 0xc0, !PT ;  /* 0xffff0000605e7812 */ /* 0x000fe200078ec0ff */
[C---:B------:R-:W-:Y:S01]  /*b790*/  FMUL R8, R68.reuse, R8 ;  /* 0x0000000844087220 */ /* 0x040fe20000400000 */
[----:B------:R-:W-:Y:S01]  /*b7a0*/  SHF.L.U32 R93, R97, 0x10, RZ ;  /* 0x00000010615d7819 */ /* 0x000fe200000006ff */
[----:B------:R-:W-:Y:S01]  /*b7b0*/  FMUL R9, R68, R9 ;  /* 0x0000000944097220 */ /* 0x000fe20000400000 */
[----:B------:R-:W-:Y:S01]  /*b7c0*/  F2FP.BF16.F32.PACK_AB R5, R7, R6 ;  /* 0x000000060705723e */ /* 0x000fe200000010ff */
[----:B------:R-:W-:Y:S01]  /*b7d0*/  FFMA R8, R71, R72, R8 ;  /* 0x0000004847087223 */ /* 0x000fe20000000008 */
[----:B------:R-:W-:Y:S01]  /*b7e0*/  LOP3.LUT R96, R97, 0xffff0000, RZ, 0xc0, !PT ;  /* 0xffff000061607812 */ /* 0x000fe200078ec0ff */
[----:B------:R-:W-:Y:S01]  /*b7f0*/  FFMA R9, R71, R74, R9 ;  /* 0x0000004a47097223 */ /* 0x000fe20000000009 */
[----:B------:R-:W-:Y:S01]  /*b800*/  SHF.L.U32 R95, R98, 0x10, RZ ;  /* 0x00000010625f7819 */ /* 0x000fe200000006ff */
[----:B------:R-:W-:Y:S01]  /*b810*/  FMUL R10, R68, R10 ;  /* 0x0000000a440a7220 */ /* 0x000fe20000400000 */
[----:B------:R-:W-:Y:S01]  /*b820*/  LOP3.LUT R98, R98, 0xffff0000, RZ, 0xc0, !PT ;  /* 0xffff000062627812 */ /* 0x000fe200078ec0ff */
[C---:B------:R-:W-:Y:S01]  /*b830*/  FMUL R11, R68.reuse, R11 ;  /* 0x0000000b440b7220 */ /* 0x040fe20000400000 */
[----:B------:R-:W-:Y:S01]  /*b840*/  F2FP.BF16.F32.PACK_AB R6, R9, R8 ;  /* 0x000000080906723e */ /* 0x000fe200000010ff */
[----:B------:R-:W-:Y:S01]  /*b850*/  FFMA R10, R71, R73, R10 ;  /* 0x00000049470a7223 */ /* 0x000fe2000000000a */
[----:B------:R-:W-:Y:S01]  /*b860*/  SHF.L.U32 R97, R99, 0x10, RZ ;  /* 0x0000001063617819 */ /* 0x000fe200000006ff */
[----:B------:R-:W-:Y:S01]  /*b870*/  FFMA R11, R71, R76, R11 ;  /* 0x0000004c470b7223 */ /* 0x000fe2000000000b */
[----:B------:R-:W-:Y:S01]  /*b880*/  LOP3.LUT R100, R99, 0xffff0000, RZ, 0xc0, !PT ;  /* 0xffff000063647812 */ /* 0x000fe200078ec0ff */
[----:B------:R-:W-:Y:S01]  /*b890*/  FMUL R0, R68, R12 ;  /* 0x0000000c44007220 */ /* 0x000fe20000400000 */
[----:B------:R-:W-:Y:S01]  /*b8a0*/  SHF.L.U32 R99, R104, 0x10, RZ ;  /* 0x0000001068637819 */ /* 0x000fe200000006ff */
[C---:B------:R-:W-:Y:S01]  /*b8b0*/  FMUL R3, R68.reuse, R13 ;  /* 0x0000000d44037220 */ /* 0x040fe20000400000 */
[----:B------:R-:W-:Y:S01]  /*b8c0*/  F2FP.BF16.F32.PACK_AB R7, R11, R10 ;  /* 0x0000000a0b07723e */ /* 0x000fe200000010ff */
[----:B------:R-:W-:Y:S01]  /*b8d0*/  FMUL R14, R68, R14 ;  /* 0x0000000e440e7220 */ /* 0x000fe20000400000 */
[----:B------:R-:W-:Y:S01]  /*b8e0*/  LOP3.LUT R102, R104, 0xffff0000, RZ, 0xc0, !PT ;  /* 0xffff000068667812 */ /* 0x000fe200078ec0ff */
[C---:B------:R-:W-:Y:S01]  /*b8f0*/  FMUL R15, R68.reuse, R15 ;  /* 0x0000000f440f7220 */ /* 0x040fe20000400000 */
[----:B------:R-:W-:Y:S01]  /*b900*/  SHF.L.U32 R101, R105, 0x10, RZ ;  /* 0x0000001069657819 */ /* 0x000fe200000006ff */
[----:B------:R-:W-:Y:S01]  /*b910*/  FFMA R0, R71, R75, R0 ;  /* 0x0000004b47007223 */ /* 0x000fe20000000000 */
[----:B------:R-:W-:Y:S01]  /*b920*/  LOP3.LUT R104, R105, 0xffff0000, RZ, 0xc0, !PT ;  /* 0xffff000069687812 */ /* 0x000fe200078ec0ff */
[----:B------:R-:W-:Y:S01]  /*b930*/  FMUL R12, R68, R16 ;  /* 0x00000010440c7220 */ /* 0x000fe20000400000 */
[C---:B------:R-:W-:Y:S01]  /*b940*/  SHF.L.U32 R103, R106.reuse, 0x10, RZ ;  /* 0x000000106a677819 */ /* 0x040fe200000006ff */
[----:B------:R-:W-:Y:S01]  /*b950*/  FFMA R3, R71, R78, R3 ;  /* 0x0000004e47037223 */ /* 0x000fe20000000003 */
[----:B------:R-:W-:Y:S01]  /*b960*/  LOP3.LUT R106, R106, 0xffff0000, RZ, 0xc0, !PT ;  /* 0xffff00006a6a7812 */ /* 0x000fe200078ec0ff */
[C---:B------:R-:W-:Y:S01]  /*b970*/  FMUL R13, R68.reuse, R17 ;  /* 0x00000011440d7220 */ /* 0x040fe20000400000 */
[----:B------:R-:W-:Y:S01]  /*b980*/  SHF.L.U32 R105, R107, 0x10, RZ ;  /* 0x000000106b697819 */ /* 0x000fe200000006ff */
[----:B------:R-:W-:Y:S01]  /*b990*/  FFMA R14, R71, R77, R14 ;  /* 0x0000004d470e7223 */ /* 0x000fe2000000000e */
[----:B------:R-:W-:Y:S01]  /*b9a0*/  F2FP.BF16.F32.PACK_AB R8, R3, R0 ;  /* 0x000000000308723e */ /* 0x000fe200000010ff */
[----:B------:R-:W-:Y:S01]  /*b9b0*/  FMUL R18, R68, R18 ;  /* 0x0000001244127220 */ /* 0x000fe20000400000 */
[----:B------:R-:W-:Y:S01]  /*b9c0*/  LOP3.LUT R108, R107, 0xffff0000, RZ, 0xc0, !PT ;  /* 0xffff00006b6c7812 */ /* 0x000fe200078ec0ff */
[----:B------:R-:W-:Y:S01]  /*b9d0*/  FFMA R15, R71, R80, R15 ;  /* 0x00000050470f7223 */ /* 0x000fe2000000000f */
[----:B------:R-:W-:Y:S01]  /*b9e0*/  SHF.L.U32 R107, R112, 0x10, RZ ;  /* 0x00000010706b7819 */ /* 0x000fe200000006ff */
[----:B------:R-:W-:Y:S01]  /*b9f0*/  FMUL R19, R68, R19 ;  /* 0x0000001344137220 */ /* 0x000fe20000400000 */
[----:B------:R-:W-:Y:S01]  /*ba00*/  LOP3.LUT R110, R112, 0xffff0000, RZ, 0xc0, !PT ;  /* 0xffff0000706e7812 */ /* 0x000fe200078ec0ff */
[----:B------:R1:W-:Y:S01]  /*ba10*/  STS.128 [R164+UR46+0xc400], R4 ;  /* 0x00c40004a4007988 */ /* 0x0003e20008000c2e */
[----:B------:R-:W-:Y:S01]  /*ba20*/  F2FP.BF16.F32.PACK_AB R9, R15, R14 ;  /* 0x0000000e0f09723e */ /* 0x000fe200000010ff */
[C---:B------:R-:W-:Y:S01]  /*ba30*/  FFMA R12, R71.reuse, R79, R12 ;  /* 0x0000004f470c7223 */ /* 0x040fe2000000000c */
[C---:B------:R-:W-:Y:S01]  /*ba40*/  FFMA R13, R71.reuse, R82, R13 ;  /* 0x00000052470d7223 */ /* 0x040fe2000000000d */
[----:B------:R-:W-:Y:S01]  /*ba50*/  FFMA R18, R71, R81, R18 ;  /* 0x0000005147127223 */ /* 0x000fe20000000012 */
[----:B------:R-:W-:Y:S01]  /*ba60*/  SHF.L.U32 R109, R113, 0x10, RZ ;  /* 0x00000010716d7819 */ /* 0x000fe200000006ff */
[----:B------:R-:W-:Y:S01]  /*ba70*/  FFMA R19, R71, R84, R19 ;  /* 0x0000005447137223 */ /* 0x000fe20000000013 */
[C---:B------:R-:W-:Y:S01]  /*ba80*/  FMUL R16, R68.reuse, R20 ;  /* 0x0000001444107220 */ /* 0x040fe20000400000 */
[----:B------:R-:W-:Y:S01]  /*ba90*/  F2FP.BF16.F32.PACK_AB R10, R13, R12 ;  /* 0x0000000c0d0a723e */ /* 0x000fe200000010ff */
[C---:B------:R-:W-:Y:S01]  /*baa0*/  FMUL R17, R68.reuse, R21 ;  /* 0x0000001544117220 */ /* 0x040fe20000400000 */
[C---:B------:R-:W-:Y:S01]  /*bab0*/  FMUL R22, R68.reuse, R22 ;  /* 0x0000001644167220 */ /* 0x040fe20000400000 */
[----:B------:R-:W-:Y:S01]  /*bac0*/  F2FP.BF16.F32.PACK_AB R11, R19, R18 ;  /* 0x00000012130b723e */ /* 0x000fe200000010ff */
[C---:B------:R-:W-:Y:S01]  /*bad0*/  FFMA R16, R71.reuse, R83, R16 ;  /* 0x0000005347107223 */ /* 0x040fe20000000010 */
[----:B------:R-:W-:Y:S01]  /*bae0*/  FFMA R17, R71, R86, R17 ;  /* 0x0000005647117223 */ /* 0x000fe20000000011 */
[----:B------:R-:W-:Y:S01]  /*baf0*/  LOP3.LUT R112, R113, 0xffff0000, RZ, 0xc0, !PT ;  /* 0xffff000071707812 */ /* 0x000fe200078ec0ff */
[----:B------:R-:W-:Y:S01]  /*bb00*/  FFMA R22, R71, R85, R22 ;  /* 0x0000005547167223 */ /* 0x000fe20000000016 */
[----:B------:R1:W-:Y:S01]  /*bb10*/  STS.128 [R163+0xc400], R8 ;  /* 0x00c40008a3007388 */ /* 0x0003e20000000c00 */
[C---:B------:R-:W-:Y:S01]  /*bb20*/  FMUL R23, R68.reuse, R23 ;  /* 0x0000001744177220 */ /* 0x040fe20000400000 */
[----:B------:R-:W-:Y:S01]  /*bb30*/  F2FP.BF16.F32.PACK_AB R16, R17, R16 ;  /* 0x000000101110723e */ /* 0x000fe200000010ff */
[C---:B------:R-:W-:Y:S01]  /*bb40*/  FMUL R20, R68.reuse, R24 ;  /* 0x0000001844147220 */ /* 0x040fe20000400000 */
[----:B------:R-:W-:Y:S01]  /*bb50*/  FMUL R21, R68, R25 ;  /* 0x0000001944157220 */ /* 0x000fe20000400000 */
[C---:B------:R-:W-:Y:S01]  /*bb60*/  SHF.L.U32 R111, R114.reuse, 0x10, RZ ;  /* 0x00000010726f7819 */ /* 0x040fe200000006ff */
[C---:B------:R-:W-:Y:S01]  /*bb70*/  FFMA R23, R71.reuse, R88, R23 ;  /* 0x0000005847177223 */ /* 0x040fe20000000017 */
[C---:B------:R-:W-:Y:S01]  /*bb80*/  FFMA R20, R71.reuse, R87, R20 ;  /* 0x0000005747147223 */ /* 0x040fe20000000014 */
[----:B------:R-:W-:Y:S01]  /*bb90*/  LOP3.LUT R114, R114, 0xffff0000, RZ, 0xc0, !PT ;  /* 0xffff000072727812 */ /* 0x000fe200078ec0ff */
        /* <DEDUP_REMOVED lines=8> */
[----:B------:R-:W-:Y:S01]  /*bc20*/  SHF.L.U32 R113, R115, 0x10, RZ ;  /* 0x0000001073717819 */ /* 0x000fe200000006ff */
[----:B------:R-:W-:Y:S01]  /*bc30*/  FFMA R24, R71, R91, R24 ;  /* 0x0000005b47187223 */ /* 0x000fe20000000018 */
[C---:B------:R-:W-:Y:S01]  /*bc40*/  FMUL R25, R68.reuse, R29 ;  /* 0x0000001d44197220 */ /* 0x040fe20000400000 */
[----:B------:R-:W-:Y:S01]  /*bc50*/  LOP3.LUT R116, R115, 0xffff0000, RZ, 0xc0, !PT ;  /* 0xffff000073747812 */ /* 0x000fe200078ec0ff */
[C---:B------:R-:W-:Y:S01]  /*bc60*/  FMUL R30, R68.reuse, R30 ;  /* 0x0000001e441e7220 */ /* 0x040fe20000400000 */
[----:B------:R-:W-:Y:S01]  /*bc70*/  F2FP.BF16.F32.PACK_AB R19, R27, R26 ;  /* 0x0000001a1b13723e */ /* 0x000fe200000010ff */
[C---:B------:R-:W-:Y:S01]  /*bc80*/  FFMA R25, R71.reuse, R94, R25 ;  /* 0x0000005e47197223 */ /* 0x040fe20000000019 */
[----:B------:R-:W-:Y:S01]  /*bc90*/  FMUL R31, R68, R31 ;  /* 0x0000001f441f7220 */ /* 0x000fe20000400000 */
[----:B------:R-:W-:Y:S01]  /*bca0*/  FFMA R30, R71, R93, R30 ;  /* 0x0000005d471e7223 */ /* 0x000fe2000000001e */
[----:B------:R-:W-:Y:S01]  /*bcb0*/  SHF.L.U32 R115, R120, 0x10, RZ ;  /* 0x0000001078737819 */ /* 0x000fe200000006ff */
[----:B------:R1:W-:Y:S01]  /*bcc0*/  STS.128 [R162+0xc400], R16 ;  /* 0x00c40010a2007388 */ /* 0x0003e20000000c00 */
[----:B------:R-:W-:Y:S01]  /*bcd0*/  F2FP.BF16.F32.PACK_AB R24, R25, R24 ;  /* 0x000000181918723e */ /* 0x000fe200000010ff */
[C---:B------:R-:W-:Y:S01]  /*bce0*/  FFMA R31, R71.reuse, R96, R31 ;  /* 0x00000060471f7223 */ /* 0x040fe2000000001f */
[C---:B------:R-:W-:Y:S01]  /*bcf0*/  FMUL R28, R68.reuse, R32 ;  /* 0x00000020441c7220 */ /* 0x040fe20000400000 */
[C---:B------:R-:W-:Y:S01]  /*bd00*/  FMUL R29, R68.reuse, R33 ;  /* 0x00000021441d7220 */ /* 0x040fe20000400000 */
[----:B------:R-:W-:Y:S01]  /*bd10*/  FMUL R34, R68, R34 ;  /* 0x0000002244227220 */ /* 0x000fe20000400000 */
[----:B------:R-:W-:Y:S01]  /*bd20*/  LOP3.LUT R118, R120, 0xffff0000, RZ, 0xc0, !PT ;  /* 0xffff000078767812 */ /* 0x000fe200078ec0ff */
[----:B------:R-:W-:Y:S01]  /*bd30*/  FFMA R28, R71, R95, R28 ;  /* 0x0000005f471c7223 */ /* 0x000fe2000000001c */
[----:B------:R-:W-:Y:S01]  /*bd40*/  F2FP.BF16.F32.PACK_AB R25, R31, R30 ;  /* 0x0000001e1f19723e */ /* 0x000fe200000010ff */
[C---:B------:R-:W-:Y:S01]  /*bd50*/  FFMA R29, R71.reuse, R98, R29 ;  /* 0x00000062471d7223 */ /* 0x040fe2000000001d */
[----:B------:R-:W-:Y:S01]  /*bd60*/  FFMA R34, R71, R97, R34 ;  /* 0x0000006147227223 */ /* 0x000fe20000000022 */
[C---:B------:R-:W-:Y:S01]  /*bd70*/  FMUL R35, R68.reuse, R35 ;  /* 0x0000002344237220 */ /* 0x040fe20000400000 */
[----:B------:R-:W-:Y:S01]  /*bd80*/  SHF.L.U32 R117, R121, 0x10, RZ ;  /* 0x0000001079757819 */ /* 0x000fe200000006ff */
[C---:B------:R-:W-:Y:S01]  /*bd90*/  FMUL R32, R68.reuse, R36 ;  /* 0x0000002444207220 */ /* 0x040fe20000400000 */
[----:B------:R-:W-:Y:S01]  /*bda0*/  F2FP.BF16.F32.PACK_AB R26, R29, R28 ;  /* 0x0000001c1d1a723e */ /* 0x000fe200000010ff */
[C---:B------:R-:W-:Y:S01]  /*bdb0*/  FFMA R35, R71.reuse, R100, R35 ;  /* 0x0000006447237223 */ /* 0x040fe20000000023 */
[C---:B------:R-:W-:Y:S01]  /*bdc0*/  FMUL R33, R68.reuse, R37 ;  /* 0x0000002544217220 */ /* 0x040fe20000400000 */
[----:B------:R-:W-:Y:S01]  /*bdd0*/  FFMA R32, R71, R99, R32 ;  /* 0x0000006347207223 */ /* 0x000fe20000000020 */
        /* <DEDUP_REMOVED lines=29> */
[C---:B------:R-:W-:Y:S01]  /*bfb0*/  FMUL R47, R68.reuse, R47 ;  /* 0x0000002f442f7220 */ /* 0x040fe20000400000 */
[C---:B------:R-:W-:Y:S01]  /*bfc0*/  FMUL R44, R68.reuse, R48 ;  /* 0x00000030442c7220 */ /* 0x040fe20000400000 */
[----:B------:R-:W-:Y:S01]  /*bfd0*/  FMUL R45, R68, R49 ;  /* 0x00000031442d7220 */ /* 0x000fe20000400000 */
[----:B------:R1:W-:Y:S01]  /*bfe0*/  STS.128 [R147+0xc400], R32 ;  /* 0x00c4002093007388 */ /* 0x0003e20000000c00 */
[C---:B------:R-:W-:Y:S01]  /*bff0*/  SHF.L.U32 R123, R128.reuse, 0x10, RZ ;  /* 0x00000010807b7819 */ /* 0x040fe200000006ff */
[----:B------:R-:W-:Y:S01]  /*c000*/  FFMA R46, R71, R109, R46 ;  /* 0x0000006d472e7223 */ /* 0x000fe2000000002e */
[----:B------:R-:W-:Y:S01]  /*c010*/  F2FP.BF16.F32.PACK_AB R40, R41, R40 ;  /* 0x000000282928723e */ /* 0x000fe200000010ff */
[C---:B------:R-:W-:Y:S01]  /*c020*/  FFMA R47, R71.reuse, R112, R47 ;  /* 0x00000070472f7223 */ /* 0x040fe2000000002f */
[C---:B------:R-:W-:Y:S01]  /*c030*/  FFMA R44, R71.reuse, R111, R44 ;  /* 0x0000006f472c7223 */ /* 0x040fe2000000002c */
[----:B------:R-:W-:Y:S01]  /*c040*/  LOP3.LUT R126, R128, 0xffff0000, RZ, 0xc0, !PT ;  /* 0xffff0000807e7812 */ /* 0x000fe200078ec0ff */
[C---:B------:R-:W-:Y:S01]  /*c050*/  FFMA R45, R71.reuse, R114, R45 ;  /* 0x00000072472d7223 */ /* 0x040fe2000000002d */
[C---:B------:R-:W-:Y:S01]  /*c060*/  FMUL R50, R68.reuse, R50 ;  /* 0x0000003244327220 */ /* 0x040fe20000400000 */
[C---:B------:R-:W-:Y:S01]  /*c070*/  FMUL R51, R68.reuse, R51 ;  /* 0x0000003344337220 */ /* 0x040fe20000400000 */
[C---:B------:R-:W-:Y:S01]  /*c080*/  FMUL R48, R68.reuse, R52 ;  /* 0x0000003444307220 */ /* 0x040fe20000400000 */
[C---:B------:R-:W-:Y:S01]  /*c090*/  FMUL R49, R68.reuse, R53 ;  /* 0x0000003544317220 */ /* 0x040fe20000400000 */
[C---:B------:R-:W-:Y:S01]  /*c0a0*/  FFMA R50, R71.reuse, R113, R50 ;  /* 0x0000007147327223 */ /* 0x040fe20000000032 */
        /* <DEDUP_REMOVED lines=9> */
[----:B------:R-:W-:Y:S01]  /*c140*/  FFMA R55, R71, R120, R55 ;  /* 0x0000007847377223 */ /* 0x000fe20000000037 */
[C---:B------:R-:W-:Y:S01]  /*c150*/  FMUL R59, R68.reuse, R59 ;  /* 0x0000003b443b7220 */ /* 0x040fe20000400000 */
[----:B------:R-:W-:Y:S01]  /*c160*/  F2FP.BF16.F32.PACK_AB R41, R47, R46 ;  /* 0x0000002e2f29723e */ /* 0x000fe200000010ff */
[----:B------:R-:W-:Y:S01]  /*c170*/  FFMA R52, R71, R119, R52 ;  /* 0x0000007747347223 */ /* 0x000fe20000000034 */
[----:B------:R-:W-:Y:S01]  /*c180*/  F2FP.BF16.F32.PACK_AB R42, R45, R44 ;  /* 0x0000002c2d2a723e */ /* 0x000fe200000010ff */
[C---:B------:R-:W-:Y:S01]  /*c190*/  FMUL R56, R68.reuse, R60 ;  /* 0x0000003c44387220 */ /* 0x040fe20000400000 */
[----:B------:R-:W-:Y:S01]  /*c1a0*/  F2FP.BF16.F32.PACK_AB R43, R51, R50 ;  /* 0x00000032332b723e */ /* 0x000fe200000010ff */
[----:B------:R-:W-:Y:S01]  /*c1b0*/  FFMA R53, R71, R122, R53 ;  /* 0x0000007a47357223 */ /* 0x000fe20000000035 */
[----:B------:R-:W-:Y:S01]  /*c1c0*/  SHF.L.U32 R125, R129, 0x10, RZ ;  /* 0x00000010817d7819 */ /* 0x000fe200000006ff */
[C---:B------:R-:W-:Y:S01]  /*c1d0*/  FMUL R57, R68.reuse, R61 ;  /* 0x0000003d44397220 */ /* 0x040fe20000400000 */
[----:B------:R-:W-:Y:S01]  /*c1e0*/  FFMA R58, R71, R121, R58 ;  /* 0x00000079473a7223 */ /* 0x000fe2000000003a */
[----:B------:R1:W-:Y:S01]  /*c1f0*/  STS.128 [R160+0xc400], R40 ;  /* 0x00c40028a0007388 */ /* 0x0003e20000000c00 */
[----:B------:R-:W-:Y:S01]  /*c200*/  LOP3.LUT R128, R129, 0xffff0000, RZ, 0xc0, !PT ;  /* 0xffff000081807812 */ /* 0x000fe200078ec0ff */
[----:B------:R-:W-:Y:S01]  /*c210*/  FMUL R62, R68, R62 ;  /* 0x0000003e443e7220 */ /* 0x000fe20000400000 */
[C---:B------:R-:W-:Y:S01]  /*c220*/  FFMA R59, R71.reuse, R124, R59 ;  /* 0x0000007c473b7223 */ /* 0x040fe2000000003b */
[----:B------:R-:W-:Y:S01]  /*c230*/  SHF.L.U32 R127, R130, 0x10, RZ ;  /* 0x00000010827f7819 */ /* 0x000fe200000006ff */
[----:B------:R-:W-:Y:S01]  /*c240*/  FMUL R63, R68, R63 ;  /* 0x0000003f443f7220 */ /* 0x000fe20000400000 */
[C---:B------:R-:W-:Y:S01]  /*c250*/  FFMA R56, R71.reuse, R123, R56 ;  /* 0x0000007b47387223 */ /* 0x040fe20000000038 */
[----:B------:R-:W-:Y:S01]  /*c260*/  LOP3.LUT R130, R130, 0xffff0000, RZ, 0xc0, !PT ;  /* 0xffff000082827812 */ /* 0x000fe200078ec0ff */
[C---:B------:R-:W-:Y:S01]  /*c270*/  FMUL R60, R68.reuse, R64 ;  /* 0x00000040443c7220 */ /* 0x040fe20000400000 */
[----:B------:R-:W-:Y:S01]  /*c280*/  FFMA R57, R71, R126, R57 ;  /* 0x0000007e47397223 */ /* 0x000fe20000000039 */
[----:B------:R-:W-:Y:S01]  /*c290*/  SHF.L.U32 R129, R131, 0x10, RZ ;  /* 0x0000001083817819 */ /* 0x000fe200000006ff */
[C---:B------:R-:W-:Y:S01]  /*c2a0*/  FMUL R61, R68.reuse, R65 ;  /* 0x00000041443d7220 */ /* 0x040fe20000400000 */
[----:B------:R-:W-:Y:S01]  /*c2b0*/  FFMA R62, R71, R125, R62 ;  /* 0x0000007d473e7223 */ /* 0x000fe2000000003e */
[----:B------:R-:W-:Y:S01]  /*c2c0*/  LOP3.LUT R132, R131, 0xffff0000, RZ, 0xc0, !PT ;  /* 0xffff000083847812 */ /* 0x000fe200078ec0ff */
[C---:B------:R-:W-:Y:S01]  /*c2d0*/  FMUL R66, R68.reuse, R66 ;  /* 0x0000004244427220 */ /* 0x040fe20000400000 */
[----:B------:R-:W-:Y:S01]  /*c2e0*/  F2FP.BF16.F32.PACK_AB R48, R49, R48 ;  /* 0x000000303130723e */ /* 0x000fe200000010ff */
[----:B------:R-:W-:Y:S01]  /*c2f0*/  FFMA R63, R71, R128, R63 ;  /* 0x00000080473f7223 */ /* 0x000fe2000000003f */
[----:B------:R-:W-:Y:S01]  /*c300*/  FMUL R67, R68, R67 ;  /* 0x0000004344437220 */ /* 0x000fe20000400000 */
        /* <DEDUP_REMOVED lines=12> */
[----:B------:R-:W-:Y:S03]  /*c3d0*/  ISETP.NE.AND P0, PT, R152, RZ, PT ;  /* 0x000000ff9800720c */ /* 0x000fe60003f05270 */
[----:B------:R1:W-:Y:S01]  /*c3e0*/  STS.128 [R158+0xc400], R56 ;  /* 0x00c400389e007388 */ /* 0x0003e20000000c00 */
[----:B------:R-:W-:Y:S01]  /*c3f0*/  @!PT LDS RZ, [RZ] ;  /* 0x00000000fffff984 */ /* 0x000fe20000000800 */
[----:B------:R-:W-:Y:S01]  /*c400*/  @!PT LDS RZ, [RZ] ;  /* 0x00000000fffff984 */ /* 0x000fe20000000800 */
[----:B------:R-:W-:Y:S01]  /*c410*/  @!PT LDS RZ, [RZ] ;  /* 0x00000000fffff984 */ /* 0x000fe20000000800 */
[----:B------:R-:W-:Y:S01]  /*c420*/  @!PT LDS RZ, [RZ] ;  /* 0x00000000fffff984 */ /* 0x000fe20000000800 */
[----:B------:R2:W-:Y:S07]  /*c430*/  MEMBAR.ALL.CTA ;  /* 0x0000000000007992 */ /* 0x0005ee0000008000 */
[----:B--2---:R-:W2:Y:S02]  /*c440*/  FENCE.VIEW.ASYNC.S ;  /* 0x00000000000073c6 */ /* 0x004ea40000000000 */
[----:B--2---:R-:W-:Y:S06]  /*c450*/  BAR.SYNC.DEFER_BLOCKING 0x1, 0x80 ;  /* 0x0042000000007b1d */ /* 0x004fec0000010000 */
[----:B------:R-:W-:Y:S05]  /*c460*/  @P0 BRA `(.L_x_157) ;  /* 0x0000000000280947 */ /* 0x000fea0003800000 */
[----:B------:R-:W2:Y:S01]  /*c470*/  LDCU.64 UR6, c[0x0][0x348] ;  /* 0x00006900ff0677ac */ /* 0x000ea20008000a00 */
[----:B------:R-:W-:Y:S02]  /*c480*/  UIADD3 UR9, UPT, UPT, UR53, UR39, URZ ;  /* 0x0000002735097290 */ /* 0x000fe4000fffe0ff */
[----:B------:R-:W-:Y:S01]  /*c490*/  UIADD3 UR8, UPT, UPT, UR46, 0xc400, URZ ;  /* 0x0000c4002e087890 */ /* 0x000fe2000fffe0ff */
[----:B------:R-:W-:Y:S01]  /*c4a0*/  UMOV UR10, UR50 ;  /* 0x00000032000a7c82 */ /* 0x000fe20008000000 */
[----:B------:R-:W-:Y:S01]  /*c4b0*/  UMOV UR11, UR44 ;  /* 0x0000002c000b7c82 */ /* 0x000fe20008000000 */
[----:B--2---:R-:W-:Y:S04]  /*c4c0*/  UIADD3 UR4, UP0, UPT, UR6, 0xa80, URZ ;  /* 0x00000a8006047890 */ /* 0x004fe8000ff1e0ff */
[----:B------:R-:W-:Y:S09]  /*c4d0*/  UIADD3.X UR5, UPT, UPT, URZ, UR7, URZ, UP0, !UPT ;  /* 0x00000007ff057290 */ /* 0x000ff200087fe4ff */
[----:B------:R2:W-:Y:S01]  /*c4e0*/  UTMASTG.3D [UR8], [UR4] ;  /* 0x00000008040073b5 */ /* 0x0005e20008010000 */
[----:B------:R0:W-:Y:S01]  /*c4f0*/  UTMACMDFLUSH ;  /* 0x00000000000079b7 */ /* 0x0001e20000000000 */
[----:B--2---:R-:W-:Y:S04]  /*c500*/  DEPBAR.LE SB0, 0x1 ;  /* 0x000080400000791a */ /* 0x004fe80000000000 */
.L_x_157:
[----:B------:R-:W-:Y:S05]  /*c510*/  BSYNC.RECONVERGENT B0 ;  /* 0x0000000000007941 */ /* 0x000fea0003800200 */
.L_x_156:
[----:B------:R-:W-:Y:S01]  /*c520*/  BAR.SYNC.DEFER_BLOCKING 0x1, 0x80 ;  /* 0x0042000000007b1d */ /* 0x000fe20000010000 */
[----:B------:R-:W-:Y:S09]  /*c530*/  UISETP.NE.AND UP0, UPT, UR54, -0x4, UPT ;  /* 0xfffffffc3600788c */ /* 0x000ff2000bf05270 */
[----:B------:R-:W-:Y:S05]  /*c540*/  BRA.U !UP0, `(.L_x_158) ;  /* 0x0000000108247547 */ /* 0x000fea000b800000 */
[----:B------:R-:W-:Y:S01]  /*c550*/  ISETP.NE.AND P0, PT, R157, RZ, PT ;  /* 0x000000ff9d00720c */ /* 0x000fe20003f05270 */
[----:B------:R-:W-:Y:S01]  /*c560*/  IMAD.U32 R0, RZ, RZ, UR52 ;  /* 0x00000034ff007e24 */ /* 0x000fe2000f8e00ff */
[----:B------:R-:W-:Y:S04]  /*c570*/  UIADD3 UR4, UPT, UPT, UR52, 0x1, URZ ;  /* 0x0000000134047890 */ /* 0x000fe8000fffe0ff */
[----:B------:R-:W-:Y:S04]  /*c580*/  UISETP.NE.AND UP0, UPT, UR4, 0x4, UPT ;  /* 0x000000040400788c */ /* 0x000fe8000bf05270 */
[----:B------:R-:W-:Y:S03]  /*c590*/  USEL UR52, UR4, URZ, UP0 ;  /* 0x000000ff04347287 */ /* 0x000fe60008000000 */
[----:B------:R-:W-:Y:S05]  /*c5a0*/  @P0 LEA R0, R0, UR46, 0x3 ;  /* 0x0000002e00000c11 */ /* 0x000fea000f8e18ff */
[----:B------:R-:W-:Y:S05]  /*c5b0*/  @P0 VIADD R0, R0, 0x120 ;  /* 0x0000012000000836 */ /* 0x000fea0000000000 */
[----:B------:R-:W-:Y:S04]  /*c5c0*/  @P0 PRMT R0, R165, 0x654, R0 ;  /* 0x00000654a5000816 */ /* 0x000fe80000000000 */
[----:B------:R2:W-:Y:S03]  /*c5d0*/  @P0 SYNCS.ARRIVE.TRANS64.RED.A1T0 RZ, [R0+URZ], RZ ;  /* 0x000000ff00ff09a7 */ /* 0x0005e600081004ff */
.L_x_158:
[----:B------:R-:W-:Y:S01]  /*c5e0*/  R2UR UR6, R156 ;  /* 0x000000009c0672ca */ /* 0x000fe200000e0000 */
[----:B------:R-:W-:Y:S01]  /*c5f0*/  UIADD3 UR54, UPT, UPT, UR54, 0x4, URZ ;  /* 0x0000000436367890 */ /* 0x000fe2000fffe0ff */
[----:B------:R-:W-:Y:S01]  /*c600*/  R2UR UR5, R141 ;  /* 0x000000008d0572ca */ /* 0x000fe200000e0000 */
[----:B------:R-:W-:Y:S01]  /*c610*/  ULOP3.LUT UR38, UR38, 0x1, URZ, 0x3c, !UPT ;  /* 0x0000000126267892 */ /* 0x000fe2000f8e3cff */
[----:B------:R-:W-:Y:S01]  /*c620*/  R2UR UR4, R142 ;  /* 0x000000008e0472ca */ /* 0x000fe200000e0000 */
[----:B------:R-:W-:Y:S01]  /*c630*/  UMOV UR44, UR63 ;  /* 0x0000003f002c7c82 */ /* 0x000fe20008000000 */
[C---:B------:R-:W-:Y:S04]  /*c640*/  ISETP.NE.AND P0, PT, R146.reuse, 0x2, PT ;  /* 0x000000029200780c */ /* 0x040fe80003f05270 */
[----:B------:R-:W-:Y:S02]  /*c650*/  SEL R3, RZ, 0x1, P0 ;  /* 0x00000001ff037807 */ /* 0x000fe40000000000 */
[----:B------:R-:W-:Y:S01]  /*c660*/  SEL R146, R146, RZ, P0 ;  /* 0x000000ff92927207 */ /* 0x000fe20000000000 */
[----:B------:R-:W-:Y:S01]  /*c670*/  UISETP.NE.AND UP0, UPT, UR6, URZ, UPT ;  /* 0x000000ff0600728c */ /* 0x000fe2000bf05270 */
[----:B------:R-:W-:Y:S01]  /*c680*/  LOP3.LUT R148, R148, R3, RZ, 0x3c, !PT ;  /* 0x0000000394947212 */ /* 0x000fe200078e3cff */
[----:B------:R-:W-:Y:S02]  /*c690*/  UIADD3 UR20, UPT, UPT, UR36, UR5, URZ ;  /* 0x0000000524147290 */ /* 0x000fe4000fffe0ff */
[----:B------:R-:W-:Y:S05]  /*c6a0*/  UIADD3 UR28, UPT, UPT, UR37, UR4, URZ ;  /* 0x00000004251c7290 */ /* 0x000fea000fffe0ff */
[----:B------:R-:W-:Y:S07]  /*c6b0*/  BRA.U UP0, `(.L_x_159) ;  /* 0xffffff9d00887547 */ /* 0x000fee000b83ffff */
[----:B------:R-:W3:Y:S01]  /*c6c0*/  S2UR UR4, SR_CgaCtaId ;  /* 0x00000000000479c3 */ /* 0x000ee20000008800 */
[----:B------:R-:W-:-:S13]  /*c6d0*/  R2UR UR5, R143 ;  /* 0x000000008f0572ca */ /* 0x000fda00000e0000 */
[----:B------:R-:W-:Y:S02]  /*c6e0*/  UISETP.NE.AND UP0, UPT, UR5, URZ, UPT ;  /* 0x000000ff0500728c */ /* 0x000fe4000bf05270 */
[----:B---3--:R-:W-:Y:S02]  /*c6f0*/  ULOP3.LUT UR5, UR4, 0x1, URZ, 0x3c, !UPT ;  /* 0x0000000104057892 */ /* 0x008fe4000f8e3cff */
[----:B------:R-:W-:-:S04]  /*c700*/  UIADD3 UR4, UPT, UPT, UR46, 0x1a0, URZ ;  /* 0x000001a02e047890 */ /* 0x000fc8000fffe0ff */
[----:B------:R-:W-:-:S09]  /*c710*/  UPRMT UR4, UR5, 0x654, UR4 ;  /* 0x0000065405047896 */ /* 0x000fd20008000004 */
[----:B------:R-:W-:Y:S01]  /*c720*/  SYNCS.ARRIVE.TRANS64.RED.A1T0 RZ, [UR4], RZ ;  /* 0x000000ffffff79a7 */ /* 0x000fe20008100404 */
[----:B------:R-:W-:Y:S01]  /*c730*/  SYNCS.ARRIVE.TRANS64.A1T0 RZ, [UR46+0x1a0], RZ ;  /* 0x0001a0ffffff79a7 */ /* 0x000fe2000810002e */
[----:B------:R-:W-:Y:S05]  /*c740*/  BRA.U !UP0, `(.L_x_160) ;  /* 0x0000000108487547 */ /* 0x000fea000b800000 */
[----:B------:R-:W3:Y:S02]  /*c750*/  LDCU.64 UR4, c[0x0][0xc90] ;  /* 0x00019200ff0477ac */ /* 0x000ee40008000a00 */
[----:B---3--:R-:W-:-:S04]  /*c760*/  UISETP.NE.U32.AND UP0, UPT, UR4, URZ, UPT ;  /* 0x000000ff0400728c */ /* 0x008fc8000bf05070 */
[----:B------:R-:W-:-:S09]  /*c770*/  UISETP.NE.AND.EX UP0, UPT, UR5, URZ, UPT, UP0 ;  /* 0x000000ff0500728c */ /* 0x000fd2000bf05300 */
[----:B------:R-:W-:Y:S05]  /*c780*/  BRA.U UP0, `(.L_x_161) ;  /* 0x00000001000c7547 */ /* 0x000fea000b800000 */
[----:B------:R-:W-:-:S13]  /*c790*/  FSETP.NEU.AND P0, PT, R71, RZ, PT ;  /* 0x000000ff4700720b */ /* 0x000fda0003f0d000 */
[----:B------:R-:W-:Y:S05]  /*c7a0*/  @!P0 EXIT ;  /* 0x000000000000894d */ /* 0x000fea0003800000 */
[----:B------:R-:W-:Y:S05]  /*c7b0*/  BRA `(.L_x_160) ;  /* 0x00000000002c7947 */ /* 0x000fea0003800000 */
.L_x_161:
[----:B------:R-:W-:Y:S01]  /*c7c0*/  ISETP.NE.AND P0, PT, R145, RZ, PT ;  /* 0x000000ff9100720c */ /* 0x000fe20003f05270 */
[----:B------:R-:W-:-:S12]  /*c7d0*/  BSSY.RECONVERGENT B0, `(.L_x_160) ;  /* 0x0000009000007945 */ /* 0x000fd80003800200 */
[----:B------:R-:W-:Y:S05]  /*c7e0*/  @P0 BRA `(.L_x_162) ;  /* 0x0000000000140947 */ /* 0x000fea0003800000 */
[----:B------:R-:W3:Y:S02]  /*c7f0*/  LDCU.64 UR4, c[0x0][0xc88] ;  /* 0x00019100ff0477ac */ /* 0x000ee40008000a00 */
[----:B---3--:R-:W-:-:S04]  /*c800*/  ISETP.NE.U32.AND P0, PT, RZ, UR4, PT ;  /* 0x00000004ff007c0c */ /* 0x008fc8000bf05070 */
[----:B------:R-:W-:-:S13]  /*c810*/  ISETP.NE.AND.EX P0, PT, RZ, UR5, PT, P0 ;  /* 0x00000005ff007c0c */ /* 0x000fda000bf05300 */
[----:B------:R-:W-:Y:S05]  /*c820*/  @!P0 EXIT ;  /* 0x000000000000894d */ /* 0x000fea0003800000 */
[----:B------:R-:W-:Y:S05]  /*c830*/  BRA `(.L_x_163) ;  /* 0x0000000000087947 */ /* 0x000fea0003800000 */
.L_x_162:
[----:B------:R-:W-:-:S13]  /*c840*/  FSETP.NEU.AND P0, PT, R71, RZ, PT ;  /* 0x000000ff4700720b */ /* 0x000fda0003f0d000 */
[----:B------:R-:W-:Y:S05]  /*c850*/  @!P0 EXIT ;  /* 0x000000000000894d */ /* 0x000fea0003800000 */
.L_x_163:
[----:B------:R-:W-:Y:S05]  /*c860*/  BSYNC.RECONVERGENT B0 ;  /* 0x0000000000007941 */ /* 0x000fea0003800200 */
.L_x_160:
[----:B------:R-:W3:Y:S01]  /*c870*/  S2UR UR5, SR_CgaCtaId ;  /* 0x00000000000579c3 */ /* 0x000ee20000008800 */
[----:B------:R-:W-:Y:S01]  /*c880*/  ULEA UR4, UR52, UR46, 0x3 ;  /* 0x0000002e34047291 */ /* 0x000fe2000f8e18ff */
[----:B------:R-:W-:-:S04]  /*c890*/  DEPBAR.LE SB0, 0x0 ;  /* 0x000080000000791a */ /* 0x000fc80000000000 */
[----:B------:R-:W-:-:S04]  /*c8a0*/  UIADD3 UR4, UPT, UPT, UR4, 0x120, URZ ;  /* 0x0000012004047890 */ /* 0x000fc8000fffe0ff */
[----:B---3--:R-:W-:-:S09]  /*c8b0*/  UPRMT UR4, UR5, 0x654, UR4 ;  /* 0x0000065405047896 */ /* 0x008fd20008000004 */
[----:B------:R-:W-:Y:S01]  /*c8c0*/  SYNCS.ARRIVE.TRANS64.RED.A1T0 RZ, [UR4], RZ ;  /* 0x000000ffffff79a7 */ /* 0x000fe20008100404 */
[----:B------:R-:W-:Y:S05]  /*c8d0*/  EXIT ;  /* 0x000000000000794d */ /* 0x000fea0003800000 */
.L_x_25:
[----:B--2---:R2:W3:Y:S02]  /*c8e0*/  SYNCS.PHASECHK.TRANS64.TRYWAIT P0, [R0+URZ+0x190], R3 ;  /* 0x00019003000075a7 */ /* 0x0044e400080011ff */
[----:B---3--:R-:W-:Y:S05]  /*c8f0*/  @!P0 NANOSLEEP.SYNCS 0x989680 ;  /* 0x009896800000895d */ /* 0x008fea0003900000 */
[----:B------:R-:W3:Y:S02]  /*c900*/  @!P0 SYNCS.PHASECHK.TRANS64 P0, [R0+URZ+0x190], R3 ;  /* 0x00019003000085a7 */ /* 0x000ee400080010ff */
[----:B---3--:R-:W-:Y:S05]  /*c910*/  @!P0 BRA `(.L_x_25) ;  /* 0xfffffffc00f08947 */ /* 0x008fea000383ffff */
[----:B------:R-:W-:Y:S05]  /*c920*/  BRA `(.L_x_164) ;  /* 0xffffff5000987947 */ /* 0x000fea000383ffff */
.L_x_28:
[----:B--2---:R-:W-:-:S07]  /*c930*/  MOV R0, UR6 ;  /* 0x0000000600007c02 */ /* 0x004fce0008000f00 */
.L_x_165:
[----:B--2---:R2:W3:Y:S02]  /*c940*/  SYNCS.PHASECHK.TRANS64.TRYWAIT P0, [R0+URZ+0x80], R3 ;  /* 0x00008003000075a7 */ /* 0x0044e400080011ff */
[----:B---3--:R-:W-:Y:S05]  /*c950*/  @!P0 NANOSLEEP.SYNCS 0x989680 ;  /* 0x009896800000895d */ /* 0x008fea0003900000 */
[----:B------:R-:W3:Y:S02]  /*c960*/  @!P0 SYNCS.PHASECHK.TRANS64 P0, [R0+URZ+0x80], R3 ;  /* 0x00008003000085a7 */ /* 0x000ee400080010ff */
[----:B---3--:R-:W-:Y:S05]  /*c970*/  @!P0 BRA `(.L_x_165) ;  /* 0xfffffffc00f08947 */ /* 0x008fea000383ffff */
[----:B------:R-:W-:Y:S05]  /*c980*/  BRA `(.L_x_27) ;  /* 0xffffff5000f47947 */ /* 0x000fea000383ffff */
.L_x_37:
[----:B-1----:R-:W-:-:S07]  /*c990*/  MOV R0, UR6 ;  /* 0x0000000600007c02 */ /* 0x002fce0008000f00 */
.L_x_166:
[----:B-1----:R1:W2:Y:S02]  /*c9a0*/  SYNCS.PHASECHK.TRANS64.TRYWAIT P0, [R0+URZ+0x80], R3 ;  /* 0x00008003000075a7 */ /* 0x0022a400080011ff */
[----:B--2---:R-:W-:Y:S05]  /*c9b0*/  @!P0 NANOSLEEP.SYNCS 0x989680 ;  /* 0x009896800000895d */ /* 0x004fea0003900000 */
[----:B------:R-:W2:Y:S02]  /*c9c0*/  @!P0 SYNCS.PHASECHK.TRANS64 P0, [R0+URZ+0x80], R3 ;  /* 0x00008003000085a7 */ /* 0x000ea400080010ff */
[----:B--2---:R-:W-:Y:S05]  /*c9d0*/  @!P0 BRA `(.L_x_166) ;  /* 0xfffffffc00f08947 */ /* 0x004fea000383ffff */
[----:B------:R-:W-:Y:S05]  /*c9e0*/  BRA `(.L_x_36) ;  /* 0xffffff58000c7947 */ /* 0x000fea000383ffff */
.L_x_44:
[----:B-1----:R1:W4:Y:S02]  /*c9f0*/  SYNCS.PHASECHK.TRANS64.TRYWAIT P0, [R3+URZ+0x150], R0 ;  /* 0x00015000030075a7 */ /* 0x00232400080011ff */
[----:B----4-:R-:W-:Y:S05]  /*ca00*/  @!P0 NANOSLEEP.SYNCS 0x989680 ;  /* 0x009896800000895d */ /* 0x010fea0003900000 */
[----:B------:R-:W4:Y:S02]  /*ca10*/  @!P0 SYNCS.PHASECHK.TRANS64 P0, [R3+URZ+0x150], R0 ;  /* 0x00015000030085a7 */ /* 0x000f2400080010ff */
[----:B----4-:R-:W-:Y:S05]  /*ca20*/  @!P0 BRA `(.L_x_44) ;  /* 0xfffffffc00f08947 */ /* 0x010fea000383ffff */
[----:B------:R-:W-:Y:S05]  /*ca30*/  BRA `(.L_x_167) ;  /* 0xffffff5c00007947 */ /* 0x000fea000383ffff */
.L_x_48:
[----:B-1----:R-:W-:-:S07]  /*ca40*/  MOV R0, UR4 ;  /* 0x0000000400007c02 */ /* 0x002fce0008000f00 */
.L_x_168:
[----:B-1----:R1:W2:Y:S02]  /*ca50*/  SYNCS.PHASECHK.TRANS64.TRYWAIT P0, [R0+URZ], R3 ;  /* 0x00000003000075a7 */ /* 0x0022a400080011ff */
[----:B--2---:R-:W-:Y:S05]  /*ca60*/  @!P0 NANOSLEEP.SYNCS 0x989680 ;  /* 0x009896800000895d */ /* 0x004fea0003900000 */
[----:B------:R-:W2:Y:S02]  /*ca70*/  @!P0 SYNCS.PHASECHK.TRANS64 P0, [R0+URZ], R3 ;  /* 0x00000003000085a7 */ /* 0x000ea400080010ff */
[----:B--2---:R-:W-:Y:S05]  /*ca80*/  @!P0 BRA `(.L_x_168) ;  /* 0xfffffffc00f08947 */ /* 0x004fea000383ffff */
[----:B------:R-:W-:Y:S05]  /*ca90*/  BRA `(.L_x_169) ;  /* 0xffffff6000ac7947 */ /* 0x000fea000383ffff */
.L_x_49:
[----:B------:R-:W-:-:S07]  /*caa0*/  MOV R0, UR5 ;  /* 0x0000000500007c02 */ /* 0x000fce0008000f00 */
.L_x_170:
[----:B-1----:R1:W2:Y:S02]  /*cab0*/  SYNCS.PHASECHK.TRANS64.TRYWAIT P0, [R0+URZ], R3 ;  /* 0x00000003000075a7 */ /* 0x0022a400080011ff */
[----:B--2---:R-:W-:Y:S05]  /*cac0*/  @!P0 NANOSLEEP.SYNCS 0x989680 ;  /* 0x009896800000895d */ /* 0x004fea0003900000 */
[----:B------:R-:W2:Y:S02]  /*cad0*/  @!P0 SYNCS.PHASECHK.TRANS64 P0, [R0+URZ], R3 ;  /* 0x00000003000085a7 */ /* 0x000ea400080010ff */
[----:B--2---:R-:W-:Y:S05]  /*cae0*/  @!P0 BRA `(.L_x_170) ;  /* 0xfffffffc00f08947 */ /* 0x004fea000383ffff */
[----:B------:R-:W-:Y:S05]  /*caf0*/  BRA `(.L_x_171) ;  /* 0xffffff6000b87947 */ /* 0x000fea000383ffff */
.L_x_50:
[----:B------:R-:W-:-:S07]  /*cb00*/  MOV R0, UR5 ;  /* 0x0000000500007c02 */ /* 0x000fce0008000f00 */
.L_x_172:
[----:B-1----:R1:W2:Y:S02]  /*cb10*/  SYNCS.PHASECHK.TRANS64.TRYWAIT P0, [R0+URZ], R3 ;  /* 0x00000003000075a7 */ /* 0x0022a400080011ff */
[----:B--2---:R-:W-:Y:S05]  /*cb20*/  @!P0 NANOSLEEP.SYNCS 0x989680 ;  /* 0x009896800000895d */ /* 0x004fea0003900000 */
[----:B------:R-:W2:Y:S02]  /*cb30*/  @!P0 SYNCS.PHASECHK.TRANS64 P0, [R0+URZ], R3 ;  /* 0x00000003000085a7 */ /* 0x000ea400080010ff */
[----:B--2---:R-:W-:Y:S05]  /*cb40*/  @!P0 BRA `(.L_x_172) ;  /* 0xfffffffc00f08947 */ /* 0x004fea000383ffff */
[----:B------:R-:W-:Y:S05]  /*cb50*/  BRA `(.L_x_173) ;  /* 0xffffff6000c47947 */ /* 0x000fea000383ffff */
.L_x_51:
[----:B------:R-:W-:-:S07]  /*cb60*/  MOV R0, UR5 ;  /* 0x0000000500007c02 */ /* 0x000fce0008000f00 */
.L_x_174:
[----:B-1----:R1:W2:Y:S02]  /*cb70*/  SYNCS.PHASECHK.TRANS64.TRYWAIT P0, [R0+URZ], R3 ;  /* 0x00000003000075a7 */ /* 0x0022a400080011ff */
[----:B--2---:R-:W-:Y:S05]  /*cb80*/  @!P0 NANOSLEEP.SYNCS 0x989680 ;  /* 0x009896800000895d */ /* 0x004fea0003900000 */
[----:B------:R-:W2:Y:S02]  /*cb90*/  @!P0 SYNCS.PHASECHK.TRANS64 P0, [R0+URZ], R3 ;  /* 0x00000003000085a7 */ /* 0x000ea400080010ff */
[----:B--2---:R-:W-:Y:S05]  /*cba0*/  @!P0 BRA `(.L_x_174) ;  /* 0xfffffffc00f08947 */ /* 0x004fea000383ffff */
[----:B------:R-:W-:Y:S05]  /*cbb0*/  BRA `(.L_x_175) ;  /* 0xffffff6000d07947 */ /* 0x000fea000383ffff */
.L_x_52:
[----:B------:R-:W-:-:S07]  /*cbc0*/  MOV R0, UR5 ;  /* 0x0000000500007c02 */ /* 0x000fce0008000f00 */
.L_x_176:
[----:B-1----:R1:W2:Y:S02]  /*cbd0*/  SYNCS.PHASECHK.TRANS64.TRYWAIT P0, [R0+URZ], R3 ;  /* 0x00000003000075a7 */ /* 0x0022a400080011ff */
[----:B--2---:R-:W-:Y:S05]  /*cbe0*/  @!P0 NANOSLEEP.SYNCS 0x989680 ;  /* 0x009896800000895d */ /* 0x004fea0003900000 */
[----:B------:R-:W2:Y:S02]  /*cbf0*/  @!P0 SYNCS.PHASECHK.TRANS64 P0, [R0+URZ], R3 ;  /* 0x00000003000085a7 */ /* 0x000ea400080010ff */
[----:B--2---:R-:W-:Y:S05]  /*cc00*/  @!P0 BRA `(.L_x_176) ;  /* 0xfffffffc00f08947 */ /* 0x004fea000383ffff */
[----:B------:R-:W-:Y:S05]  /*cc10*/  BRA `(.L_x_177) ;  /* 0xffffff6000dc7947 */ /* 0x000fea000383ffff */
.L_x_53:
[----:B------:R-:W-:-:S07]  /*cc20*/  MOV R0, UR5 ;  /* 0x0000000500007c02 */ /* 0x000fce0008000f00 */
.L_x_178:
[----:B-1----:R1:W2:Y:S02]  /*cc30*/  SYNCS.PHASECHK.TRANS64.TRYWAIT P0, [R0+URZ], R3 ;  /* 0x00000003000075a7 */ /* 0x0022a400080011ff */
[----:B--2---:R-:W-:Y:S05]  /*cc40*/  @!P0 NANOSLEEP.SYNCS 0x989680 ;  /* 0x009896800000895d */ /* 0x004fea0003900000 */
[----:B------:R-:W2:Y:S02]  /*cc50*/  @!P0 SYNCS.PHASECHK.TRANS64 P0, [R0+URZ], R3 ;  /* 0x00000003000085a7 */ /* 0x000ea400080010ff */
[----:B--2---:R-:W-:Y:S05]  /*cc60*/  @!P0 BRA `(.L_x_178) ;  /* 0xfffffffc00f08947 */ /* 0x004fea000383ffff */
[----:B------:R-:W-:Y:S05]  /*cc70*/  BRA `(.L_x_179) ;  /* 0xffffff6000e87947 */ /* 0x000fea000383ffff */
.L_x_54:
[----:B------:R-:W-:-:S07]  /*cc80*/  MOV R0, UR5 ;  /* 0x0000000500007c02 */ /* 0x000fce0008000f00 */
.L_x_180:
[----:B-1----:R1:W2:Y:S02]  /*cc90*/  SYNCS.PHASECHK.TRANS64.TRYWAIT P0, [R0+URZ], R3 ;  /* 0x00000003000075a7 */ /* 0x0022a400080011ff */
[----:B--2---:R-:W-:Y:S05]  /*cca0*/  @!P0 NANOSLEEP.SYNCS 0x989680 ;  /* 0x009896800000895d */ /* 0x004fea0003900000 */
[----:B------:R-:W2:Y:S02]  /*ccb0*/  @!P0 SYNCS.PHASECHK.TRANS64 P0, [R0+URZ], R3 ;  /* 0x00000003000085a7 */ /* 0x000ea400080010ff */
[----:B--2---:R-:W-:Y:S05]  /*ccc0*/  @!P0 BRA `(.L_x_180) ;  /* 0xfffffffc00f08947 */ /* 0x004fea000383ffff */
[----:B------:R-:W-:Y:S05]  /*ccd0*/  BRA `(.L_x_181) ;  /* 0xffffff6000f47947 */ /* 0x000fea000383ffff */
.L_x_55:
[----:B------:R-:W-:-:S07]  /*cce0*/  MOV R0, UR5 ;  /* 0x0000000500007c02 */ /* 0x000fce0008000f00 */
.L_x_182:
[----:B-1----:R1:W2:Y:S02]  /*ccf0*/  SYNCS.PHASECHK.TRANS64.TRYWAIT P0, [R0+URZ], R3 ;  /* 0x00000003000075a7 */ /* 0x0022a400080011ff */
[----:B--2---:R-:W-:Y:S05]  /*cd00*/  @!P0 NANOSLEEP.SYNCS 0x989680 ;  /* 0x009896800000895d */ /* 0x004fea0003900000 */
[----:B------:R-:W2:Y:S02]  /*cd10*/  @!P0 SYNCS.PHASECHK.TRANS64 P0, [R0+URZ], R3 ;  /* 0x00000003000085a7 */ /* 0x000ea400080010ff */
[----:B--2---:R-:W-:Y:S05]  /*cd20*/  @!P0 BRA `(.L_x_182) ;  /* 0xfffffffc00f08947 */ /* 0x004fea000383ffff */
[----:B------:R-:W-:Y:S05]  /*cd30*/  BRA `(.L_x_183) ;  /* 0xffffff6400007947 */ /* 0x000fea000383ffff */
.L_x_56:
[----:B------:R-:W-:-:S07]  /*cd40*/  MOV R0, UR5 ;  /* 0x0000000500007c02 */ /* 0x000fce0008000f00 */
.L_x_184:
[----:B-1----:R1:W2:Y:S02]  /*cd50*/  SYNCS.PHASECHK.TRANS64.TRYWAIT P0, [R0+URZ], R3 ;  /* 0x00000003000075a7 */ /* 0x0022a400080011ff */
[----:B--2---:R-:W-:Y:S05]  /*cd60*/  @!P0 NANOSLEEP.SYNCS 0x989680 ;  /* 0x009896800000895d */ /* 0x004fea0003900000 */
[----:B------:R-:W2:Y:S02]  /*cd70*/  @!P0 SYNCS.PHASECHK.TRANS64 P0, [R0+URZ], R3 ;  /* 0x00000003000085a7 */ /* 0x000ea400080010ff */
[----:B--2---:R-:W-:Y:S05]  /*cd80*/  @!P0 BRA `(.L_x_184) ;  /* 0xfffffffc00f08947 */ /* 0x004fea000383ffff */
[----:B------:R-:W-:Y:S05]  /*cd90*/  BRA `(.L_x_185) ;  /* 0xffffff64000c7947 */ /* 0x000fea000383ffff */
.L_x_57:
[----:B------:R-:W-:-:S07]  /*cda0*/  MOV R0, UR5 ;  /* 0x0000000500007c02 */ /* 0x000fce0008000f00 */
.L_x_186:
[----:B-1----:R1:W2:Y:S02]  /*cdb0*/  SYNCS.PHASECHK.TRANS64.TRYWAIT P0, [R0+URZ], R3 ;  /* 0x00000003000075a7 */ /* 0x0022a400080011ff */
[----:B--2---:R-:W-:Y:S05]  /*cdc0*/  @!P0 NANOSLEEP.SYNCS 0x989680 ;  /* 0x009896800000895d */ /* 0x004fea0003900000 */
[----:B------:R-:W2:Y:S02]  /*cdd0*/  @!P0 SYNCS.PHASECHK.TRANS64 P0, [R0+URZ], R3 ;  /* 0x00000003000085a7 */ /* 0x000ea400080010ff */
[----:B--2---:R-:W-:Y:S05]  /*cde0*/  @!P0 BRA `(.L_x_186) ;  /* 0xfffffffc00f08947 */ /* 0x004fea000383ffff */
[----:B------:R-:W-:Y:S05]  /*cdf0*/  BRA `(.L_x_187) ;  /* 0xffffff6400187947 */ /* 0x000fea000383ffff */
.L_x_58:
[----:B------:R-:W-:-:S07]  /*ce00*/  MOV R0, UR5 ;  /* 0x0000000500007c02 */ /* 0x000fce0008000f00 */
.L_x_188:
[----:B-1----:R1:W2:Y:S02]  /*ce10*/  SYNCS.PHASECHK.TRANS64.TRYWAIT P0, [R0+URZ], R3 ;  /* 0x00000003000075a7 */ /* 0x0022a400080011ff */
[----:B--2---:R-:W-:Y:S05]  /*ce20*/  @!P0 NANOSLEEP.SYNCS 0x989680 ;  /* 0x009896800000895d */ /* 0x004fea0003900000 */
[----:B------:R-:W2:Y:S02]  /*ce30*/  @!P0 SYNCS.PHASECHK.TRANS64 P0, [R0+URZ], R3 ;  /* 0x00000003000085a7 */ /* 0x000ea400080010ff */
[----:B--2---:R-:W-:Y:S05]  /*ce40*/  @!P0 BRA `(.L_x_188) ;  /* 0xfffffffc00f08947 */ /* 0x004fea000383ffff */
[----:B------:R-:W-:Y:S05]  /*ce50*/  BRA `(.L_x_189) ;  /* 0xffffff6400247947 */ /* 0x000fea000383ffff */
.L_x_59:
[----:B------:R-:W-:-:S07]  /*ce60*/  MOV R0, UR5 ;  /* 0x0000000500007c02 */ /* 0x000fce0008000f00 */
.L_x_190:
[----:B-1----:R1:W2:Y:S02]  /*ce70*/  SYNCS.PHASECHK.TRANS64.TRYWAIT P0, [R0+URZ], R3 ;  /* 0x00000003000075a7 */ /* 0x0022a400080011ff */
[----:B--2---:R-:W-:Y:S05]  /*ce80*/  @!P0 NANOSLEEP.SYNCS 0x989680 ;  /* 0x009896800000895d */ /* 0x004fea0003900000 */
[----:B------:R-:W2:Y:S02]  /*ce90*/  @!P0 SYNCS.PHASECHK.TRANS64 P0, [R0+URZ], R3 ;  /* 0x00000003000085a7 */ /* 0x000ea400080010ff */
[----:B--2---:R-:W-:Y:S05]  /*cea0*/  @!P0 BRA `(.L_x_190) ;  /* 0xfffffffc00f08947 */ /* 0x004fea000383ffff */
[----:B------:R-:W-:Y:S05]  /*ceb0*/  BRA `(.L_x_191) ;  /* 0xffffff6400307947 */ /* 0x000fea000383ffff */
.L_x_60:
[----:B------:R-:W-:-:S07]  /*cec0*/  MOV R0, UR5 ;  /* 0x0000000500007c02 */ /* 0x000fce0008000f00 */
.L_x_192:
[----:B-1----:R1:W2:Y:S02]  /*ced0*/  SYNCS.PHASECHK.TRANS64.TRYWAIT P0, [R0+URZ], R3 ;  /* 0x00000003000075a7 */ /* 0x0022a400080011ff */
[----:B--2---:R-:W-:Y:S05]  /*cee0*/  @!P0 NANOSLEEP.SYNCS 0x989680 ;  /* 0x009896800000895d */ /* 0x004fea0003900000 */
[----:B------:R-:W2:Y:S02]  /*cef0*/  @!P0 SYNCS.PHASECHK.TRANS64 P0, [R0+URZ], R3 ;  /* 0x00000003000085a7 */ /* 0x000ea400080010ff */
[----:B--2---:R-:W-:Y:S05]  /*cf00*/  @!P0 BRA `(.L_x_192) ;  /* 0xfffffffc00f08947 */ /* 0x004fea000383ffff */
[----:B------:R-:W-:Y:S05]  /*cf10*/  BRA `(.L_x_193) ;  /* 0xffffff64003c7947 */ /* 0x000fea000383ffff */
.L_x_61:
[----:B------:R-:W-:-:S07]  /*cf20*/  MOV R0, UR5 ;  /* 0x0000000500007c02 */ /* 0x000fce0008000f00 */
.L_x_194:
[----:B-1----:R1:W2:Y:S02]  /*cf30*/  SYNCS.PHASECHK.TRANS64.TRYWAIT P0, [R0+URZ], R3 ;  /* 0x00000003000075a7 */ /* 0x0022a400080011ff */
[----:B--2---:R-:W-:Y:S05]  /*cf40*/  @!P0 NANOSLEEP.SYNCS 0x989680 ;  /* 0x009896800000895d */ /* 0x004fea0003900000 */
[----:B------:R-:W2:Y:S02]  /*cf50*/  @!P0 SYNCS.PHASECHK.TRANS64 P0, [R0+URZ], R3 ;  /* 0x00000003000085a7 */ /* 0x000ea400080010ff */
[----:B--2---:R-:W-:Y:S05]  /*cf60*/  @!P0 BRA `(.L_x_194) ;  /* 0xfffffffc00f08947 */ /* 0x004fea000383ffff */
[----:B------:R-:W-:Y:S05]  /*cf70*/  BRA `(.L_x_195) ;  /* 0xffffff6400487947 */ /* 0x000fea000383ffff */
.L_x_62:
[----:B------:R-:W-:-:S07]  /*cf80*/  MOV R0, UR5 ;  /* 0x0000000500007c02 */ /* 0x000fce0008000f00 */
.L_x_196:
[----:B-1----:R1:W2:Y:S02]  /*cf90*/  SYNCS.PHASECHK.TRANS64.TRYWAIT P0, [R0+URZ], R3 ;  /* 0x00000003000075a7 */ /* 0x0022a400080011ff */
[----:B--2---:R-:W-:Y:S05]  /*cfa0*/  @!P0 NANOSLEEP.SYNCS 0x989680 ;  /* 0x009896800000895d */ /* 0x004fea0003900000 */
[----:B------:R-:W2:Y:S02]  /*cfb0*/  @!P0 SYNCS.PHASECHK.TRANS64 P0, [R0+URZ], R3 ;  /* 0x00000003000085a7 */ /* 0x000ea400080010ff */
[----:B--2---:R-:W-:Y:S05]  /*cfc0*/  @!P0 BRA `(.L_x_196) ;  /* 0xfffffffc00f08947 */ /* 0x004fea000383ffff */
[----:B------:R-:W-:Y:S05]  /*cfd0*/  BRA `(.L_x_197) ;  /* 0xffffff6400547947 */ /* 0x000fea000383ffff */
.L_x_65:
[----:B-1----:R1:W2:Y:S02]  /*cfe0*/  SYNCS.PHASECHK.TRANS64.TRYWAIT P0, [R0+URZ+0x180], R5 ;  /* 0x00018005000075a7 */ /* 0x0022a400080011ff */
[----:B--2---:R-:W-:Y:S05]  /*cff0*/  @!P0 NANOSLEEP.SYNCS 0x989680 ;  /* 0x009896800000895d */ /* 0x004fea0003900000 */
[----:B------:R-:W2:Y:S02]  /*d000*/  @!P0 SYNCS.PHASECHK.TRANS64 P0, [R0+URZ+0x180], R5 ;  /* 0x00018005000085a7 */ /* 0x000ea400080010ff */
[----:B--2---:R-:W-:Y:S05]  /*d010*/  @!P0 BRA `(.L_x_65) ;  /* 0xfffffffc00f08947 */ /* 0x004fea000383ffff */
[----:B------:R-:W-:Y:S05]  /*d020*/  BRA `(.L_x_198) ;  /* 0xffffff6400b87947 */ /* 0x000fea000383ffff */
.L_x_66:
[----:B------:R-:W-:-:S07]  /*d030*/  MOV R0, UR4 ;  /* 0x0000000400007c02 */ /* 0x000fce0008000f00 */
.L_x_199:
[----:B-1----:R1:W2:Y:S02]  /*d040*/  SYNCS.PHASECHK.TRANS64.TRYWAIT P0, [R0+URZ+0x160], R7 ;  /* 0x00016007000075a7 */ /* 0x0022a400080011ff */
[----:B--2---:R-:W-:Y:S05]  /*d050*/  @!P0 NANOSLEEP.SYNCS 0x989680 ;  /* 0x009896800000895d */ /* 0x004fea0003900000 */
[----:B------:R-:W2:Y:S02]  /*d060*/  @!P0 SYNCS.PHASECHK.TRANS64 P0, [R0+URZ+0x160], R7 ;  /* 0x00016007000085a7 */ /* 0x000ea400080010ff */
[----:B--2---:R-:W-:Y:S05]  /*d070*/  @!P0 BRA `(.L_x_199) ;  /* 0xfffffffc00f08947 */ /* 0x004fea000383ffff */
[----:B------:R-:W-:Y:S05]  /*d080*/  BRA `(.L_x_200) ;  /* 0xffffff6400c87947 */ /* 0x000fea000383ffff */
.L_x_67:
[----:B-1----:R1:W2:Y:S02]  /*d090*/  SYNCS.PHASECHK.TRANS64.TRYWAIT P1, [R0+URZ+0x150], R5 ;  /* 0x00015005000075a7 */ /* 0x0022a400080211ff */
[----:B--2---:R-:W-:Y:S05]  /*d0a0*/  @!P1 NANOSLEEP.SYNCS 0x989680 ;  /* 0x009896800000995d */ /* 0x004fea0003900000 */
[----:B------:R-:W2:Y:S02]  /*d0b0*/  @!P1 SYNCS.PHASECHK.TRANS64 P1, [R0+URZ+0x150], R5 ;  /* 0x00015005000095a7 */ /* 0x000ea400080210ff */
[----:B--2---:R-:W-:Y:S05]  /*d0c0*/  @!P1 BRA `(.L_x_67) ;  /* 0xfffffffc00f09947 */ /* 0x004fea000383ffff */
[----:B------:R-:W-:Y:S05]  /*d0d0*/  BRA `(.L_x_201) ;  /* 0xffffff6400f87947 */ /* 0x000fea000383ffff */
.L_x_70:
[----:B------:R-:W-:-:S07]  /*d0e0*/  MOV R0, UR4 ;  /* 0x0000000400007c02 */ /* 0x000fce0008000f00 */
.L_x_202:
[----:B-1----:R1:W2:Y:S02]  /*d0f0*/  SYNCS.PHASECHK.TRANS64.TRYWAIT P0, [R0+URZ+0x160], R3 ;  /* 0x00016003000075a7 */ /* 0x0022a400080011ff */
[----:B--2---:R-:W-:Y:S05]  /*d100*/  @!P0 NANOSLEEP.SYNCS 0x989680 ;  /* 0x009896800000895d */ /* 0x004fea0003900000 */
[----:B------:R-:W2:Y:S02]  /*d110*/  @!P0 SYNCS.PHASECHK.TRANS64 P0, [R0+URZ+0x160], R3 ;  /* 0x00016003000085a7 */ /* 0x000ea400080010ff */
[----:B--2---:R-:W-:Y:S05]  /*d120*/  @!P0 BRA `(.L_x_202) ;  /* 0xfffffffc00f08947 */ /* 0x004fea000383ffff */
[----:B------:R-:W-:Y:S05]  /*d130*/  BRA `(.L_x_69) ;  /* 0xffffff68004c7947 */ /* 0x000fea000383ffff */
.L_x_79:
[----:B-1----:R-:W-:-:S04]  /*d140*/  MOV R5, UR5 ;  /* 0x0000000500057c02 */ /* 0x002fc80008000f00 */
[----:B------:R1:W2:Y:S03]  /*d150*/  SYNCS.PHASECHK.TRANS64.TRYWAIT P0, [R5+URZ+0x8], R6 ;  /* 0x00000806050075a7 */ /* 0x0002a600080011ff */
[----:B--2---:R-:W-:Y:S05]  /*d160*/  @!P0 NANOSLEEP.SYNCS 0x989680 ;  /* 0x009896800000895d */ /* 0x004fea0003900000 */
[----:B------:R-:W2:Y:S02]  /*d170*/  @!P0 SYNCS.PHASECHK.TRANS64 P0, [R5+URZ+0x8], R6 ;  /* 0x00000806050085a7 */ /* 0x000ea400080010ff */
[----:B--2---:R-:W-:Y:S05]  /*d180*/  @!P0 BRA `(.L_x_79) ;  /* 0xfffffffc00ec8947 */ /* 0x004fea000383ffff */
[----:B------:R-:W-:Y:S05]  /*d190*/  BRA `(.L_x_78) ;  /* 0xffffff6c000c7947 */ /* 0x000fea000383ffff */
.L_x_81:
[----:B------:R-:W-:Y:S01]  /*d1a0*/  BSSY B0, `(.L_x_203) ;  /* 0x0000006000007945 */ /* 0x000fe20003800000 */
[----:B------:R-:W-:-:S07]  /*d1b0*/  MOV R15, 0xffffffff ;  /* 0xffffffff000f7802 */ /* 0x000fce0000000f00 */
[----:B-1---5:R-:W-:Y:S05]  /*d1c0*/  WARPSYNC.COLLECTIVE R15, `(.L_x_204) ;  /* 0x000000000f0c7348 */ /* 0x022fea0003c00000 */
[----:B------:R-:W-:Y:S02]  /*d1d0*/  ELECT P6, UR79, PT ;  /* 0x00000000004f782f */ /* 0x000fe400038c0000 */
[----:B------:R-:W-:Y:S01]  /*d1e0*/  MOV R14, UR79 ;  /* 0x0000004f000e7c02 */ /* 0x000fe20008000f00 */
[----:B-1---5:R-:W-:Y:S10]  /*d1f0*/  ENDCOLLECTIVE ;  /* 0x000000000000791b */ /* 0x022ff40003800000 */
.L_x_204:
[----:B------:R-:W-:Y:S05]  /*d200*/  BSYNC B0 ;  /* 0x0000000000007941 */ /* 0x000fea0003800000 */
.L_x_203:
[----:B------:R-:W-:Y:S05]  /*d210*/  BRA `(.L_x_205) ;  /* 0xffffff6c003c7947 */ /* 0x000fea000383ffff */
.L_x_83:
[----:B-1----:R-:W-:-:S04]  /*d220*/  MOV R3, UR5 ;  /* 0x0000000500037c02 */ /* 0x002fc80008000f00 */
[----:B------:R1:W2:Y:S03]  /*d230*/  SYNCS.PHASECHK.TRANS64.TRYWAIT P0, [R3+URZ+0x8], R4 ;  /* 0x00000804030075a7 */ /* 0x0002a600080011ff */
[----:B--2---:R-:W-:Y:S05]  /*d240*/  @!P0 NANOSLEEP.SYNCS 0x989680 ;  /* 0x009896800000895d */ /* 0x004fea0003900000 */
[----:B------:R-:W2:Y:S02]  /*d250*/  @!P0 SYNCS.PHASECHK.TRANS64 P0, [R3+URZ+0x8], R4 ;  /* 0x00000804030085a7 */ /* 0x000ea400080010ff */
[----:B--2---:R-:W-:Y:S05]  /*d260*/  @!P0 BRA `(.L_x_83) ;  /* 0xfffffffc00ec8947 */ /* 0x004fea000383ffff */
[----:B------:R-:W-:Y:S05]  /*d270*/  BRA `(.L_x_82) ;  /* 0xffffff6c00407947 */ /* 0x000fea000383ffff */
.L_x_84:
[----:B-1----:R1:W2:Y:S02]  /*d280*/  SYNCS.PHASECHK.TRANS64.TRYWAIT P0, [R0+URZ+0x150], R5 ;  /* 0x00015005000075a7 */ /* 0x0022a400080011ff */
[----:B--2---:R-:W-:Y:S05]  /*d290*/  @!P0 NANOSLEEP.SYNCS 0x989680 ;  /* 0x009896800000895d */ /* 0x004fea0003900000 */
[----:B------:R-:W2:Y:S02]  /*d2a0*/  @!P0 SYNCS.PHASECHK.TRANS64 P0, [R0+URZ+0x150], R5 ;  /* 0x00015005000085a7 */ /* 0x000ea400080010ff */
[----:B--2---:R-:W-:Y:S05]  /*d2b0*/  @!P0 BRA `(.L_x_84) ;  /* 0xfffffffc00f08947 */ /* 0x004fea000383ffff */
[----:B------:R-:W-:Y:S05]  /*d2c0*/  BRA `(.L_x_206) ;  /* 0xffffff7000507947 */ /* 0x000fea000383ffff */
.L_x_88:
[----:B------:R-:W-:-:S07]  /*d2d0*/  MOV R0, UR5 ;  /* 0x0000000500007c02 */ /* 0x000fce0008000f00 */
.L_x_207:
[----:B-1----:R1:W2:Y:S02]  /*d2e0*/  SYNCS.PHASECHK.TRANS64.TRYWAIT P0, [R0+URZ], R5 ;  /* 0x00000005000075a7 */ /* 0x0022a400080011ff */
[----:B--2---:R-:W-:Y:S05]  /*d2f0*/  @!P0 NANOSLEEP.SYNCS 0x989680 ;  /* 0x009896800000895d */ /* 0x004fea0003900000 */
[----:B------:R-:W2:Y:S02]  /*d300*/  @!P0 SYNCS.PHASECHK.TRANS64 P0, [R0+URZ], R5 ;  /* 0x00000005000085a7 */ /* 0x000ea400080010ff */
[----:B--2---:R-:W-:Y:S05]  /*d310*/  @!P0 BRA `(.L_x_207) ;  /* 0xfffffffc00f08947 */ /* 0x004fea000383ffff */
[----:B------:R-:W-:Y:S05]  /*d320*/  BRA `(.L_x_87) ;  /* 0xffffff7000a87947 */ /* 0x000fea000383ffff */
.L_x_89:
[----:B------:R-:W-:-:S07]  /*d330*/  MOV R0, UR22 ;  /* 0x0000001600007c02 */ /* 0x000fce0008000f00 */
.L_x_208:
[----:B-1----:R1:W2:Y:S02]  /*d340*/  SYNCS.PHASECHK.TRANS64.TRYWAIT P0, [R0+URZ+0x178], R5 ;  /* 0x00017805000075a7 */ /* 0x0022a400080011ff */
[----:B--2---:R-:W-:Y:S05]  /*d350*/  @!P0 NANOSLEEP.SYNCS 0x989680 ;  /* 0x009896800000895d */ /* 0x004fea0003900000 */
[----:B------:R-:W2:Y:S02]  /*d360*/  @!P0 SYNCS.PHASECHK.TRANS64 P0, [R0+URZ+0x178], R5 ;  /* 0x00017805000085a7 */ /* 0x000ea400080010ff */
[----:B--2---:R-:W-:Y:S05]  /*d370*/  @!P0 BRA `(.L_x_208) ;  /* 0xfffffffc00f08947 */ /* 0x004fea000383ffff */
[----:B------:R-:W-:Y:S05]  /*d380*/  BRA `(.L_x_209) ;  /* 0xffffff7000f87947 */ /* 0x000fea000383ffff */
.L_x_92:
[----:B------:R-:W-:Y:S07]  /*d390*/  MOV R0, UR6 ;  /* 0x0000000600007c02 */ /* 0x000fee0008000f00 */
.L_x_210:
[----:B-1----:R1:W2:Y:S02]  /*d3a0*/  SYNCS.PHASECHK.TRANS64.TRYWAIT P0, [R0+URZ], R5 ;  /* 0x00000005000075a7 */ /* 0x0022a400080011ff */
[----:B--2---:R-:W-:Y:S05]  /*d3b0*/  @!P0 NANOSLEEP.SYNCS 0x989680 ;  /* 0x009896800000895d */ /* 0x004fea0003900000 */
[----:B------:R-:W2:Y:S02]  /*d3c0*/  @!P0 SYNCS.PHASECHK.TRANS64 P0, [R0+URZ], R5 ;  /* 0x00000005000085a7 */ /* 0x000ea400080010ff */
[----:B--2---:R-:W-:Y:S05]  /*d3d0*/  @!P0 BRA `(.L_x_210) ;  /* 0xfffffffc00f08947 */ /* 0x004fea000383ffff */
[----:B------:R-:W-:Y:S05]  /*d3e0*/  BRA `(.L_x_91) ;  /* 0xffffff7400387947 */ /* 0x000fea000383ffff */
.L_x_95:
[----:B------:R-:W-:-:S07]  /*d3f0*/  MOV R0, UR22 ;  /* 0x0000001600007c02 */ /* 0x000fce0008000f00 */
.L_x_211:
[----:B-1----:R1:W3:Y:S02]  /*d400*/  SYNCS.PHASECHK.TRANS64.TRYWAIT P0, [R0+URZ+0x1a0], R3 ;  /* 0x0001a003000075a7 */ /* 0x0022e400080011ff */
[----:B---3--:R-:W-:Y:S05]  /*d410*/  @!P0 NANOSLEEP.SYNCS 0x989680 ;  /* 0x009896800000895d */ /* 0x008fea0003900000 */
[----:B------:R-:W3:Y:S02]  /*d420*/  @!P0 SYNCS.PHASECHK.TRANS64 P0, [R0+URZ+0x1a0], R3 ;  /* 0x0001a003000085a7 */ /* 0x000ee400080010ff */
[----:B---3--:R-:W-:Y:S05]  /*d430*/  @!P0 BRA `(.L_x_211) ;  /* 0xfffffffc00f08947 */ /* 0x008fea000383ffff */
[----:B------:R-:W-:Y:S05]  /*d440*/  BRA `(.L_x_212) ;  /* 0xffffff7800007947 */ /* 0x000fea000383ffff */
.L_x_100:
[----:B-1----:R1:W3:Y:S02]  /*d450*/  SYNCS.PHASECHK.TRANS64.TRYWAIT P0, [R8+URZ+0x150], R5 ;  /* 0x00015005080075a7 */ /* 0x0022e400080011ff */
[----:B---3--:R-:W-:Y:S05]  /*d460*/  @!P0 NANOSLEEP.SYNCS 0x989680 ;  /* 0x009896800000895d */ /* 0x008fea0003900000 */
[----:B------:R-:W3:Y:S02]  /*d470*/  @!P0 SYNCS.PHASECHK.TRANS64 P0, [R8+URZ+0x150], R5 ;  /* 0x00015005080085a7 */ /* 0x000ee400080010ff */
[----:B---3--:R-:W-:Y:S05]  /*d480*/  @!P0 BRA `(.L_x_100) ;  /* 0xfffffffc00f08947 */ /* 0x008fea000383ffff */
[----:B------:R-:W-:Y:S05]  /*d490*/  BRA `(.L_x_213) ;  /* 0xffffff7c00447947 */ /* 0x000fea000383ffff */
.L_x_103:
[----:B------:R-:W-:Y:S07]  /*d4a0*/  MOV R0, UR21 ;  /* 0x0000001500007c02 */ /* 0x000fee0008000f00 */
.L_x_214:
[----:B-1----:R1:W3:Y:S02]  /*d4b0*/  SYNCS.PHASECHK.TRANS64.TRYWAIT P1, [R0+URZ+0x148], R5 ;  /* 0x00014805000075a7 */ /* 0x0022e400080211ff */
[----:B---3--:R-:W-:Y:S05]  /*d4c0*/  @!P1 NANOSLEEP.SYNCS 0x989680 ;  /* 0x009896800000995d */ /* 0x008fea0003900000 */
[----:B------:R-:W3:Y:S02]  /*d4d0*/  @!P1 SYNCS.PHASECHK.TRANS64 P1, [R0+URZ+0x148], R5 ;  /* 0x00014805000095a7 */ /* 0x000ee400080210ff */
[----:B---3--:R-:W-:Y:S05]  /*d4e0*/  @!P1 BRA `(.L_x_214) ;  /* 0xfffffffc00f09947 */ /* 0x008fea000383ffff */
[----:B------:R-:W-:Y:S05]  /*d4f0*/  BRA `(.L_x_102) ;  /* 0xffffff8000c07947 */ /* 0x000fea000383ffff */
.L_x_106:
[----:B-1----:R-:W-:Y:S07]  /*d500*/  MOV R5, UR21 ;  /* 0x0000001500057c02 */ /* 0x002fee0008000f00 */
.L_x_215:
[----:B-1----:R1:W3:Y:S02]  /*d510*/  SYNCS.PHASECHK.TRANS64.TRYWAIT P0, [R5+URZ+0x120], R4 ;  /* 0x00012004050075a7 */ /* 0x0022e400080011ff */
[----:B---3--:R-:W-:Y:S05]  /*d520*/  @!P0 NANOSLEEP.SYNCS 0x989680 ;  /* 0x009896800000895d */ /* 0x008fea0003900000 */
[----:B------:R-:W3:Y:S02]  /*d530*/  @!P0 SYNCS.PHASECHK.TRANS64 P0, [R5+URZ+0x120], R4 ;  /* 0x00012004050085a7 */ /* 0x000ee400080010ff */
[----:B---3--:R-:W-:Y:S05]  /*d540*/  @!P0 BRA `(.L_x_215) ;  /* 0xfffffffc00f08947 */ /* 0x008fea000383ffff */
[----:B------:R-:W-:Y:S05]  /*d550*/  BRA `(.L_x_216) ;  /* 0xffffff8400187947 */ /* 0x000fea000383ffff */
.L_x_107:
[----:B------:R-:W-:Y:S07]  /*d560*/  MOV R5, UR21 ;  /* 0x0000001500057c02 */ /* 0x000fee0008000f00 */
.L_x_217:
[----:B-1----:R1:W3:Y:S02]  /*d570*/  SYNCS.PHASECHK.TRANS64.TRYWAIT P0, [R5+URZ+0x128], R4 ;  /* 0x00012804050075a7 */ /* 0x0022e400080011ff */
[----:B---3--:R-:W-:Y:S05]  /*d580*/  @!P0 NANOSLEEP.SYNCS 0x989680 ;  /* 0x009896800000895d */ /* 0x008fea0003900000 */
[----:B------:R-:W3:Y:S02]  /*d590*/  @!P0 SYNCS.PHASECHK.TRANS64 P0, [R5+URZ+0x128], R4 ;  /* 0x00012804050085a7 */ /* 0x000ee400080010ff */
[----:B---3--:R-:W-:Y:S05]  /*d5a0*/  @!P0 BRA `(.L_x_217) ;  /* 0xfffffffc00f08947 */ /* 0x008fea000383ffff */
[----:B------:R-:W-:Y:S05]  /*d5b0*/  BRA `(.L_x_218) ;  /* 0xffffff8400707947 */ /* 0x000fea000383ffff */
.L_x_108:
[----:B-1----:R-:W-:Y:S07]  /*d5c0*/  MOV R5, UR21 ;  /* 0x0000001500057c02 */ /* 0x002fee0008000f00 */
.L_x_219:
[----:B-1----:R1:W3:Y:S02]  /*d5d0*/  SYNCS.PHASECHK.TRANS64.TRYWAIT P0, [R5+URZ+0x130], R4 ;  /* 0x00013004050075a7 */ /* 0x0022e400080011ff */
[----:B---3--:R-:W-:Y:S05]  /*d5e0*/  @!P0 NANOSLEEP.SYNCS 0x989680 ;  /* 0x009896800000895d */ /* 0x008fea0003900000 */
[----:B------:R-:W3:Y:S02]  /*d5f0*/  @!P0 SYNCS.PHASECHK.TRANS64 P0, [R5+URZ+0x130], R4 ;  /* 0x00013004050085a7 */ /* 0x000ee400080010ff */
[----:B---3--:R-:W-:Y:S05]  /*d600*/  @!P0 BRA `(.L_x_219) ;  /* 0xfffffffc00f08947 */ /* 0x008fea000383ffff */
[----:B------:R-:W-:Y:S05]  /*d610*/  BRA `(.L_x_220) ;  /* 0xffffff8400b87947 */ /* 0x000fea000383ffff */
.L_x_109:
[----:B-1----:R-:W-:Y:S07]  /*d620*/  MOV R5, UR21 ;  /* 0x0000001500057c02 */ /* 0x002fee0008000f00 */
.L_x_221:
[----:B-1----:R1:W3:Y:S02]  /*d630*/  SYNCS.PHASECHK.TRANS64.TRYWAIT P0, [R5+URZ+0x138], R4 ;  /* 0x00013804050075a7 */ /* 0x0022e400080011ff */
[----:B---3--:R-:W-:Y:S05]  /*d640*/  @!P0 NANOSLEEP.SYNCS 0x989680 ;  /* 0x009896800000895d */ /* 0x008fea0003900000 */
[----:B------:R-:W3:Y:S02]  /*d650*/  @!P0 SYNCS.PHASECHK.TRANS64 P0, [R5+URZ+0x138], R4 ;  /* 0x00013804050085a7 */ /* 0x000ee400080010ff */
[----:B---3--:R-:W-:Y:S05]  /*d660*/  @!P0 BRA `(.L_x_221) ;  /* 0xfffffffc00f08947 */ /* 0x008fea000383ffff */
[----:B------:R-:W-:Y:S05]  /*d670*/  BRA `(.L_x_222) ;  /* 0xffffff8800007947 */ /* 0x000fea000383ffff */
.L_x_111:
[----:B------:R-:W-:-:S07]  /*d680*/  MOV R0, UR21 ;  /* 0x0000001500007c02 */ /* 0x000fce0008000f00 */
.L_x_223:
[----:B-1----:R1:W3:Y:S02]  /*d690*/  SYNCS.PHASECHK.TRANS64.TRYWAIT P0, [R0+URZ+0x120], R3 ;  /* 0x00012003000075a7 */ /* 0x0022e400080011ff */
[----:B---3--:R-:W-:Y:S05]  /*d6a0*/  @!P0 NANOSLEEP.SYNCS 0x989680 ;  /* 0x009896800000895d */ /* 0x008fea0003900000 */
[----:B------:R-:W3:Y:S02]  /*d6b0*/  @!P0 SYNCS.PHASECHK.TRANS64 P0, [R0+URZ+0x120], R3 ;  /* 0x00012003000085a7 */ /* 0x000ee400080010ff */
[----:B---3--:R-:W-:Y:S05]  /*d6c0*/  @!P0 BRA `(.L_x_223) ;  /* 0xfffffffc00f08947 */ /* 0x008fea000383ffff */
[----:B------:R-:W-:Y:S05]  /*d6d0*/  BRA `(.L_x_224) ;  /* 0xffffff8800947947 */ /* 0x000fea000383ffff */
.L_x_112:
[----:B-1----:R-:W-:-:S07]  /*d6e0*/  MOV R0, UR21 ;  /* 0x0000001500007c02 */ /* 0x002fce0008000f00 */
.L_x_225:
[----:B-1----:R1:W3:Y:S02]  /*d6f0*/  SYNCS.PHASECHK.TRANS64.TRYWAIT P0, [R0+URZ+0x128], R3 ;  /* 0x00012803000075a7 */ /* 0x0022e400080011ff */
[----:B---3--:R-:W-:Y:S05]  /*d700*/  @!P0 NANOSLEEP.SYNCS 0x989680 ;  /* 0x009896800000895d */ /* 0x008fea0003900000 */
[----:B------:R-:W3:Y:S02]  /*d710*/  @!P0 SYNCS.PHASECHK.TRANS64 P0, [R0+URZ+0x128], R3 ;  /* 0x00012803000085a7 */ /* 0x000ee400080010ff */
[----:B---3--:R-:W-:Y:S05]  /*d720*/  @!P0 BRA `(.L_x_225) ;  /* 0xfffffffc00f08947 */ /* 0x008fea000383ffff */
[----:B------:R-:W-:Y:S05]  /*d730*/  BRA `(.L_x_226) ;  /* 0xffffff8800847947 */ /* 0x000fea000383ffff */
.L_x_113:
[----:B-1----:R-:W-:-:S07]  /*d740*/  MOV R0, UR21 ;  /* 0x0000001500007c02 */ /* 0x002fce0008000f00 */
.L_x_227:
[----:B-1----:R1:W3:Y:S02]  /*d750*/  SYNCS.PHASECHK.TRANS64.TRYWAIT P0, [R0+URZ+0x130], R3 ;  /* 0x00013003000075a7 */ /* 0x0022e400080011ff */
[----:B---3--:R-:W-:Y:S05]  /*d760*/  @!P0 NANOSLEEP.SYNCS 0x989680 ;  /* 0x009896800000895d */ /* 0x008fea0003900000 */
[----:B------:R-:W3:Y:S02]  /*d770*/  @!P0 SYNCS.PHASECHK.TRANS64 P0, [R0+URZ+0x130], R3 ;  /* 0x00013003000085a7 */ /* 0x000ee400080010ff */
[----:B---3--:R-:W-:Y:S05]  /*d780*/  @!P0 BRA `(.L_x_227) ;  /* 0xfffffffc00f08947 */ /* 0x008fea000383ffff */
[----:B------:R-:W-:Y:S05]  /*d790*/  BRA `(.L_x_228) ;  /* 0xffffff8800747947 */ /* 0x000fea000383ffff */
.L_x_115:
[----:B--2---:R2:W3:Y:S02]  /*d7a0*/  SYNCS.PHASECHK.TRANS64.TRYWAIT P0, [R8+URZ+0x150], R3 ;  /* 0x00015003080075a7 */ /* 0x0044e400080011ff */
[----:B---3--:R-:W-:Y:S05]  /*d7b0*/  @!P0 NANOSLEEP.SYNCS 0x989680 ;  /* 0x009896800000895d */ /* 0x008fea0003900000 */
[----:B------:R-:W3:Y:S02]  /*d7c0*/  @!P0 SYNCS.PHASECHK.TRANS64 P0, [R8+URZ+0x150], R3 ;  /* 0x00015003080085a7 */ /* 0x000ee400080010ff */
[----:B---3--:R-:W-:Y:S05]  /*d7d0*/  @!P0 BRA `(.L_x_115) ;  /* 0xfffffffc00f08947 */ /* 0x008fea000383ffff */
[----:B------:R-:W-:Y:S05]  /*d7e0*/  BRA `(.L_x_229) ;  /* 0xffffff8c00507947 */ /* 0x000fea000383ffff */
.L_x_126:
[----:B-1----:R-:W-:Y:S04]  /*d7f0*/  MOV R3, UR46 ;  /* 0x0000002e00037c02 */ /* 0x002fe80008000f00 */
[----:B------:R1:W2:Y:S03]  /*d800*/  SYNCS.PHASECHK.TRANS64.TRYWAIT P0, [R3+URZ+0x100], R4 ;  /* 0x00010004030075a7 */ /* 0x0002a600080011ff */
[----:B--2---:R-:W-:Y:S05]  /*d810*/  @!P0 NANOSLEEP.SYNCS 0x989680 ;  /* 0x009896800000895d */ /* 0x004fea0003900000 */
[----:B------:R-:W2:Y:S02]  /*d820*/  @!P0 SYNCS.PHASECHK.TRANS64 P0, [R3+URZ+0x100], R4 ;  /* 0x00010004030085a7 */ /* 0x000ea400080010ff */
[----:B--2---:R-:W-:Y:S05]  /*d830*/  @!P0 BRA `(.L_x_126) ;  /* 0xfffffffc00ec8947 */ /* 0x004fea000383ffff */
[----:B------:R-:W-:Y:S05]  /*d840*/  BRA `(.L_x_125) ;  /* 0xffffff9c00407947 */ /* 0x000fea000383ffff */
.L_x_128:
[----:B-1----:R-:W-:Y:S04]  /*d850*/  MOV R3, UR46 ;  /* 0x0000002e00037c02 */ /* 0x002fe80008000f00 */
[----:B------:R1:W4:Y:S03]  /*d860*/  SYNCS.PHASECHK.TRANS64.TRYWAIT P1, [R3+URZ+0x170], R0 ;  /* 0x00017000030075a7 */ /* 0x00032600080211ff */
[----:B----4-:R-:W-:Y:S05]  /*d870*/  @!P1 NANOSLEEP.SYNCS 0x989680 ;  /* 0x009896800000995d */ /* 0x010fea0003900000 */
[----:B------:R-:W4:Y:S02]  /*d880*/  @!P1 SYNCS.PHASECHK.TRANS64 P1, [R3+URZ+0x170], R0 ;  /* 0x00017000030095a7 */ /* 0x000f2400080210ff */
[----:B----4-:R-:W-:Y:S05]  /*d890*/  @!P1 BRA `(.L_x_128) ;  /* 0xfffffffc00ec9947 */ /* 0x010fea000383ffff */
[----:B------:R-:W-:Y:S05]  /*d8a0*/  BRA `(.L_x_127) ;  /* 0xffffff9c00787947 */ /* 0x000fea000383ffff */
.L_x_137:
[----:B---3--:R3:W4:Y:S02]  /*d8b0*/  SYNCS.PHASECHK.TRANS64.TRYWAIT P0, [R3+URZ+0x100], R0 ;  /* 0x00010000030075a7 */ /* 0x00872400080011ff */
[----:B----4-:R-:W-:Y:S05]  /*d8c0*/  @!P0 NANOSLEEP.SYNCS 0x989680 ;  /* 0x009896800000895d */ /* 0x010fea0003900000 */
[----:B------:R-:W4:Y:S02]  /*d8d0*/  @!P0 SYNCS.PHASECHK.TRANS64 P0, [R3+URZ+0x100], R0 ;  /* 0x00010000030085a7 */ /* 0x000f2400080010ff */
[----:B----4-:R-:W-:Y:S05]  /*d8e0*/  @!P0 BRA `(.L_x_137) ;  /* 0xfffffffc00f08947 */ /* 0x010fea000383ffff */
[----:B------:R-:W-:Y:S05]  /*d8f0*/  BRA `(.L_x_136) ;  /* 0xffffffb000447947 */ /* 0x000fea000383ffff */
.L_x_145:
[----:B-1----:R1:W4:Y:S02]  /*d900*/  SYNCS.PHASECHK.TRANS64.TRYWAIT P0, [R95+URZ+0x100], R6 ;  /* 0x000100065f0075a7 */ /* 0x00232400080011ff */
[----:B----4-:R-:W-:Y:S05]  /*d910*/  @!P0 NANOSLEEP.SYNCS 0x989680 ;  /* 0x009896800000895d */ /* 0x010fea0003900000 */
[----:B------:R-:W4:Y:S02]  /*d920*/  @!P0 SYNCS.PHASECHK.TRANS64 P0, [R95+URZ+0x100], R6 ;  /* 0x000100065f0085a7 */ /* 0x000f2400080010ff */
[----:B----4-:R-:W-:Y:S05]  /*d930*/  @!P0 BRA `(.L_x_145) ;  /* 0xfffffffc00f08947 */ /* 0x010fea000383ffff */
[----:B------:R-:W-:Y:S05]  /*d940*/  BRA `(.L_x_144) ;  /* 0xffffffc400487947 */ /* 0x000fea000383ffff */
.L_x_153:
[----:B-1----:R1:W2:Y:S02]  /*d950*/  SYNCS.PHASECHK.TRANS64.TRYWAIT P0, [R16+URZ+0x100], R3 ;  /* 0x00010003100075a7 */ /* 0x0022a400080011ff */
[----:B--2---:R-:W-:Y:S05]  /*d960*/  @!P0 NANOSLEEP.SYNCS 0x989680 ;  /* 0x009896800000895d */ /* 0x004fea0003900000 */
[----:B------:R-:W2:Y:S02]  /*d970*/  @!P0 SYNCS.PHASECHK.TRANS64 P0, [R16+URZ+0x100], R3 ;  /* 0x00010003100085a7 */ /* 0x000ea400080010ff */
[----:B--2---:R-:W-:Y:S05]  /*d980*/  @!P0 BRA `(.L_x_153) ;  /* 0xfffffffc00f08947 */ /* 0x004fea000383ffff */
[----:B------:R-:W-:Y:S05]  /*d990*/  BRA `(.L_x_152) ;  /* 0xffffffd800447947 */ /* 0x000fea000383ffff */
        .weak           $__internal_0_$__cuda_sm10x_tcgen05_guardrail_trap_col_being_dealloced_not_returned_by_alloc
        .type           $__internal_0_$__cuda_sm10x_tcgen05_guardrail_trap_col_being_dealloced_not_returned_by_alloc,@function
        .size           $__internal_0_$__cuda_sm10x_tcgen05_guardrail_trap_col_being_dealloced_not_returned_by_alloc,($__internal_1_$__cuda_sm10x_tcgen05_guardrail_trap_phase_invalid_during_alloc - $__internal_0_$__cuda_sm10x_tcgen05_guardrail_trap_col_being_dealloced_not_returned_by_alloc)
$__internal_0_$__cuda_sm10x_tcgen05_guardrail_trap_col_being_dealloced_not_returned_by_alloc:
[----:B------:R-:W-:Y:S05]  /*d9a0*/  BPT.TRAP 0x1 ;  /* 0x000000040000795c */ /* 0x000fea0000300000 */
[----:B------:R-:W-:-:S04]  /*d9b0*/  HFMA2 R3, -RZ, RZ, 0, 0 ;  /* 0x00000000ff037431 */ /* 0x000fc800000001ff */
[----:B------:R-:W-:Y:S05]  /*d9c0*/  RET.REL.NODEC R2 `(_ZN7cutlass13device_kernelINS_4gemm6kernel13GemmUniversalIN4cute5tupleIJiiiiEEENS1_10collective13CollectiveMmaINS1_46MainloopSm100TmaUmmaWarpSpecializedBlockScaledILi16ELi2ELi1ENS5_IJNS4_1CILi2EEENSA_ILi1EEESC_EEEEENS5_IJNSA_ILi256EEESF_NSA_ILi64EEEEEENS5_IJNS_12float_e2m1_tENS_13float_ue4m3_tEEEENS5_IJNS5_IJlSC_lEEENS4_6LayoutINS5_IJNS5_IJNS5_IJNSA_ILi32EEENSA_ILi4EEEEEEiEEENS5_IJNS5_IJNSA_ILi16EEESO_EEEiEEENS5_IJSC_iEEEEEENS5_IJST_NS5_IJNS5_IJNSA_ILi0EEESC_EEENSA_ILi512EEEEEENS5_IJSW_iEEEEEEEEEEESK_S13_NS4_8TiledMMAINS4_8MMA_AtomIJNS4_23SM100_MMA_MXF4_2x1SM_SSISI_SI_fSJ_Li256ELi256ELi16ELNS4_4UMMA5MajorE0ELS18_0ELNS17_7ScaleInE0ELS19_0EEEEEENSM_INS5_IJSC_SC_SC_EEENS5_IJSW_SW_SW_EEEEENS5_IJNS4_10UnderscoreES1F_S1F_EEEEENS5_IJNS4_18SM100_TMA_2SM_LOADES1I_EEENS5_IJNS4_14ComposedLayoutINS4_7SwizzleILi1ELi4ELi3EEENS4_18smem_ptr_flag_bitsILi4EEENSM_INS5_IJNSA_ILi8EEESG_EEENS5_IJSG_SC_EEEEEEENSM_INS5_IJNS5_IJNS5_IJSP_SC_EEESS_EEESC_NS5_IJSC_SC_EEEEEENS5_IJNS5_IJNS5_IJSS_SY_EEESX_EEESW_NS5_IJSO_SY_EEEEEEEEEEEvNS4_8identityENS5_IJS1I_NS4_28SM100_TMA_2SM_LOAD_MULTICASTEEEENS5_IJS1T_NSM_INS5_IJNS5_IJNS5_IJSP_SB_EEESS_EEESC_S1W_EEENS5_IJS1Z_SW_NS5_IJSO_NSA_ILi1024EEEEEEEEEEEEEEvS24_EENS_8epilogue10collective18CollectiveEpilogueINS2G_23Sm100TmaWarpSpecializedILi4ELi2ELi64ELb1ELb0EEEJNS5_IJNSA_ILi128EEESF_SG_EEENS5_IJNSM_IS2L_SC_EENSM_ISG_SC_EEEEENS_10bfloat16_tESL_S2Q_SL_NS2G_6fusion15FusionCallbacksIS2K_NS2R_17LinearCombinationIS2Q_fS2Q_fLNS_15FloatRoundStyleE2EEES2M_S2P_JEEENS4_5SM1004TMEM4LOAD26SM100_TMEM_LOAD_32dp32b64xENS4_13SM90_TMA_LOADENS1K_INS1L_ILi3ELi4ELi3EEENS1N_ILi16EEES1S_EENS4_39AutoVectorizingCopyWithAssumedAlignmentILi128EEENS4_14SM90_TMA_STOREES34_S36_S36_EEEvvEEEEvNT_6ParamsE) ;  /* 0xffffff24028c7950 */ /* 0x000fea0003c3ffff */
        .weak           $__internal_1_$__cuda_sm10x_tcgen05_guardrail_trap_phase_invalid_during_alloc
        .type           $__internal_1_$__cuda_sm10x_tcgen05_guardrail_trap_phase_invalid_during_alloc,@function
        .size           $__internal_1_$__cuda_sm10x_tcgen05_guardrail_trap_phase_invalid_during_alloc,($__internal_2_$__cuda_sm10x_tcgen05_guardrail_trap_unallocated_columns_being_dealloced - $__internal_1_$__cuda_sm10x_tcgen05_guardrail_trap_phase_invalid_during_alloc)
$__internal_1_$__cuda_sm10x_tcgen05_guardrail_trap_phase_invalid_during_alloc:
[----:B------:R-:W-:Y:S05]  /*d9d0*/  BPT.TRAP 0x1 ;  /* 0x000000040000795c */ /* 0x000fea0000300000 */
[----:B------:R-:W-:-:S04]  /*d9e0*/  MOV R5, 0x0 ;  /* 0x0000000000057802 */ /* 0x000fc80000000f00 */
[----:B------:R-:W-:Y:S05]  /*d9f0*/  RET.REL.NODEC R4 `(_ZN7cutlass13device_kernelINS_4gemm6kernel13GemmUniversalIN4cute5tupleIJiiiiEEENS1_10collective13CollectiveMmaINS1_46MainloopSm100TmaUmmaWarpSpecializedBlockScaledILi16ELi2ELi1ENS5_IJNS4_1CILi2EEENSA_ILi1EEESC_EEEEENS5_IJNSA_ILi256EEESF_NSA_ILi64EEEEEENS5_IJNS_12float_e2m1_tENS_13float_ue4m3_tEEEENS5_IJNS5_IJlSC_lEEENS4_6LayoutINS5_IJNS5_IJNS5_IJNSA_ILi32EEENSA_ILi4EEEEEEiEEENS5_IJNS5_IJNSA_ILi16EEESO_EEEiEEENS5_IJSC_iEEEEEENS5_IJST_NS5_IJNS5_IJNSA_ILi0EEESC_EEENSA_ILi512EEEEEENS5_IJSW_iEEEEEEEEEEESK_S13_NS4_8TiledMMAINS4_8MMA_AtomIJNS4_23SM100_MMA_MXF4_2x1SM_SSISI_SI_fSJ_Li256ELi256ELi16ELNS4_4UMMA5MajorE0ELS18_0ELNS17_7ScaleInE0ELS19_0EEEEEENSM_INS5_IJSC_SC_SC_EEENS5_IJSW_SW_SW_EEEEENS5_IJNS4_10UnderscoreES1F_S1F_EEEEENS5_IJNS4_18SM100_TMA_2SM_LOADES1I_EEENS5_IJNS4_14ComposedLayoutINS4_7SwizzleILi1ELi4ELi3EEENS4_18smem_ptr_flag_bitsILi4EEENSM_INS5_IJNSA_ILi8EEESG_EEENS5_IJSG_SC_EEEEEEENSM_INS5_IJNS5_IJNS5_IJSP_SC_EEESS_EEESC_NS5_IJSC_SC_EEEEEENS5_IJNS5_IJNS5_IJSS_SY_EEESX_EEESW_NS5_IJSO_SY_EEEEEEEEEEEvNS4_8identityENS5_IJS1I_NS4_28SM100_TMA_2SM_LOAD_MULTICASTEEEENS5_IJS1T_NSM_INS5_IJNS5_IJNS5_IJSP_SB_EEESS_EEESC_S1W_EEENS5_IJS1Z_SW_NS5_IJSO_NSA_ILi1024EEEEEEEEEEEEEEvS24_EENS_8epilogue10collective18CollectiveEpilogueINS2G_23Sm100TmaWarpSpecializedILi4ELi2ELi64ELb1ELb0EEEJNS5_IJNSA_ILi128EEESF_SG_EEENS5_IJNSM_IS2L_SC_EENSM_ISG_SC_EEEEENS_10bfloat16_tESL_S2Q_SL_NS2G_6fusion15FusionCallbacksIS2K_NS2R_17LinearCombinationIS2Q_fS2Q_fLNS_15FloatRoundStyleE2EEES2M_S2P_JEEENS4_5SM1004TMEM4LOAD26SM100_TMEM_LOAD_32dp32b64xENS4_13SM90_TMA_LOADENS1K_INS1L_ILi3ELi4ELi3EEENS1N_ILi16EEES1S_EENS4_39AutoVectorizingCopyWithAssumedAlignmentILi128EEENS4_14SM90_TMA_STOREES34_S36_S36_EEEvvEEEEvNT_6ParamsE) ;  /* 0xffffff2404807950 */ /* 0x000fea0003c3ffff */
        .weak           $__internal_2_$__cuda_sm10x_tcgen05_guardrail_trap_unallocated_columns_being_dealloced
        .type           $__internal_2_$__cuda_sm10x_tcgen05_guardrail_trap_unallocated_columns_being_dealloced,@function
        .size           $__internal_2_$__cuda_sm10x_tcgen05_guardrail_trap_unallocated_columns_being_dealloced,(.L_x_231 - $__internal_2_$__cuda_sm10x_tcgen05_guardrail_trap_unallocated_columns_being_dealloced)
$__internal_2_$__cuda_sm10x_tcgen05_guardrail_trap_unallocated_columns_being_dealloced:
[----:B------:R-:W-:Y:S05]  /*da00*/  BPT.TRAP 0x1 ;  /* 0x000000040000795c */ /* 0x000fea0000300000 */
[----:B------:R-:W-:-:S04]  /*da10*/  HFMA2 R3, -RZ, RZ, 0, 0 ;  /* 0x00000000ff037431 */ /* 0x000fc800000001ff */
[----:B------:R-:W-:Y:S05]  /*da20*/  RET.REL.NODEC R2 `(_ZN7cutlass13device_kernelINS_4gemm6kernel13GemmUniversalIN4cute5tupleIJiiiiEEENS1_10collective13CollectiveMmaINS1_46MainloopSm100TmaUmmaWarpSpecializedBlockScaledILi16ELi2ELi1ENS5_IJNS4_1CILi2EEENSA_ILi1EEESC_EEEEENS5_IJNSA_ILi256EEESF_NSA_ILi64EEEEEENS5_IJNS_12float_e2m1_tENS_13float_ue4m3_tEEEENS5_IJNS5_IJlSC_lEEENS4_6LayoutINS5_IJNS5_IJNS5_IJNSA_ILi32EEENSA_ILi4EEEEEEiEEENS5_IJNS5_IJNSA_ILi16EEESO_EEEiEEENS5_IJSC_iEEEEEENS5_IJST_NS5_IJNS5_IJNSA_ILi0EEESC_EEENSA_ILi512EEEEEENS5_IJSW_iEEEEEEEEEEESK_S13_NS4_8TiledMMAINS4_8MMA_AtomIJNS4_23SM100_MMA_MXF4_2x1SM_SSISI_SI_fSJ_Li256ELi256ELi16ELNS4_4UMMA5MajorE0ELS18_0ELNS17_7ScaleInE0ELS19_0EEEEEENSM_INS5_IJSC_SC_SC_EEENS5_IJSW_SW_SW_EEEEENS5_IJNS4_10UnderscoreES1F_S1F_EEEEENS5_IJNS4_18SM100_TMA_2SM_LOADES1I_EEENS5_IJNS4_14ComposedLayoutINS4_7SwizzleILi1ELi4ELi3EEENS4_18smem_ptr_flag_bitsILi4EEENSM_INS5_IJNSA_ILi8EEESG_EEENS5_IJSG_SC_EEEEEEENSM_INS5_IJNS5_IJNS5_IJSP_SC_EEESS_EEESC_NS5_IJSC_SC_EEEEEENS5_IJNS5_IJNS5_IJSS_SY_EEESX_EEESW_NS5_IJSO_SY_EEEEEEEEEEEvNS4_8identityENS5_IJS1I_NS4_28SM100_TMA_2SM_LOAD_MULTICASTEEEENS5_IJS1T_NSM_INS5_IJNS5_IJNS5_IJSP_SB_EEESS_EEESC_S1W_EEENS5_IJS1Z_SW_NS5_IJSO_NSA_ILi1024EEEEEEEEEEEEEEvS24_EENS_8epilogue10collective18CollectiveEpilogueINS2G_23Sm100TmaWarpSpecializedILi4ELi2ELi64ELb1ELb0EEEJNS5_IJNSA_ILi128EEESF_SG_EEENS5_IJNSM_IS2L_SC_EENSM_ISG_SC_EEEEENS_10bfloat16_tESL_S2Q_SL_NS2G_6fusion15FusionCallbacksIS2K_NS2R_17LinearCombinationIS2Q_fS2Q_fLNS_15FloatRoundStyleE2EEES2M_S2P_JEEENS4_5SM1004TMEM4LOAD26SM100_TMEM_LOAD_32dp32b64xENS4_13SM90_TMA_LOADENS1K_INS1L_ILi3ELi4ELi3EEENS1N_ILi16EEES1S_EENS4_39AutoVectorizingCopyWithAssumedAlignmentILi128EEENS4_14SM90_TMA_STOREES34_S36_S36_EEEvvEEEEvNT_6ParamsE) ;  /* 0xffffff2402747950 */ /* 0x000fea0003c3ffff */
.L_x_230:
[----:B------:R-:W-:-:S00]  /*da30*/  BRA `(.L_x_230) ;  /* 0xfffffffc00fc7947 */ /* 0x000fc0000383ffff */
[----:B------:R-:W-:-:S00]  /*da40*/  NOP ;  /* 0x0000000000007918 */ /* 0x000fc00000000000 */
        /* <DEDUP_REMOVED lines=11> */
.L_x_231:


//--------------------- .nv.global.init           --------------------------
	.section	.nv.global.init,"aw",@progbits
.nv.global.init:
	.type		$str$29,@object
	.size		$str$29,($str$30 - $str$29)
$str$29:
        /*0000*/ 	.byte	0x28, 0x61, 0x64, 0x64, 0x72, 0x65, 0x73, 0x73, 0x20, 0x26, 0x20, 0x6d, 0x61, 0x73, 0x6b, 0x29
        /*0010*/ 	.byte	0x20, 0x3d, 0x3d, 0x20, 0x30, 0x00
	.type		$str$30,@object
	.size		$str$30,($str$26 - $str$30)
$str$30:
        /*0016*/ 	.byte	0x2f, 0x74, 0x6d, 0x70, 0x2f, 0x63, 0x75, 0x74, 0x6c, 0x61, 0x73, 0x73, 0x5f, 0x73, 0x77, 0x65
        /*0026*/ 	.byte	0x65, 0x70, 0x5f, 0x73, 0x72, 0x63, 0x2f, 0x69, 0x6e, 0x63, 0x6c, 0x75, 0x64, 0x65, 0x2f, 0x63
        /*0036*/ 	.byte	0x75, 0x74, 0x65, 0x2f, 0x70, 0x6f, 0x69, 0x6e, 0x74, 0x65, 0x72, 0x5f, 0x66, 0x6c, 0x61, 0x67
        /*0046*/ 	.byte	0x67, 0x65, 0x64, 0x2e, 0x68, 0x70, 0x70, 0x00
	.type		$str$26,@object
	.size		$str$26,($str$25 - $str$26)
$str$26:
        /*004e*/ 	.byte	0x2f, 0x74, 0x6d, 0x70, 0x2f, 0x63, 0x75, 0x74, 0x6c, 0x61, 0x73, 0x73, 0x5f, 0x73, 0x77, 0x65
        /*005e*/ 	.byte	0x65, 0x70, 0x5f, 0x73, 0x72, 0x63, 0x2f, 0x69, 0x6e, 0x63, 0x6c, 0x75, 0x64, 0x65, 0x2f, 0x63
        /*006e*/ 	.byte	0x75, 0x74, 0x65, 0x2f, 0x61, 0x74, 0x6f, 0x6d, 0x2f, 0x63, 0x6f, 0x70, 0x79, 0x5f, 0x74, 0x72
        /*007e*/ 	.byte	0x61, 0x69, 0x74, 0x73, 0x5f, 0x73, 0x6d, 0x31, 0x30, 0x30, 0x2e, 0x68, 0x70, 0x70, 0x00
	.type		$str$25,@object
	.size		$str$25,(__unnamed_1 - $str$25)
$str$25:
        /*008d*/ 	.byte	0x28, 0x28, 0x75, 0x69, 0x6e, 0x74, 0x33, 0x32, 0x5f, 0x74, 0x28, 0x74, 0x68, 0x72, 0x65, 0x61
        /*009d*/ 	.byte	0x64, 0x49, 0x64, 0x78, 0x2e, 0x78, 0x29, 0x20, 0x2f, 0x20, 0x33, 0x32, 0x29, 0x20, 0x25, 0x20
        /*00ad*/ 	.byte	0x34, 0x29, 0x20, 0x3d, 0x3d, 0x20, 0x28, 0x28, 0x28, 0x74, 0x6d, 0x65, 0x6d, 0x5f, 0x61, 0x64
        /*00bd*/ 	.byte	0x64, 0x72, 0x20, 0x3e, 0x3e, 0x20, 0x31, 0x36, 0x29, 0x20, 0x2f, 0x20, 0x33, 0x32, 0x29, 0x20
        /*00cd*/ 	.byte	0x25, 0x20, 0x34, 0x29, 0x00
	.type		__unnamed_1,@object
	.size		__unnamed_1,(__unnamed_2 - __unnamed_1)
__unnamed_1:
        /*00d2*/ 	.byte	0x61, 0x75, 0x74, 0x6f, 0x20, 0x63, 0x75, 0x74, 0x65, 0x3a, 0x3a, 0x61, 0x73, 0x5f, 0x70, 0x6f
        /* <DEDUP_REMOVED lines=24> */
        /*0262*/ 	.byte	0x38, 0x31, 0x39, 0x32, 0x3e, 0x3e, 0x3e, 0x3e, 0x5d, 0x00
	.type		__unnamed_2,@object
	.size		__unnamed_2,(.L_2 - __unnamed_2)
__unnamed_2:
        /* <DEDUP_REMOVED lines=43> */
        /*051c*/ 	.byte	0x74, 0x65, 0x3a, 0x3a, 0x43, 0x3c, 0x30, 0x3e, 0x3e, 0x3e, 0x3e, 0x5d, 0x00
.L_2:


//--------------------- .nv.shared._ZN7cutlass13device_kernelINS_4gemm6kernel13GemmUniversalIN4cute5tupleIJiiiiEEENS1_10collective13CollectiveMmaINS1_46MainloopSm100TmaUmmaWarpSpecializedBlockScaledILi16ELi2ELi1ENS5_IJNS4_1CILi2EEENSA_ILi1EEESC_EEEEENS5_IJNSA_ILi256EEESF_NSA_ILi64EEEEEENS5_IJNS_12float_e2m1_tENS_13float_ue4m3_tEEEENS5_IJNS5_IJlSC_lEEENS4_6LayoutINS5_IJNS5_IJNS5_IJNSA_ILi32EEENSA_ILi4EEEEEEiEEENS5_IJNS5_IJNSA_ILi16EEESO_EEEiEEENS5_IJSC_iEEEEEENS5_IJST_NS5_IJNS5_IJNSA_ILi0EEESC_EEENSA_ILi512EEEEEENS5_IJSW_iEEEEEEEEEEESK_S13_NS4_8TiledMMAINS4_8MMA_AtomIJNS4_23SM100_MMA_MXF4_2x1SM_SSISI_SI_fSJ_Li256ELi256ELi16ELNS4_4UMMA5MajorE0ELS18_0ELNS17_7ScaleInE0ELS19_0EEEEEENSM_INS5_IJSC_SC_SC_EEENS5_IJSW_SW_SW_EEEEENS5_IJNS4_10UnderscoreES1F_S1F_EEEEENS5_IJNS4_18SM100_TMA_2SM_LOADES1I_EEENS5_IJNS4_14ComposedLayoutINS4_7SwizzleILi1ELi4ELi3EEENS4_18smem_ptr_flag_bitsILi4EEENSM_INS5_IJNSA_ILi8EEESG_EEENS5_IJSG_SC_EEEEEEENSM_INS5_IJNS5_IJNS5_IJSP_SC_EEESS_EEESC_NS5_IJSC_SC_EEEEEENS5_IJNS5_IJNS5_IJSS_SY_EEESX_EEESW_NS5_IJSO_SY_EEEEEEEEEEEvNS4_8identityENS5_IJS1I_NS4_28SM100_TMA_2SM_LOAD_MULTICASTEEEENS5_IJS1T_NSM_INS5_IJNS5_IJNS5_IJSP_SB_EEESS_EEESC_S1W_EEENS5_IJS1Z_SW_NS5_IJSO_NSA_ILi1024EEEEEEEEEEEEEEvS24_EENS_8epilogue10collective18CollectiveEpilogueINS2G_23Sm100TmaWarpSpecializedILi4ELi2ELi64ELb1ELb0EEEJNS5_IJNSA_ILi128EEESF_SG_EEENS5_IJNSM_IS2L_SC_EENSM_ISG_SC_EEEEENS_10bfloat16_tESL_S2Q_SL_NS2G_6fusion15FusionCallbacksIS2K_NS2R_17LinearCombinationIS2Q_fS2Q_fLNS_15FloatRoundStyleE2EEES2M_S2P_JEEENS4_5SM1004TMEM4LOAD26SM100_TMEM_LOAD_32dp32b64xENS4_13SM90_TMA_LOADENS1K_INS1L_ILi3ELi4ELi3EEENS1N_ILi16EEES1S_EENS4_39AutoVectorizingCopyWithAssumedAlignmentILi128EEENS4_14SM90_TMA_STOREES34_S36_S36_EEEvvEEEEvNT_6ParamsE --------------------------
	.section	.nv.shared._ZN7cutlass13device_kernelINS_4gemm6kernel13GemmUniversalIN4cute5tupleIJiiiiEEENS1_10collective13CollectiveMmaINS1_46MainloopSm100TmaUmmaWarpSpecializedBlockScaledILi16ELi2ELi1ENS5_IJNS4_1CILi2EEENSA_ILi1EEESC_EEEEENS5_IJNSA_ILi256EEESF_NSA_ILi64EEEEEENS5_IJNS_12float_e2m1_tENS_13float_ue4m3_tEEEENS5_IJNS5_IJlSC_lEEENS4_6LayoutINS5_IJNS5_IJNS5_IJNSA_ILi32EEENSA_ILi4EEEEEEiEEENS5_IJNS5_IJNSA_ILi16EEESO_EEEiEEENS5_IJSC_iEEEEEENS5_IJST_NS5_IJNS5_IJNSA_ILi0EEESC_EEENSA_ILi512EEEEEENS5_IJSW_iEEEEEEEEEEESK_S13_NS4_8TiledMMAINS4_8MMA_AtomIJNS4_23SM100_MMA_MXF4_2x1SM_SSISI_SI_fSJ_Li256ELi256ELi16ELNS4_4UMMA5MajorE0ELS18_0ELNS17_7ScaleInE0ELS19_0EEEEEENSM_INS5_IJSC_SC_SC_EEENS5_IJSW_SW_SW_EEEEENS5_IJNS4_10UnderscoreES1F_S1F_EEEEENS5_IJNS4_18SM100_TMA_2SM_LOADES1I_EEENS5_IJNS4_14ComposedLayoutINS4_7SwizzleILi1ELi4ELi3EEENS4_18smem_ptr_flag_bitsILi4EEENSM_INS5_IJNSA_ILi8EEESG_EEENS5_IJSG_SC_EEEEEEENSM_INS5_IJNS5_IJNS5_IJSP_SC_EEESS_EEESC_NS5_IJSC_SC_EEEEEENS5_IJNS5_IJNS5_IJSS_SY_EEESX_EEESW_NS5_IJSO_SY_EEEEEEEEEEEvNS4_8identityENS5_IJS1I_NS4_28SM100_TMA_2SM_LOAD_MULTICASTEEEENS5_IJS1T_NSM_INS5_IJNS5_IJNS5_IJSP_SB_EEESS_EEESC_S1W_EEENS5_IJS1Z_SW_NS5_IJSO_NSA_ILi1024EEEEEEEEEEEEEEvS24_EENS_8epilogue10collective18CollectiveEpilogueINS2G_23Sm100TmaWarpSpecializedILi4ELi2ELi64ELb1ELb0EEEJNS5_IJNSA_ILi128EEESF_SG_EEENS5_IJNSM_IS2L_SC_EENSM_ISG_SC_EEEEENS_10bfloat16_tESL_S2Q_SL_NS2G_6fusion15FusionCallbacksIS2K_NS2R_17LinearCombinationIS2Q_fS2Q_fLNS_15FloatRoundStyleE2EEES2M_S2P_JEEENS4_5SM1004TMEM4LOAD26SM100_TMEM_LOAD_32dp32b64xENS4_13SM90_TMA_LOADENS1K_INS1L_ILi3ELi4ELi3EEENS1N_ILi16EEES1S_EENS4_39AutoVectorizingCopyWithAssumedAlignmentILi128EEENS4_14SM90_TMA_STOREES34_S36_S36_EEEvvEEEEvNT_6ParamsE,"aw",@nobits
	.sectionflags	@""
	.align	16
	.zero		1024


//--------------------- .nv.shared.reserved.0     --------------------------
	.section	.nv.shared.reserved.0,"aw",@nobits
	.weak		__nv_reservedSMEM_offset_0_alias
	.size		__nv_reservedSMEM_offset_0_alias, 0, 64
	.other		__nv_reservedSMEM_offset_0_alias,@"STO_CUDA_RESERVED_SHARED STV_DEFAULT"
__nv_reservedSMEM_offset_0_alias:
	.zero		0
.nv.shared.reserved.0:
	.zero		64
	.weak		__nv_reservedSMEM_tcgen05_partition
	.type		__nv_reservedSMEM_tcgen05_partition,@object
	.size		__nv_reservedSMEM_tcgen05_partition,(.L_0 - __nv_reservedSMEM_tcgen05_partition)
__nv_reservedSMEM_tcgen05_partition:
	.zero		32
.L_0:


//--------------------- .nv.global                --------------------------
	.section	.nv.global,"aw",@nobits
.nv.global:
	.type		_ZN40_INTERNAL_21310685_4_k_cu_bf0ed3e5_342374cute1_E,@object
	.size		_ZN40_INTERNAL_21310685_4_k_cu_bf0ed3e5_342374cute1_E,(_ZN40_INTERNAL_21310685_4_k_cu_bf0ed3e5_342374cuda3std3__45__cpo6cbeginE - _ZN40_INTERNAL_21310685_4_k_cu_bf0ed3e5_342374cute1_E)
_ZN40_INTERNAL_21310685_4_k_cu_bf0ed3e5_342374cute1_E:
	.zero		1
	.type		_ZN40_INTERNAL_21310685_4_k_cu_bf0ed3e5_342374cuda3std3__45__cpo6cbeginE,@object
	.size		_ZN40_INTERNAL_21310685_4_k_cu_bf0ed3e5_342374cuda3std3__45__cpo6cbeginE,(_ZN40_INTERNAL_21310685_4_k_cu_bf0ed3e5_342374cuda3std3__48in_placeE - _ZN40_INTERNAL_21310685_4_k_cu_bf0ed3e5_342374cuda3std3__45__cpo6cbeginE)
_ZN40_INTERNAL_21310685_4_k_cu_bf0ed3e5_342374cuda3std3__45__cpo6cbeginE:
	.zero		1
	.type		_ZN40_INTERNAL_21310685_4_k_cu_bf0ed3e5_342374cuda3std3__48in_placeE,@object
	.size		_ZN40_INTERNAL_21310685_4_k_cu_bf0ed3e5_342374cuda3std3__48in_placeE,(_ZN40_INTERNAL_21310685_4_k_cu_bf0ed3e5_342374cuda3std6ranges3__45__cpo9iter_moveE - _ZN40_INTERNAL_21310685_4_k_cu_bf0ed3e5_342374cuda3std3__48in_placeE)
_ZN40_INTERNAL_21310685_4_k_cu_bf0ed3e5_342374cuda3std3__48in_placeE:
	.zero		1
	.type		_ZN40_INTERNAL_21310685_4_k_cu_bf0ed3e5_342374cuda3std6ranges3__45__cpo9iter_moveE,@object
	.size		_ZN40_INTERNAL_21310685_4_k_cu_bf0ed3e5_342374cuda3std6ranges3__45__cpo9iter_moveE,(_ZN40_INTERNAL_21310685_4_k_cu_bf0ed3e5_342374cuda3std3__45__cpo5beginE - _ZN40_INTERNAL_21310685_4_k_cu_bf0ed3e5_342374cuda3std6ranges3__45__cpo9iter_moveE)
_ZN40_INTERNAL_21310685_4_k_cu_bf0ed3e5_342374cuda3std6ranges3__45__cpo9iter_moveE:
	.zero		1
	.type		_ZN40_INTERNAL_21310685_4_k_cu_bf0ed3e5_342374cuda3std3__45__cpo5beginE,@object
	.size		_ZN40_INTERNAL_21310685_4_k_cu_bf0ed3e5_342374cuda3std3__45__cpo5beginE,(_ZN40_INTERNAL_21310685_4_k_cu_bf0ed3e5_342374cuda3std3__442_GLOBAL__N__21310685_4_k_cu_bf0ed3e5_342376ignoreE - _ZN40_INTERNAL_21310685_4_k_cu_bf0ed3e5_342374cuda3std3__45__cpo5beginE)
_ZN40_INTERNAL_21310685_4_k_cu_bf0ed3e5_342374cuda3std3__45__cpo5beginE:
	.zero		1
	.type		_ZN40_INTERNAL_21310685_4_k_cu_bf0ed3e5_342374cuda3std3__442_GLOBAL__N__21310685_4_k_cu_bf0ed3e5_342376ignoreE,@object
	.size		_ZN40_INTERNAL_21310685_4_k_cu_bf0ed3e5_342374cuda3std3__442_GLOBAL__N__21310685_4_k_cu_bf0ed3e5_342376ignoreE,(_ZN40_INTERNAL_21310685_4_k_cu_bf0ed3e5_342374cute7productE - _ZN40_INTERNAL_21310685_4_k_cu_bf0ed3e5_342374cuda3std3__442_GLOBAL__N__21310685_4_k_cu_bf0ed3e5_342376ignoreE)
_ZN40_INTERNAL_21310685_4_k_cu_bf0ed3e5_342374cuda3std3__442_GLOBAL__N__21310685_4_k_cu_bf0ed3e5_342376ignoreE:
	.zero		1
	.type		_ZN40_INTERNAL_21310685_4_k_cu_bf0ed3e5_342374cute7productE,@object
	.size		_ZN40_INTERNAL_21310685_4_k_cu_bf0ed3e5_342374cute7productE,(_ZN40_INTERNAL_21310685_4_k_cu_bf0ed3e5_342374cuda3std3__45__cpo3endE - _ZN40_INTERNAL_21310685_4_k_cu_bf0ed3e5_342374cute7productE)
_ZN40_INTERNAL_21310685_4_k_cu_bf0ed3e5_342374cute7productE:
	.zero		1
	.type		_ZN40_INTERNAL_21310685_4_k_cu_bf0ed3e5_342374cuda3std3__45__cpo3endE,@object
	.size		_ZN40_INTERNAL_21310685_4_k_cu_bf0ed3e5_342374cuda3std3__45__cpo3endE,(_ZN40_INTERNAL_21310685_4_k_cu_bf0ed3e5_342374cuda3std3__419piecewise_constructE - _ZN40_INTERNAL_21310685_4_k_cu_bf0ed3e5_342374cuda3std3__45__cpo3endE)
_ZN40_INTERNAL_21310685_4_k_cu_bf0ed3e5_342374cuda3std3__45__cpo3endE:
	.zero		1
	.type		_ZN40_INTERNAL_21310685_4_k_cu_bf0ed3e5_342374cuda3std3__419piecewise_constructE,@object
	.size		_ZN40_INTERNAL_21310685_4_k_cu_bf0ed3e5_342374cuda3std3__419piecewise_constructE,(_ZN40_INTERNAL_21310685_4_k_cu_bf0ed3e5_342374cuda3std3__45__cpo4cendE - _ZN40_INTERNAL_21310685_4_k_cu_bf0ed3e5_342374cuda3std3__419piecewise_constructE)
_ZN40_INTERNAL_21310685_4_k_cu_bf0ed3e5_342374cuda3std3__419piecewise_constructE:
	.zero		1
	.type		_ZN40_INTERNAL_21310685_4_k_cu_bf0ed3e5_342374cuda3std3__45__cpo4cendE,@object
	.size		_ZN40_INTERNAL_21310685_4_k_cu_bf0ed3e5_342374cuda3std3__45__cpo4cendE,(_ZN40_INTERNAL_21310685_4_k_cu_bf0ed3e5_342374cuda3std6ranges3__45__cpo4swapE - _ZN40_INTERNAL_21310685_4_k_cu_bf0ed3e5_342374cuda3std3__45__cpo4cendE)
_ZN40_INTERNAL_21310685_4_k_cu_bf0ed3e5_342374cuda3std3__45__cpo4cendE:
	.zero		1
	.type		_ZN40_INTERNAL_21310685_4_k_cu_bf0ed3e5_342374cuda3std6ranges3__45__cpo4swapE,@object
	.size		_ZN40_INTERNAL_21310685_4_k_cu_bf0ed3e5_342374cuda3std6ranges3__45__cpo4swapE,(.L_10 - _ZN40_INTERNAL_21310685_4_k_cu_bf0ed3e5_342374cuda3std6ranges3__45__cpo4swapE)
_ZN40_INTERNAL_21310685_4_k_cu_bf0ed3e5_342374cuda3std6ranges3__45__cpo4swapE:
	.zero		1
.L_10:


//--------------------- .nv.constant0._ZN7cutlass13device_kernelINS_4gemm6kernel13GemmUniversalIN4cute5tupleIJiiiiEEENS1_10collective13CollectiveMmaINS1_46MainloopSm100TmaUmmaWarpSpecializedBlockScaledILi16ELi2ELi1ENS5_IJNS4_1CILi2EEENSA_ILi1EEESC_EEEEENS5_IJNSA_ILi256EEESF_NSA_ILi64EEEEEENS5_IJNS_12float_e2m1_tENS_13float_ue4m3_tEEEENS5_IJNS5_IJlSC_lEEENS4_6LayoutINS5_IJNS5_IJNS5_IJNSA_ILi32EEENSA_ILi4EEEEEEiEEENS5_IJNS5_IJNSA_ILi16EEESO_EEEiEEENS5_IJSC_iEEEEEENS5_IJST_NS5_IJNS5_IJNSA_ILi0EEESC_EEENSA_ILi512EEEEEENS5_IJSW_iEEEEEEEEEEESK_S13_NS4_8TiledMMAINS4_8MMA_AtomIJNS4_23SM100_MMA_MXF4_2x1SM_SSISI_SI_fSJ_Li256ELi256ELi16ELNS4_4UMMA5MajorE0ELS18_0ELNS17_7ScaleInE0ELS19_0EEEEEENSM_INS5_IJSC_SC_SC_EEENS5_IJSW_SW_SW_EEEEENS5_IJNS4_10UnderscoreES1F_S1F_EEEEENS5_IJNS4_18SM100_TMA_2SM_LOADES1I_EEENS5_IJNS4_14ComposedLayoutINS4_7SwizzleILi1ELi4ELi3EEENS4_18smem_ptr_flag_bitsILi4EEENSM_INS5_IJNSA_ILi8EEESG_EEENS5_IJSG_SC_EEEEEEENSM_INS5_IJNS5_IJNS5_IJSP_SC_EEESS_EEESC_NS5_IJSC_SC_EEEEEENS5_IJNS5_IJNS5_IJSS_SY_EEESX_EEESW_NS5_IJSO_SY_EEEEEEEEEEEvNS4_8identityENS5_IJS1I_NS4_28SM100_TMA_2SM_LOAD_MULTICASTEEEENS5_IJS1T_NSM_INS5_IJNS5_IJNS5_IJSP_SB_EEESS_EEESC_S1W_EEENS5_IJS1Z_SW_NS5_IJSO_NSA_ILi1024EEEEEEEEEEEEEEvS24_EENS_8epilogue10collective18CollectiveEpilogueINS2G_23Sm100TmaWarpSpecializedILi4ELi2ELi64ELb1ELb0EEEJNS5_IJNSA_ILi128EEESF_SG_EEENS5_IJNSM_IS2L_SC_EENSM_ISG_SC_EEEEENS_10bfloat16_tESL_S2Q_SL_NS2G_6fusion15FusionCallbacksIS2K_NS2R_17LinearCombinationIS2Q_fS2Q_fLNS_15FloatRoundStyleE2EEES2M_S2P_JEEENS4_5SM1004TMEM4LOAD26SM100_TMEM_LOAD_32dp32b64xENS4_13SM90_TMA_LOADENS1K_INS1L_ILi3ELi4ELi3EEENS1N_ILi16EEES1S_EENS4_39AutoVectorizingCopyWithAssumedAlignmentILi128EEENS4_14SM90_TMA_STOREES34_S36_S36_EEEvvEEEEvNT_6ParamsE --------------------------
	.section	.nv.constant0._ZN7cutlass13device_kernelINS_4gemm6kernel13GemmUniversalIN4cute5tupleIJiiiiEEENS1_10collective13CollectiveMmaINS1_46MainloopSm100TmaUmmaWarpSpecializedBlockScaledILi16ELi2ELi1ENS5_IJNS4_1CILi2EEENSA_ILi1EEESC_EEEEENS5_IJNSA_ILi256EEESF_NSA_ILi64EEEEEENS5_IJNS_12float_e2m1_tENS_13float_ue4m3_tEEEENS5_IJNS5_IJlSC_lEEENS4_6LayoutINS5_IJNS5_IJNS5_IJNSA_ILi32EEENSA_ILi4EEEEEEiEEENS5_IJNS5_IJNSA_ILi16EEESO_EEEiEEENS5_IJSC_iEEEEEENS5_IJST_NS5_IJNS5_IJNSA_ILi0EEESC_EEENSA_ILi512EEEEEENS5_IJSW_iEEEEEEEEEEESK_S13_NS4_8TiledMMAINS4_8MMA_AtomIJNS4_23SM100_MMA_MXF4_2x1SM_SSISI_SI_fSJ_Li256ELi256ELi16ELNS4_4UMMA5MajorE0ELS18_0ELNS17_7ScaleInE0ELS19_0EEEEEENSM_INS5_IJSC_SC_SC_EEENS5_IJSW_SW_SW_EEEEENS5_IJNS4_10UnderscoreES1F_S1F_EEEEENS5_IJNS4_18SM100_TMA_2SM_LOADES1I_EEENS5_IJNS4_14ComposedLayoutINS4_7SwizzleILi1ELi4ELi3EEENS4_18smem_ptr_flag_bitsILi4EEENSM_INS5_IJNSA_ILi8EEESG_EEENS5_IJSG_SC_EEEEEEENSM_INS5_IJNS5_IJNS5_IJSP_SC_EEESS_EEESC_NS5_IJSC_SC_EEEEEENS5_IJNS5_IJNS5_IJSS_SY_EEESX_EEESW_NS5_IJSO_SY_EEEEEEEEEEEvNS4_8identityENS5_IJS1I_NS4_28SM100_TMA_2SM_LOAD_MULTICASTEEEENS5_IJS1T_NSM_INS5_IJNS5_IJNS5_IJSP_SB_EEESS_EEESC_S1W_EEENS5_IJS1Z_SW_NS5_IJSO_NSA_ILi1024EEEEEEEEEEEEEEvS24_EENS_8epilogue10collective18CollectiveEpilogueINS2G_23Sm100TmaWarpSpecializedILi4ELi2ELi64ELb1ELb0EEEJNS5_IJNSA_ILi128EEESF_SG_EEENS5_IJNSM_IS2L_SC_EENSM_ISG_SC_EEEEENS_10bfloat16_tESL_S2Q_SL_NS2G_6fusion15FusionCallbacksIS2K_NS2R_17LinearCombinationIS2Q_fS2Q_fLNS_15FloatRoundStyleE2EEES2M_S2P_JEEENS4_5SM1004TMEM4LOAD26SM100_TMEM_LOAD_32dp32b64xENS4_13SM90_TMA_LOADENS1K_INS1L_ILi3ELi4ELi3EEENS1N_ILi16EEES1S_EENS4_39AutoVectorizingCopyWithAssumedAlignmentILi128EEENS4_14SM90_TMA_STOREES34_S36_S36_EEEvvEEEEvNT_6ParamsE,"a",@progbits
	.sectionflags	@""
	.align	4
.nv.constant0._ZN7cutlass13device_kernelINS_4gemm6kernel13GemmUniversalIN4cute5tupleIJiiiiEEENS1_10collective13CollectiveMmaINS1_46MainloopSm100TmaUmmaWarpSpecializedBlockScaledILi16ELi2ELi1ENS5_IJNS4_1CILi2EEENSA_ILi1EEESC_EEEEENS5_IJNSA_ILi256EEESF_NSA_ILi64EEEEEENS5_IJNS_12float_e2m1_tENS_13float_ue4m3_tEEEENS5_IJNS5_IJlSC_lEEENS4_6LayoutINS5_IJNS5_IJNS5_IJNSA_ILi32EEENSA_ILi4EEEEEEiEEENS5_IJNS5_IJNSA_ILi16EEESO_EEEiEEENS5_IJSC_iEEEEEENS5_IJST_NS5_IJNS5_IJNSA_ILi0EEESC_EEENSA_ILi512EEEEEENS5_IJSW_iEEEEEEEEEEESK_S13_NS4_8TiledMMAINS4_8MMA_AtomIJNS4_23SM100_MMA_MXF4_2x1SM_SSISI_SI_fSJ_Li256ELi256ELi16ELNS4_4UMMA5MajorE0ELS18_0ELNS17_7ScaleInE0ELS19_0EEEEEENSM_INS5_IJSC_SC_SC_EEENS5_IJSW_SW_SW_EEEEENS5_IJNS4_10UnderscoreES1F_S1F_EEEEENS5_IJNS4_18SM100_TMA_2SM_LOADES1I_EEENS5_IJNS4_14ComposedLayoutINS4_7SwizzleILi1ELi4ELi3EEENS4_18smem_ptr_flag_bitsILi4EEENSM_INS5_IJNSA_ILi8EEESG_EEENS5_IJSG_SC_EEEEEEENSM_INS5_IJNS5_IJNS5_IJSP_SC_EEESS_EEESC_NS5_IJSC_SC_EEEEEENS5_IJNS5_IJNS5_IJSS_SY_EEESX_EEESW_NS5_IJSO_SY_EEEEEEEEEEEvNS4_8identityENS5_IJS1I_NS4_28SM100_TMA_2SM_LOAD_MULTICASTEEEENS5_IJS1T_NSM_INS5_IJNS5_IJNS5_IJSP_SB_EEESS_EEESC_S1W_EEENS5_IJS1Z_SW_NS5_IJSO_NSA_ILi1024EEEEEEEEEEEEEEvS24_EENS_8epilogue10collective18CollectiveEpilogueINS2G_23Sm100TmaWarpSpecializedILi4ELi2ELi64ELb1ELb0EEEJNS5_IJNSA_ILi128EEESF_SG_EEENS5_IJNSM_IS2L_SC_EENSM_ISG_SC_EEEEENS_10bfloat16_tESL_S2Q_SL_NS2G_6fusion15FusionCallbacksIS2K_NS2R_17LinearCombinationIS2Q_fS2Q_fLNS_15FloatRoundStyleE2EEES2M_S2P_JEEENS4_5SM1004TMEM4LOAD26SM100_TMEM_LOAD_32dp32b64xENS4_13SM90_TMA_LOADENS1K_INS1L_ILi3ELi4ELi3EEENS1N_ILi16EEES1S_EENS4_39AutoVectorizingCopyWithAssumedAlignmentILi128EEENS4_14SM90_TMA_STOREES34_S36_S36_EEEvvEEEEvNT_6ParamsE:
	.zero		3968


//--------------------- SYMBOLS --------------------------

	.type		.nv.reservedSmem.offset0,@object
	.size		.nv.reservedSmem.offset0,0x4
	.type		.nv.reservedSmem.cap,@object
	.size		.nv.reservedSmem.cap,0x4
	.type		__assertfail,@function
